def matmul_kernel(
    a_ptr,
    b_ptr,
    c_ptr,
    M,
    N,
    K,
    stride_am,
    stride_ak,
    stride_bk,
    stride_bn,
    stride_cm,
    stride_cn,
    BLOCK_M: tl.constexpr,
    BLOCK_N: tl.constexpr,
    BLOCK_K: tl.constexpr,
    GROUP_M: tl.constexpr,
):
    pid = tl.program_id(axis=0)
    num_pid_m = tl.cdiv(M, BLOCK_M)
    num_pid_n = tl.cdiv(N, BLOCK_N)
    num_pid_in_group = GROUP_M * num_pid_n
    group_id = pid // num_pid_in_group
    first_pid_m = group_id * GROUP_M
    group_size_m = min(num_pid_m - first_pid_m, GROUP_M)
    pid_m = first_pid_m + ((pid % num_pid_in_group) % group_size_m)
    pid_n = (pid % num_pid_in_group) // group_size_m

    offs_am = (pid_m * BLOCK_M + tl.arange(0, BLOCK_M)) % M
    offs_bn = (pid_n * BLOCK_N + tl.arange(0, BLOCK_N)) % N
    offs_k = tl.arange(0, BLOCK_K)
    a_ptrs = a_ptr + offs_am[:, None] * stride_am + offs_k[None, :] * stride_ak
    b_ptrs = b_ptr + offs_k[:, None] * stride_bk + offs_bn[None, :] * stride_bn

    acc = tl.zeros((BLOCK_M, BLOCK_N), dtype=tl.float32)
    for kk in range(0, tl.cdiv(K, BLOCK_K)):
        a = tl.load(a_ptrs, mask=offs_k[None, :] < K - kk * BLOCK_K, other=0.0)
        b = tl.load(b_ptrs, mask=offs_k[:, None] < K - kk * BLOCK_K, other=0.0)
        acc = tl.dot(a, b, acc)
        a_ptrs += BLOCK_K * stride_ak
        b_ptrs += BLOCK_K * stride_bk

    c = acc.to(c_ptr.dtype.element_ty)
    offs_cm = pid_m * BLOCK_M + tl.arange(0, BLOCK_M)
    offs_cn = pid_n * BLOCK_N + tl.arange(0, BLOCK_N)
    c_ptrs = c_ptr + offs_cm[:, None] * stride_cm + offs_cn[None, :] * stride_cn
    mask = (offs_cm[:, None] < M) & (offs_cn[None, :] < N)
    tl.store(c_ptrs, c, mask=mask)

# config = {"BLOCK_K": 128, "BLOCK_M": 512, "BLOCK_N": 64, "GROUP_M": 8, "arch": "sm_90", "dtype": "fp32", "num_ctas": 1, "num_stages": 5, "num_warps": 4}
# arch = sm_90


// ===== COMPILED SASS (sm_90a) =====

	.target	sm_90a

	.elftype	@"ET_EXEC"


//--------------------- .note.nv.tkinfo           --------------------------
	.section	.note.nv.tkinfo,"",@"SHT_NOTE"
	.sectionflags	@"SHF_NOTE_NV_TKINFO"
	.tkinfo
        /*0018*/ 	.word	0x00000002
        /*0030*/ 	.string	""
        /*0030*/ 	.string	"ptxas"
        /*0030*/ 	.string	"Cuda compilation tools, release 13.0, V13.0.88"
        /*0030*/ 	.string	"Build cuda_13.0.r13.0/compiler.36424714_0"
        /*0030*/ 	.string	"-v  -suppress-debug-info  -lineinfo  -arch sm_90a "



//--------------------- .note.nv.cuinfo           --------------------------
	.section	.note.nv.cuinfo,"",@"SHT_NOTE"
	.sectionflags	@"SHF_NOTE_NV_CUINFO"
        /*0018*/ 	.short	0x0002
        /*001a*/ 	.short	0x005a
        /*001c*/ 	.short	0x0082
	.zero		2


//--------------------- .nv.info                  --------------------------
	.section	.nv.info,"",@"SHT_CUDA_INFO"
	.align	4


	//----- nvinfo : EIATTR_REGCOUNT
	.align		4
        /*0000*/ 	.byte	0x04, 0x2f
        /*0002*/ 	.short	(.L_1 - .L_0)
	.align		4
.L_0:
        /*0004*/ 	.word	index@(matmul_kernel)
        /*0008*/ 	.word	0x000000ff


	//----- nvinfo : EIATTR_FRAME_SIZE
	.align		4
.L_1:
        /*000c*/ 	.byte	0x04, 0x11
        /*000e*/ 	.short	(.L_3 - .L_2)
	.align		4
.L_2:
        /*0010*/ 	.word	index@(matmul_kernel)
        /*0014*/ 	.word	0x00001980


	//----- nvinfo : EIATTR_MIN_STACK_SIZE
	.align		4
.L_3:
        /*0018*/ 	.byte	0x04, 0x12
        /*001a*/ 	.short	(.L_5 - .L_4)
	.align		4
.L_4:
        /*001c*/ 	.word	index@(matmul_kernel)
        /*0020*/ 	.word	0x00001980
.L_5:


//--------------------- .nv.compat                --------------------------
	.section	.nv.compat,"",@"SHT_CUDA_COMPAT_INFO"
	.align	4
        /*0000*/ 	.byte	0x02, 0x09, 0x01, 0x00, 0x02, 0x02, 0x04, 0x00, 0x02, 0x05, 0x05, 0x00, 0x03, 0x07, 0x01, 0x01
        /*0010*/ 	.byte	0x02, 0x03, 0x00, 0x00, 0x02, 0x06, 0x01, 0x00, 0x04, 0x0b, 0x08, 0x00, 0x00, 0x00, 0x00, 0x00
        /*0020*/ 	.byte	0x00, 0x00, 0x00, 0x00


//--------------------- .nv.info.matmul_kernel    --------------------------
	.section	.nv.info.matmul_kernel,"",@"SHT_CUDA_INFO"
	.sectionflags	@""
	.align	4


	//----- nvinfo : EIATTR_CUDA_API_VERSION
	.align		4
        /*0000*/ 	.byte	0x04, 0x37
        /*0002*/ 	.short	(.L_7 - .L_6)
.L_6:
        /*0004*/ 	.word	0x00000082


	//----- nvinfo : EIATTR_KPARAM_INFO
	.align		4
.L_7:
        /*0008*/ 	.byte	0x04, 0x17
        /*000a*/ 	.short	(.L_9 - .L_8)
.L_8:
        /*000c*/ 	.word	0x00000000
        /*0010*/ 	.short	0x000d
        /*0012*/ 	.short	0x0048
        /*0014*/ 	.byte	0x00, 0xf4, 0x21, 0x00


	//----- nvinfo : EIATTR_KPARAM_INFO
	.align		4
.L_9:
        /*0018*/ 	.byte	0x04, 0x17
        /*001a*/ 	.short	(.L_11 - .L_10)
.L_10:
        /*001c*/ 	.word	0x00000000
        /*0020*/ 	.short	0x000c
        /*0022*/ 	.short	0x0040
        /*0024*/ 	.byte	0x00, 0xf4, 0x21, 0x00


	//----- nvinfo : EIATTR_KPARAM_INFO
	.align		4
.L_11:
        /*0028*/ 	.byte	0x04, 0x17
        /*002a*/ 	.short	(.L_13 - .L_12)
.L_12:
        /*002c*/ 	.word	0x00000000
        /*0030*/ 	.short	0x000b
        /*0032*/ 	.short	0x0038
        /*0034*/ 	.byte	0x00, 0xf0, 0x11, 0x00


	//----- nvinfo : EIATTR_KPARAM_INFO
	.align		4
.L_13:
        /*0038*/ 	.byte	0x04, 0x17
        /*003a*/ 	.short	(.L_15 - .L_14)
.L_14:
        /*003c*/ 	.word	0x00000000
        /*0040*/ 	.short	0x000a
        /*0042*/ 	.short	0x0034
        /*0044*/ 	.byte	0x00, 0xf0, 0x11, 0x00


	//----- nvinfo : EIATTR_KPARAM_INFO
	.align		4
.L_15:
        /*0048*/ 	.byte	0x04, 0x17
        /*004a*/ 	.short	(.L_17 - .L_16)
.L_16:
        /*004c*/ 	.word	0x00000000
        /*0050*/ 	.short	0x0009
        /*0052*/ 	.short	0x0030
        /*0054*/ 	.byte	0x00, 0xf0, 0x11, 0x00


	//----- nvinfo : EIATTR_KPARAM_INFO
	.align		4
.L_17:
        /*0058*/ 	.byte	0x04, 0x17
        /*005a*/ 	.short	(.L_19 - .L_18)
.L_18:
        /*005c*/ 	.word	0x00000000
        /*0060*/ 	.short	0x0008
        /*0062*/ 	.short	0x002c
        /*0064*/ 	.byte	0x00, 0xf0, 0x11, 0x00


	//----- nvinfo : EIATTR_KPARAM_INFO
	.align		4
.L_19:
        /*0068*/ 	.byte	0x04, 0x17
        /*006a*/ 	.short	(.L_21 - .L_20)
.L_20:
        /*006c*/ 	.word	0x00000000
        /*0070*/ 	.short	0x0007
        /*0072*/ 	.short	0x0028
        /*0074*/ 	.byte	0x00, 0xf0, 0x11, 0x00


	//----- nvinfo : EIATTR_KPARAM_INFO
	.align		4
.L_21:
        /*0078*/ 	.byte	0x04, 0x17
        /*007a*/ 	.short	(.L_23 - .L_22)
.L_22:
        /*007c*/ 	.word	0x00000000
        /*0080*/ 	.short	0x0006
        /*0082*/ 	.short	0x0024
        /*0084*/ 	.byte	0x00, 0xf0, 0x11, 0x00


	//----- nvinfo : EIATTR_KPARAM_INFO
	.align		4
.L_23:
        /*0088*/ 	.byte	0x04, 0x17
        /*008a*/ 	.short	(.L_25 - .L_24)
.L_24:
        /*008c*/ 	.word	0x00000000
        /*0090*/ 	.short	0x0005
        /*0092*/ 	.short	0x0020
        /*0094*/ 	.byte	0x00, 0xf0, 0x11, 0x00


	//----- nvinfo : EIATTR_KPARAM_INFO
	.align		4
.L_25:
        /*0098*/ 	.byte	0x04, 0x17
        /*009a*/ 	.short	(.L_27 - .L_26)
.L_26:
        /*009c*/ 	.word	0x00000000
        /*00a0*/ 	.short	0x0004
        /*00a2*/ 	.short	0x001c
        /*00a4*/ 	.byte	0x00, 0xf0, 0x11, 0x00


	//----- nvinfo : EIATTR_KPARAM_INFO
	.align		4
.L_27:
        /*00a8*/ 	.byte	0x04, 0x17
        /*00aa*/ 	.short	(.L_29 - .L_28)
.L_28:
        /*00ac*/ 	.word	0x00000000
        /*00b0*/ 	.short	0x0003
        /*00b2*/ 	.short	0x0018
        /*00b4*/ 	.byte	0x00, 0xf0, 0x11, 0x00


	//----- nvinfo : EIATTR_KPARAM_INFO
	.align		4
.L_29:
        /*00b8*/ 	.byte	0x04, 0x17
        /*00ba*/ 	.short	(.L_31 - .L_30)
.L_30:
        /*00bc*/ 	.word	0x00000000
        /*00c0*/ 	.short	0x0002
        /*00c2*/ 	.short	0x0010
        /*00c4*/ 	.byte	0x00, 0xf4, 0x21, 0x00


	//----- nvinfo : EIATTR_KPARAM_INFO
	.align		4
.L_31:
        /*00c8*/ 	.byte	0x04, 0x17
        /*00ca*/ 	.short	(.L_33 - .L_32)
.L_32:
        /*00cc*/ 	.word	0x00000000
        /*00d0*/ 	.short	0x0001
        /*00d2*/ 	.short	0x0008
        /*00d4*/ 	.byte	0x00, 0xf4, 0x21, 0x00


	//----- nvinfo : EIATTR_KPARAM_INFO
	.align		4
.L_33:
        /*00d8*/ 	.byte	0x04, 0x17
        /*00da*/ 	.short	(.L_35 - .L_34)
.L_34:
        /*00dc*/ 	.word	0x00000000
        /*00e0*/ 	.short	0x0000
        /*00e2*/ 	.short	0x0000
        /*00e4*/ 	.byte	0x00, 0xf4, 0x21, 0x00


	//----- nvinfo : EIATTR_SPARSE_MMA_MASK
	.align		4
.L_35:
        /*00e8*/ 	.byte	0x03, 0x50
        /*00ea*/ 	.short	0x0000


	//----- nvinfo : EIATTR_MAXREG_COUNT
	.align		4
        /*00ec*/ 	.byte	0x03, 0x1b
        /*00ee*/ 	.short	0x00ff


	//----- nvinfo : EIATTR_NUM_BARRIERS
	.align		4
        /*00f0*/ 	.byte	0x02, 0x4c
        /*00f2*/ 	.byte	0x01
	.zero		1


	//----- nvinfo : EIATTR_ANNOTATIONS
	.align		4
        /*00f4*/ 	.byte	0x04, 0x55
        /*00f6*/ 	.short	(.L_37 - .L_36)


	//   ....[0]....
.L_36:
        /*00f8*/ 	.word	0x00000001
        /*00fc*/ 	.byte	0xa0, 0x01, 0x00, 0x00, 0x01, 0x00, 0x00, 0x00, 0xd0, 0x11, 0x00, 0x00, 0x01, 0x00, 0x00, 0x00
        /* <DEDUP_REMOVED lines=37> */
        /*035c*/ 	.byte	0x00, 0x57, 0x00, 0x00, 0x01, 0x00, 0x00, 0x00, 0x60, 0x57, 0x00, 0x00


	//----- nvinfo : EIATTR_MERCURY_ISA_VERSION
	.align		4
.L_37:
        /*0368*/ 	.byte	0x03, 0x5f
        /*036a*/ 	.short	0x0101


	//----- nvinfo : EIATTR_EXIT_INSTR_OFFSETS
	.align		4
        /*036c*/ 	.byte	0x04, 0x1c
        /*036e*/ 	.short	(.L_39 - .L_38)


	//   ....[0]....
.L_38:
        /*0370*/ 	.word	0x00059030


	//   ....[1]....
        /*0374*/ 	.word	0x00059050


	//----- nvinfo : EIATTR_REQNTID
	.align		4
.L_39:
        /*0378*/ 	.byte	0x04, 0x10
        /*037a*/ 	.short	(.L_41 - .L_40)
.L_40:
        /*037c*/ 	.word	0x00000080
        /*0380*/ 	.word	0x00000001
        /*0384*/ 	.word	0x00000001


	//----- nvinfo : EIATTR_CBANK_PARAM_SIZE
	.align		4
.L_41:
        /*0388*/ 	.byte	0x03, 0x19
        /*038a*/ 	.short	0x0050


	//----- nvinfo : EIATTR_PARAM_CBANK
	.align		4
        /*038c*/ 	.byte	0x04, 0x0a
        /*038e*/ 	.short	(.L_43 - .L_42)
	.align		4
.L_42:
        /*0390*/ 	.word	index@(.nv.constant0.matmul_kernel)
        /*0394*/ 	.short	0x0210
        /*0396*/ 	.short	0x0050


	//----- nvinfo : EIATTR_SW_WAR
	.align		4
.L_43:
        /*0398*/ 	.byte	0x04, 0x36
        /*039a*/ 	.short	(.L_45 - .L_44)
.L_44:
        /*039c*/ 	.word	0x00000008
.L_45:


//--------------------- .nv.callgraph             --------------------------
	.section	.nv.callgraph,"",@"SHT_CUDA_CALLGRAPH"
	.align	4
	.sectionentsize	8
	.align		4
        /*0000*/ 	.word	0x00000000
	.align		4
        /*0004*/ 	.word	0xffffffff
	.align		4
        /*0008*/ 	.word	0x00000000
	.align		4
        /*000c*/ 	.word	0xfffffffe
	.align		4
        /*0010*/ 	.word	0x00000000
	.align		4
        /*0014*/ 	.word	0xfffffffd
	.align		4
        /*0018*/ 	.word	0x00000000
	.align		4
        /*001c*/ 	.word	0xfffffffc


//--------------------- .text.matmul_kernel       --------------------------
	.section	.text.matmul_kernel,"ax",@progbits
	.align	128
        .global         matmul_kernel
        .type           matmul_kernel,@function
        .size           matmul_kernel,(.L_x_3 - matmul_kernel)
        .other          matmul_kernel,@"STO_CUDA_ENTRY STV_DEFAULT"
matmul_kernel:
.text.matmul_kernel:
[----:B------:R-:W1:Y:S08]  /*0000*/  LDC R1, c[0x0][0x28] ;  /* 0x00000a00ff017b82 */ /* 0x000e700000000800 */
[----:B------:R-:W2:Y:S01]  /*0010*/  LDC.64 R2, c[0x0][0x228] ;  /* 0x00008a00ff027b82 */ /* 0x000ea20000000a00 */
[----:B-1----:R-:W-:Y:S01]  /*0020*/  VIADD R1, R1, 0xffffe680 ;  /* 0xffffe68001017836 */ /* 0x002fe20000000000 */
[----:B------:R-:W1:Y:S01]  /*0030*/  S2R R7, SR_CTAID.X ;  /* 0x0000000000077919 */ /* 0x000e620000002500 */
[----:B------:R-:W-:Y:S01]  /*0040*/  ULDC UR59, c[0x0][0x240] ;  /* 0x00009000003b7ab9 */ /* 0x000fe20000000800 */
[----:B------:R-:W-:Y:S01]  /*0050*/  ULDC.64 UR4, c[0x0][0x218] ;  /* 0x0000860000047ab9 */ /* 0x000fe20000000a00 */
[----:B------:R-:W-:Y:S01]  /*0060*/  ULDC UR60, c[0x0][0x240] ;  /* 0x00009000003c7ab9 */ /* 0x000fe20000000800 */
        /* <DEDUP_REMOVED lines=18> */
[----:B--2---:R-:W-:Y:S01]  /*0190*/  IMAD.MOV.U32 R70, RZ, RZ, R3 ;  /* 0x000000ffff467224 */ /* 0x004fe200078e0003 */
[----:B------:R2:W-:Y:S01]  /*01a0*/  STL.64 [R1+0x1248], R2 ;  /* 0x0012480201007387 */ /* 0x0005e20000100a00 */
[----:B------:R-:W-:Y:S01]  /*01b0*/  MOV R101, R2 ;  /* 0x0000000200657202 */ /* 0x000fe20000000f00 */
[----:B------:R-:W-:Y:S01]  /*01c0*/  ULDC UR23, c[0x0][0x240] ;  /* 0x0000900000177ab9 */ /* 0x000fe20000000800 */
[----:B------:R-:W-:Y:S01]  /*01d0*/  VIADD R0, R70, 0x3f ;  /* 0x0000003f46007836 */ /* 0x000fe20000000000 */
[----:B------:R-:W-:Y:S01]  /*01e0*/  ULDC UR24, c[0x0][0x240] ;  /* 0x0000900000187ab9 */ /* 0x000fe20000000800 */
[----:B------:R-:W-:Y:S01]  /*01f0*/  ULDC UR25, c[0x0][0x240] ;  /* 0x0000900000197ab9 */ /* 0x000fe20000000800 */
[----:B------:R-:W-:Y:S01]  /*0200*/  ULDC UR26, c[0x0][0x240] ;  /* 0x00009000001a7ab9 */ /* 0x000fe20000000800 */
[----:B------:R-:W-:Y:S01]  /*0210*/  ULDC UR27, c[0x0][0x240] ;  /* 0x00009000001b7ab9 */ /* 0x000fe20000000800 */
[----:B------:R-:W-:Y:S01]  /*0220*/  ULDC UR28, c[0x0][0x240] ;  /* 0x00009000001c7ab9 */ /* 0x000fe20000000800 */
[----:B-1----:R-:W-:Y:S01]  /*0230*/  IABS R8, R7 ;  /* 0x0000000700087213 */ /* 0x002fe20000000000 */
[----:B------:R-:W-:Y:S01]  /*0240*/  ULDC UR29, c[0x0][0x240] ;  /* 0x00009000001d7ab9 */ /* 0x000fe20000000800 */
[----:B------:R-:W-:Y:S01]  /*0250*/  ULDC UR30, c[0x0][0x240] ;  /* 0x00009000001e7ab9 */ /* 0x000fe20000000800 */
[----:B--2---:R-:W-:Y:S01]  /*0260*/  SHF.R.S32.HI R3, RZ, 0x1f, R0 ;  /* 0x0000001fff037819 */ /* 0x004fe20000011400 */
[----:B------:R-:W-:Y:S01]  /*0270*/  ULDC UR31, c[0x0][0x240] ;  /* 0x00009000001f7ab9 */ /* 0x000fe20000000800 */
[----:B------:R-:W-:Y:S01]  /*0280*/  ULDC UR32, c[0x0][0x240] ;  /* 0x0000900000207ab9 */ /* 0x000fe20000000800 */
[----:B------:R-:W-:Y:S01]  /*0290*/  ULDC UR33, c[0x0][0x240] ;  /* 0x0000900000217ab9 */ /* 0x000fe20000000800 */
[----:B------:R-:W-:Y:S01]  /*02a0*/  LEA.HI R3, R3, R0, RZ, 0x6 ;  /* 0x0000000003037211 */ /* 0x000fe200078f30ff */
[----:B------:R-:W-:Y:S01]  /*02b0*/  ULDC UR34, c[0x0][0x240] ;  /* 0x0000900000227ab9 */ /* 0x000fe20000000800 */
[----:B------:R-:W-:Y:S01]  /*02c0*/  ULDC UR35, c[0x0][0x240] ;  /* 0x0000900000237ab9 */ /* 0x000fe20000000800 */
[----:B------:R-:W-:Y:S01]  /*02d0*/  ULDC UR36, c[0x0][0x240] ;  /* 0x0000900000247ab9 */ /* 0x000fe20000000800 */
[----:B------:R-:W-:Y:S01]  /*02e0*/  SHF.R.S32.HI R3, RZ, 0x6, R3 ;  /* 0x00000006ff037819 */ /* 0x000fe20000011403 */
[----:B------:R-:W-:Y:S01]  /*02f0*/  ULDC UR37, c[0x0][0x240] ;  /* 0x0000900000257ab9 */ /* 0x000fe20000000800 */
[----:B------:R-:W-:Y:S01]  /*0300*/  ULDC UR38, c[0x0][0x240] ;  /* 0x0000900000267ab9 */ /* 0x000fe20000000800 */
[----:B------:R-:W-:Y:S01]  /*0310*/  ULDC UR39, c[0x0][0x240] ;  /* 0x0000900000277ab9 */ /* 0x000fe20000000800 */
[----:B------:R-:W-:Y:S01]  /*0320*/  ULDC UR40, c[0x0][0x240] ;  /* 0x0000900000287ab9 */ /* 0x000fe20000000800 */
[----:B------:R-:W-:Y:S01]  /*0330*/  IMAD.SHL.U32 R4, R3, 0x8, RZ ;  /* 0x0000000803047824 */ /* 0x000fe200078e00ff */
[----:B------:R-:W-:Y:S01]  /*0340*/  ULDC UR41, c[0x0][0x240] ;  /* 0x0000900000297ab9 */ /* 0x000fe20000000800 */
[----:B------:R-:W-:Y:S01]  /*0350*/  ULDC UR42, c[0x0][0x240] ;  /* 0x00009000002a7ab9 */ /* 0x000fe20000000800 */
[----:B------:R-:W-:Y:S01]  /*0360*/  ULDC UR43, c[0x0][0x240] ;  /* 0x00009000002b7ab9 */ /* 0x000fe20000000800 */
[----:B------:R-:W-:Y:S01]  /*0370*/  ULDC UR44, c[0x0][0x240] ;  /* 0x00009000002c7ab9 */ /* 0x000fe20000000800 */
[-C--:B------:R-:W-:Y:S01]  /*0380*/  IABS R5, R4.reuse ;  /* 0x0000000400057213 */ /* 0x080fe20000000000 */
[----:B------:R-:W-:Y:S01]  /*0390*/  ULDC UR45, c[0x0][0x240] ;  /* 0x00009000002d7ab9 */ /* 0x000fe20000000800 */
[----:B------:R-:W-:Y:S01]  /*03a0*/  IABS R10, R4 ;  /* 0x00000004000a7213 */ /* 0x000fe20000000000 */
[----:B------:R-:W-:Y:S01]  /*03b0*/  ULDC UR46, c[0x0][0x240] ;  /* 0x00009000002e7ab9 */ /* 0x000fe20000000800 */
[----:B------:R-:W1:Y:S01]  /*03c0*/  I2F.RP R0, R5 ;  /* 0x0000000500007306 */ /* 0x000e620000209400 */
        /* <DEDUP_REMOVED lines=12> */
[----:B-1----:R-:W1:Y:S02]  /*0490*/  MUFU.RCP R0, R0 ;  /* 0x0000000000007308 */ /* 0x002e640000001000 */
[----:B-1----:R-:W-:Y:S01]  /*04a0*/  IADD3 R2, R0, 0xffffffe, RZ ;  /* 0x0ffffffe00027810 */ /* 0x002fe20007ffe0ff */
[----:B------:R-:W-:-:S05]  /*04b0*/  IMAD.MOV R0, RZ, RZ, -R10 ;  /* 0x000000ffff007224 */ /* 0x000fca00078e0a0a */
[----:B------:R1:W2:Y:S02]  /*04c0*/  F2I.FTZ.U32.TRUNC.NTZ R3, R2 ;  /* 0x0000000200037305 */ /* 0x0002a4000021f000 */
[----:B-1----:R-:W-:Y:S01]  /*04d0*/  MOV R2, RZ ;  /* 0x000000ff00027202 */ /* 0x002fe20000000f00 */
[----:B--2---:R-:W-:-:S04]  /*04e0*/  IMAD.MOV R6, RZ, RZ, -R3 ;  /* 0x000000ffff067224 */ /* 0x004fc800078e0a03 */
[----:B------:R-:W-:Y:S02]  /*04f0*/  IMAD R9, R6, R5, RZ ;  /* 0x0000000506097224 */ /* 0x000fe400078e02ff */
[----:B------:R-:W-:Y:S02]  /*0500*/  IMAD.MOV.U32 R6, RZ, RZ, R8 ;  /* 0x000000ffff067224 */ /* 0x000fe400078e0008 */
[----:B------:R-:W-:-:S06]  /*0510*/  IMAD.HI.U32 R3, R3, R9, R2 ;  /* 0x0000000903037227 */ /* 0x000fcc00078e0002 */
[----:B------:R-:W-:-:S04]  /*0520*/  IMAD.HI.U32 R3, R3, R6, RZ ;  /* 0x0000000603037227 */ /* 0x000fc800078e00ff */
[----:B------:R-:W-:-:S05]  /*0530*/  IMAD R0, R3, R0, R6 ;  /* 0x0000000003007224 */ /* 0x000fca00078e0206 */
[----:B------:R-:W-:-:S13]  /*0540*/  ISETP.GT.U32.AND P1, PT, R5, R0, PT ;  /* 0x000000000500720c */ /* 0x000fda0003f24070 */
[----:B------:R-:W-:Y:S01]  /*0550*/  @!P1 IMAD.IADD R0, R0, 0x1, -R5 ;  /* 0x0000000100009824 */ /* 0x000fe200078e0a05 */
[----:B------:R-:W-:Y:S02]  /*0560*/  @!P1 IADD3 R3, R3, 0x1, RZ ;  /* 0x0000000103039810 */ /* 0x000fe40007ffe0ff */
[----:B------:R-:W-:Y:S02]  /*0570*/  ISETP.NE.AND P1, PT, R4, RZ, PT ;  /* 0x000000ff0400720c */ /* 0x000fe40003f25270 */
[----:B------:R-:W-:Y:S02]  /*0580*/  ISETP.GE.U32.AND P0, PT, R0, R5, PT ;  /* 0x000000050000720c */ /* 0x000fe40003f06070 */
[----:B------:R-:W-:-:S04]  /*0590*/  LOP3.LUT R0, R7, R4, RZ, 0x3c, !PT ;  /* 0x0000000407007212 */ /* 0x000fc800078e3cff */
[----:B------:R-:W-:Y:S02]  /*05a0*/  ISETP.GE.AND P2, PT, R0, RZ, PT ;  /* 0x000000ff0000720c */ /* 0x000fe40003f46270 */
[----:B------:R-:W-:-:S05]  /*05b0*/  IADD3 R0, R101, 0x1ff, RZ ;  /* 0x000001ff65007810 */ /* 0x000fca0007ffe0ff */
[----:B------:R-:W-:-:S04]  /*05c0*/  @P0 VIADD R3, R3, 0x1 ;  /* 0x0000000103030836 */ /* 0x000fc80000000000 */
[----:B------:R-:W-:Y:S01]  /*05d0*/  IMAD.MOV.U32 R2, RZ, RZ, R3 ;  /* 0x000000ffff027224 */ /* 0x000fe200078e0003 */
[----:B------:R-:W-:-:S03]  /*05e0*/  SHF.R.S32.HI R3, RZ, 0x1f, R0 ;  /* 0x0000001fff037819 */ /* 0x000fc60000011400 */
[----:B------:R-:W-:Y:S01]  /*05f0*/  @!P2 IMAD.MOV R2, RZ, RZ, -R2 ;  /* 0x000000ffff02a224 */ /* 0x000fe200078e0a02 */
[----:B------:R-:W-:Y:S02]  /*0600*/  @!P1 LOP3.LUT R2, RZ, R4, RZ, 0x33, !PT ;  /* 0x00000004ff029212 */ /* 0x000fe400078e33ff */
[----:B------:R-:W-:-:S03]  /*0610*/  LEA.HI R3, R3, R0, RZ, 0x9 ;  /* 0x0000000003037211 */ /* 0x000fc600078f48ff */
[----:B------:R-:W-:Y:S02]  /*0620*/  IMAD.SHL.U32 R14, R2, 0x8, RZ ;  /* 0x00000008020e7824 */ /* 0x000fe400078e00ff */
[----:B------:R-:W-:-:S03]  /*0630*/  IMAD.MOV R2, RZ, RZ, -R2 ;  /* 0x000000ffff027224 */ /* 0x000fc600078e0a02 */
[----:B------:R-:W-:Y:S01]  /*0640*/  LEA.HI.SX32 R3, R3, -R14, 0x17 ;  /* 0x8000000e03037211 */ /* 0x000fe200078fbaff */
[----:B------:R-:W-:Y:S02]  /*0650*/  IMAD R21, R4, R2, R7 ;  /* 0x0000000204157224 */ /* 0x000fe400078e0207 */
[----:B------:R-:W-:Y:S01]  /*0660*/  IMAD.MOV.U32 R4, RZ, RZ, RZ ;  /* 0x000000ffff047224 */ /* 0x000fe200078e00ff */
[----:B------:R-:W-:Y:S02]  /*0670*/  VIMNMX R16, R3, 0x8, PT ;  /* 0x0000000803107848 */ /* 0x000fe40003fe0100 */
[----:B------:R-:W-:Y:S02]  /*0680*/  IABS R3, R70 ;  /* 0x0000004600037213 */ /* 0x000fe40000000000 */
[----:B------:R-:W-:Y:S02]  /*0690*/  IABS R9, R16 ;  /* 0x0000001000097213 */ /* 0x000fe40000000000 */
[----:B------:R-:W-:-:S02]  /*06a0*/  MOV R2, R3 ;  /* 0x0000000300027202 */ /* 0x000fc40000000f00 */
[----:B------:R-:W1:Y:S08]  /*06b0*/  I2F.RP R0, R9 ;  /* 0x0000000900007306 */ /* 0x000e700000209400 */
[----:B------:R-:W2:Y:S08]  /*06c0*/  I2F.RP R7, R2 ;  /* 0x0000000200077306 */ /* 0x000eb00000209400 */
[----:B-1----:R-:W1:Y:S08]  /*06d0*/  MUFU.RCP R0, R0 ;  /* 0x0000000000007308 */ /* 0x002e700000001000 */
[----:B--2---:R-:W2:Y:S01]  /*06e0*/  MUFU.RCP R7, R7 ;  /* 0x0000000700077308 */ /* 0x004ea20000001000 */
[----:B-1----:R-:W-:-:S02]  /*06f0*/  IADD3 R5, R0, 0xffffffe, RZ ;  /* 0x0ffffffe00057810 */ /* 0x002fc40007ffe0ff */
[----:B------:R-:W-:-:S05]  /*0700*/  IABS R0, R21 ;  /* 0x0000001500007213 */ /* 0x000fca0000000000 */
[----:B------:R-:W1:Y:S01]  /*0710*/  F2I.FTZ.U32.TRUNC.NTZ R5, R5 ;  /* 0x0000000500057305 */ /* 0x000e62000021f000 */
[----:B--2---:R-:W-:-:S07]  /*0720*/  VIADD R12, R7, 0xffffffe ;  /* 0x0ffffffe070c7836 */ /* 0x004fce0000000000 */
[----:B------:R2:W-:Y:S01]  /*0730*/  F2I.FTZ.U32.TRUNC.NTZ R13, R12 ;  /* 0x0000000c000d7305 */ /* 0x0005e2000021f000 */
[----:B-1----:R-:W-:Y:S02]  /*0740*/  IMAD.MOV R6, RZ, RZ, -R5 ;  /* 0x000000ffff067224 */ /* 0x002fe400078e0a05 */
[----:B--2---:R-:W-:Y:S02]  /*0750*/  IMAD.MOV.U32 R12, RZ, RZ, RZ ;  /* 0x000000ffff0c7224 */ /* 0x004fe400078e00ff */
[----:B------:R-:W-:Y:S01]  /*0760*/  IMAD R3, R6, R9, RZ ;  /* 0x0000000906037224 */ /* 0x000fe200078e02ff */
[----:B------:R-:W-:-:S03]  /*0770*/  IABS R6, R16 ;  /* 0x0000001000067213 */ /* 0x000fc60000000000 */
[----:B------:R-:W-:-:S04]  /*0780*/  IMAD.HI.U32 R4, R5, R3, R4 ;  /* 0x0000000305047227 */ /* 0x000fc800078e0004 */
[----:B------:R-:W-:Y:S02]  /*0790*/  IMAD.MOV R5, RZ, RZ, -R6 ;  /* 0x000000ffff057224 */ /* 0x000fe400078e0a06 */
[----:B------:R-:W-:Y:S01]  /*07a0*/  IMAD.HI.U32 R3, R4, R0, RZ ;  /* 0x0000000004037227 */ /* 0x000fe200078e00ff */
[----:B------:R-:W-:-:S03]  /*07b0*/  IABS R4, R101 ;  /* 0x0000006500047213 */ /* 0x000fc60000000000 */
[----:B------:R-:W-:Y:S01]  /*07c0*/  IMAD R0, R3, R5, R0 ;  /* 0x0000000503007224 */ /* 0x000fe200078e0200 */
[----:B------:R-:W-:Y:S01]  /*07d0*/  LOP3.LUT R5, R21, R16, RZ, 0x3c, !PT ;  /* 0x0000001015057212 */ /* 0x000fe200078e3cff */
[----:B------:R-:W1:Y:S03]  /*07e0*/  I2F.RP R6, R4 ;  /* 0x0000000400067306 */ /* 0x000e660000209400 */
[----:B------:R-:W-:Y:S02]  /*07f0*/  ISETP.GT.U32.AND P1, PT, R9, R0, PT ;  /* 0x000000000900720c */ /* 0x000fe40003f24070 */
[----:B------:R-:W-:-:S03]  /*0800*/  ISETP.GE.AND P2, PT, R5, RZ, PT ;  /* 0x000000ff0500720c */ /* 0x000fc60003f46270 */
[----:B-1----:R-:W1:Y:S08]  /*0810*/  MUFU.RCP R6, R6 ;  /* 0x0000000600067308 */ /* 0x002e700000001000 */
[----:B------:R-:W-:Y:S01]  /*0820*/  @!P1 IADD3 R0, R0, -R9, RZ ;  /* 0x8000000900009210 */ /* 0x000fe20007ffe0ff */
[----:B------:R-:W-:Y:S01]  /*0830*/  @!P1 VIADD R3, R3, 0x1 ;  /* 0x0000000103039836 */ /* 0x000fe20000000000 */
[----:B------:R-:W-:-:S02]  /*0840*/  ISETP.NE.AND P1, PT, R16, RZ, PT ;  /* 0x000000ff1000720c */ /* 0x000fc40003f25270 */
[----:B------:R-:W-:Y:S02]  /*0850*/  ISETP.GE.U32.AND P0, PT, R0, R9, PT ;  /* 0x000000090000720c */ /* 0x000fe40003f06070 */
[----:B------:R-:W2:Y:S01]  /*0860*/  S2R R0, SR_TID.X ;  /* 0x0000000000007919 */ /* 0x000ea20000002100 */
[----:B-1----:R-:W-:-:S10]  /*0870*/  IADD3 R6, R6, 0xffffffe, RZ ;  /* 0x0ffffffe06067810 */ /* 0x002fd40007ffe0ff */
[----:B------:R-:W-:Y:S01]  /*0880*/  @P0 IADD3 R3, R3, 0x1, RZ ;  /* 0x0000000103030810 */ /* 0x000fe20007ffe0ff */
[----:B------:R1:W3:Y:S04]  /*0890*/  F2I.FTZ.U32.TRUNC.NTZ R11, R6 ;  /* 0x00000006000b7305 */ /* 0x0002e8000021f000 */
[----:B------:R-:W-:Y:S02]  /*08a0*/  IMAD.MOV.U32 R15, RZ, RZ, R3 ;  /* 0x000000ffff0f7224 */ /* 0x000fe400078e0003 */
[----:B------:R-:W-:-:S03]  /*08b0*/  IMAD.MOV R3, RZ, RZ, -R13 ;  /* 0x000000ffff037224 */ /* 0x000fc600078e0a0d */
[----:B------:R-:W-:Y:S01]  /*08c0*/  @!P2 IADD3 R15, -R15, RZ, RZ ;  /* 0x000000ff0f0fa210 */ /* 0x000fe20007ffe1ff */
[----:B------:R-:W-:Y:S01]  /*08d0*/  IMAD R3, R3, R2, RZ ;  /* 0x0000000203037224 */ /* 0x000fe200078e02ff */
[----:B------:R-:W-:-:S03]  /*08e0*/  @!P1 LOP3.LUT R15, RZ, R16, RZ, 0x33, !PT ;  /* 0x00000010ff0f9212 */ /* 0x000fc600078e33ff */
[----:B------:R-:W-:-:S04]  /*08f0*/  IMAD.HI.U32 R12, R13, R3, R12 ;  /* 0x000000030d0c7227 */ /* 0x000fc800078e000c */
[----:B------:R-:W-:Y:S01]  /*0900*/  IMAD.SHL.U32 R8, R15, 0x40, RZ ;  /* 0x000000400f087824 */ /* 0x000fe200078e00ff */
[C---:B--2---:R-:W-:Y:S01]  /*0910*/  LOP3.LUT R7, R0.reuse, 0x60, RZ, 0xc0, !PT ;  /* 0x0000006000077812 */ /* 0x044fe200078ec0ff */
[C---:B------:R-:W-:Y:S01]  /*0920*/  IMAD.SHL.U32 R5, R0.reuse, 0x4, RZ ;  /* 0x0000000400057824 */ /* 0x040fe200078e00ff */
[----:B------:R-:W-:Y:S01]  /*0930*/  LOP3.LUT R252, R0, 0x7f, RZ, 0xc0, !PT ;  /* 0x0000007f00fc7812 */ /* 0x000fe200078ec0ff */
[C---:B------:R-:W-:Y:S01]  /*0940*/  VIADD R23, R8.reuse, 0x3f ;  /* 0x0000003f08177836 */ /* 0x040fe20000000000 */
[C---:B------:R-:W-:Y:S01]  /*0950*/  IADD3 R18, R8.reuse, 0x1, RZ ;  /* 0x0000000108127810 */ /* 0x040fe20007ffe0ff */
[C---:B------:R-:W-:Y:S01]  /*0960*/  VIADD R20, R8.reuse, 0x2 ;  /* 0x0000000208147836 */ /* 0x040fe20000000000 */
[----:B------:R-:W-:Y:S01]  /*0970*/  LOP3.LUT R10, R5, 0x7c, RZ, 0xc0, !PT ;  /* 0x0000007c050a7812 */ /* 0x000fe200078ec0ff */
[----:B------:R-:W-:Y:S01]  /*0980*/  IMAD.MOV R15, RZ, RZ, -R15 ;  /* 0x000000ffff0f7224 */ /* 0x000fe200078e0a0f */
[----:B------:R-:W-:Y:S01]  /*0990*/  IABS R17, R23 ;  /* 0x0000001700117213 */ /* 0x000fe20000000000 */
[----:B------:R-:W-:Y:S01]  /*09a0*/  VIADD R22, R8, 0x4 ;  /* 0x0000000408167836 */ /* 0x000fe20000000000 */
[----:B------:R-:W-:Y:S01]  /*09b0*/  IABS R9, R18 ;  /* 0x0000001200097213 */ /* 0x000fe20000000000 */
[----:B------:R-:W-:Y:S01]  /*09c0*/  IMAD R15, R16, R15, R21 ;  /* 0x0000000f100f7224 */ /* 0x000fe200078e0215 */
[----:B------:R-:W-:Y:S01]  /*09d0*/  IABS R19, R20 ;  /* 0x0000001400137213 */ /* 0x000fe20000000000 */
[----:B------:R-:W-:Y:S01]  /*09e0*/  IMAD.HI.U32 R5, R12, R17, RZ ;  /* 0x000000110c057227 */ /* 0x000fe200078e00ff */
[----:B------:R-:W-:-:S02]  /*09f0*/  ISETP.GE.AND P5, PT, R20, RZ, PT ;  /* 0x000000ff1400720c */ /* 0x000fc40003fa6270 */
[----:B------:R-:W-:Y:S01]  /*0a00*/  ISETP.GE.AND P0, PT, R18, RZ, PT ;  /* 0x000000ff1200720c */ /* 0x000fe20003f06270 */
[----:B------:R-:W-:Y:S01]  /*0a10*/  IMAD.HI.U32 R3, R12, R9, RZ ;  /* 0x000000090c037227 */ /* 0x000fe200078e00ff */
[----:B------:R-:W-:Y:S02]  /*0a20*/  IADD3 R15, R14, R15, RZ ;  /* 0x0000000f0e0f7210 */ /* 0x000fe40007ffe0ff */
[----:B------:R-:W-:Y:S01]  /*0a30*/  IADD3 R20, R8, 0x9, RZ ;  /* 0x0000000908147810 */ /* 0x000fe20007ffe0ff */
[----:B------:R-:W-:Y:S01]  /*0a40*/  IMAD.MOV R5, RZ, RZ, -R5 ;  /* 0x000000ffff057224 */ /* 0x000fe200078e0a05 */
[----:B------:R-:W-:Y:S01]  /*0a50*/  IADD3 R13, -R3, RZ, RZ ;  /* 0x000000ff030d7210 */ /* 0x000fe20007ffe1ff */
[----:B------:R-:W-:Y:S01]  /*0a60*/  IMAD.HI.U32 R3, R12, R19, RZ ;  /* 0x000000130c037227 */ /* 0x000fe200078e00ff */
[C---:B------:R-:W-:Y:S02]  /*0a70*/  IADD3 R24, R8.reuse, 0xb, RZ ;  /* 0x0000000b08187810 */ /* 0x040fe40007ffe0ff */
[----:B------:R-:W-:Y:S01]  /*0a80*/  IADD3 R28, R8, 0xd, RZ ;  /* 0x0000000d081c7810 */ /* 0x000fe20007ffe0ff */
[----:B------:R-:W-:Y:S01]  /*0a90*/  IMAD R17, R2, R5, R17 ;  /* 0x0000000502117224 */ /* 0x000fe200078e0211 */
[----:B------:R-:W-:Y:S01]  /*0aa0*/  IADD3 R36, R8, 0x14, RZ ;  /* 0x0000001408247810 */ /* 0x000fe20007ffe0ff */
[C---:B-1----:R-:W-:Y:S01]  /*0ab0*/  IMAD R6, R2.reuse, R13, R9 ;  /* 0x0000000d02067224 */ /* 0x042fe200078e0209 */
[----:B---3--:R-:W-:Y:S01]  /*0ac0*/  IADD3 R9, RZ, -R11, RZ ;  /* 0x8000000bff097210 */ /* 0x008fe20007ffe0ff */
[----:B------:R-:W-:Y:S01]  /*0ad0*/  IMAD.MOV R3, RZ, RZ, -R3 ;  /* 0x000000ffff037224 */ /* 0x000fe200078e0a03 */
[----:B------:R-:W-:Y:S01]  /*0ae0*/  ISETP.GT.U32.AND P3, PT, R2, R17, PT ;  /* 0x000000110200720c */ /* 0x000fe20003f64070 */
[----:B------:R-:W-:Y:S01]  /*0af0*/  VIADD R16, R8, 0x3 ;  /* 0x0000000308107836 */ /* 0x000fe20000000000 */
[----:B------:R-:W-:Y:S01]  /*0b00*/  MOV R5, R9 ;  /* 0x0000000900057202 */ /* 0x000fe20000000f00 */
[C---:B------:R-:W-:Y:S01]  /*0b10*/  IMAD R9, R2.reuse, R3, R19 ;  /* 0x0000000302097224 */ /* 0x040fe200078e0213 */
[----:B------:R-:W-:Y:S01]  /*0b20*/  IABS R19, R22 ;  /* 0x0000001600137213 */ /* 0x000fe20000000000 */
[----:B------:R-:W-:Y:S01]  /*0b30*/  IMAD R7, R7, 0x100, R10 ;  /* 0x0000010007077824 */ /* 0x000fe200078e020a */
[----:B------:R-:W-:Y:S01]  /*0b40*/  IABS R13, R16 ;  /* 0x00000010000d7213 */ /* 0x000fe20000000000 */
[----:B------:R-:W-:Y:S01]  /*0b50*/  IMAD R3, R5, R4, RZ ;  /* 0x0000000405037224 */ /* 0x000fe200078e02ff */
[C---:B------:R-:W-:Y:S01]  /*0b60*/  ISETP.GT.U32.AND P2, PT, R2.reuse, R9, PT ;  /* 0x000000090200720c */ /* 0x040fe20003f44070 */
[----:B------:R-:W-:Y:S01]  /*0b70*/  IMAD.MOV.U32 R10, RZ, RZ, RZ ;  /* 0x000000ffff0a7224 */ /* 0x000fe200078e00ff */
[----:B------:R-:W-:Y:S01]  /*0b80*/  ISETP.GT.U32.AND P1, PT, R2, R6, PT ;  /* 0x000000060200720c */ /* 0x000fe20003f24070 */
[----:B------:R-:W-:Y:S01]  /*0b90*/  IMAD.HI.U32 R5, R12, R13, RZ ;  /* 0x0000000d0c057227 */ /* 0x000fe200078e00ff */
[----:B------:R-:W-:-:S02]  /*0ba0*/  IABS R27, R28 ;  /* 0x0000001c001b7213 */ /* 0x000fc40000000000 */
[C---:B------:R-:W-:Y:S01]  /*0bb0*/  IADD3 R34, R8.reuse, 0x13, RZ ;  /* 0x0000001308227810 */ /* 0x040fe20007ffe0ff */
[----:B------:R-:W-:Y:S01]  /*0bc0*/  @!P3 IMAD.IADD R17, R17, 0x1, -R2 ;  /* 0x000000011111b824 */ /* 0x000fe200078e0a02 */
[C---:B------:R-:W-:Y:S01]  /*0bd0*/  IADD3 R37, R8.reuse, 0x15, RZ ;  /* 0x0000001508257810 */ /* 0x040fe20007ffe0ff */
[----:B------:R-:W-:Y:S01]  /*0be0*/  IMAD.HI.U32 R3, R11, R3, R10 ;  /* 0x000000030b037227 */ /* 0x000fe200078e000a */
[----:B------:R-:W-:Y:S02]  /*0bf0*/  IADD3 R38, R8, 0x16, RZ ;  /* 0x0000001608267810 */ /* 0x000fe40007ffe0ff */
[----:B------:R-:W-:Y:S01]  /*0c00*/  ISETP.GT.U32.AND P4, PT, R2, R17, PT ;  /* 0x000000110200720c */ /* 0x000fe20003f84070 */
[----:B------:R-:W-:Y:S01]  /*0c10*/  IMAD.HI.U32 R10, R12, R19, RZ ;  /* 0x000000130c0a7227 */ /* 0x000fe200078e00ff */
[----:B------:R-:W-:Y:S02]  /*0c20*/  IABS R35, R37 ;  /* 0x0000002500237213 */ /* 0x000fe40000000000 */
[----:B------:R-:W-:Y:S01]  /*0c30*/  IADD3 R48, R8, 0x22, RZ ;  /* 0x0000002208307810 */ /* 0x000fe20007ffe0ff */
[----:B------:R-:W-:Y:S01]  /*0c40*/  IMAD.MOV R5, RZ, RZ, -R5 ;  /* 0x000000ffff057224 */ /* 0x000fe200078e0a05 */
[----:B------:R-:W-:Y:S01]  /*0c50*/  IADD3 R11, -R10, RZ, RZ ;  /* 0x000000ff0a0b7210 */ /* 0x000fe20007ffe1ff */
[--C-:B------:R-:W-:Y:S01]  /*0c60*/  @!P2 IMAD.IADD R9, R9, 0x1, -R2.reuse ;  /* 0x000000010909a824 */ /* 0x100fe200078e0a02 */
[----:B------:R-:W-:Y:S01]  /*0c70*/  IABS R47, R48 ;  /* 0x00000030002f7213 */ /* 0x000fe20000000000 */
[----:B------:R-:W-:Y:S01]  /*0c80*/  IMAD R10, R2, R5, R13 ;  /* 0x00000005020a7224 */ /* 0x000fe200078e020d */
[----:B------:R-:W-:Y:S01]  /*0c90*/  IADD3 R5, R8, 0x5, RZ ;  /* 0x0000000508057810 */ /* 0x000fe20007ffe0ff */
[C---:B------:R-:W-:Y:S01]  /*0ca0*/  IMAD R11, R2.reuse, R11, R19 ;  /* 0x0000000b020b7224 */ /* 0x040fe200078e0213 */
[C---:B------:R-:W-:Y:S01]  /*0cb0*/  ISETP.GT.U32.AND P6, PT, R2.reuse, R9, PT ;  /* 0x000000090200720c */ /* 0x040fe20003fc4070 */
[--C-:B------:R-:W-:Y:S01]  /*0cc0*/  @!P4 IMAD.IADD R17, R17, 0x1, -R2.reuse ;  /* 0x000000011111c824 */ /* 0x100fe200078e0a02 */
[----:B------:R-:W-:Y:S01]  /*0cd0*/  ISETP.GT.U32.AND P2, PT, R2, R10, PT ;  /* 0x0000000a0200720c */ /* 0x000fe20003f44070 */
[----:B------:R-:W-:Y:S01]  /*0ce0*/  @!P1 IMAD.IADD R6, R6, 0x1, -R2 ;  /* 0x0000000106069824 */ /* 0x000fe200078e0a02 */
[----:B------:R-:W-:Y:S01]  /*0cf0*/  IABS R19, R5 ;  /* 0x0000000500137213 */ /* 0x000fe20000000000 */
[----:B------:R-:W-:Y:S01]  /*0d00*/  VIADD R18, R8, 0x6 ;  /* 0x0000000608127836 */ /* 0x000fe20000000000 */
[----:B------:R-:W-:Y:S01]  /*0d10*/  ISETP.GT.U32.AND P4, PT, R2, R11, PT ;  /* 0x0000000b0200720c */ /* 0x000fe20003f84070 */
[----:B------:R-:W-:Y:S01]  /*0d20*/  VIADD R26, R8, 0xc ;  /* 0x0000000c081a7836 */ /* 0x000fe20000000000 */
[----:B------:R-:W-:Y:S01]  /*0d30*/  ISETP.GE.AND P1, PT, R23, RZ, PT ;  /* 0x000000ff1700720c */ /* 0x000fe20003f26270 */
[----:B------:R-:W-:Y:S01]  /*0d40*/  IMAD.HI.U32 R13, R12, R19, RZ ;  /* 0x000000130c0d7227 */ /* 0x000fe200078e00ff */
[----:B------:R-:W-:-:S02]  /*0d50*/  ISETP.GT.U32.AND P3, PT, R2, R6, PT ;  /* 0x000000060200720c */ /* 0x000fc40003f64070 */
[----:B------:R-:W-:Y:S01]  /*0d60*/  IABS R21, R18 ;  /* 0x0000001200157213 */ /* 0x000fe20000000000 */
[----:B------:R-:W-:Y:S01]  /*0d70*/  IMAD.MOV R13, RZ, RZ, -R13 ;  /* 0x000000ffff0d7224 */ /* 0x000fe200078e0a0d */
[----:B------:R-:W-:Y:S01]  /*0d80*/  IABS R23, R20 ;  /* 0x0000001400177213 */ /* 0x000fe20000000000 */
[--C-:B------:R-:W-:Y:S01]  /*0d90*/  @!P2 IMAD.IADD R10, R10, 0x1, -R2.reuse ;  /* 0x000000010a0aa824 */ /* 0x100fe200078e0a02 */
[----:B------:R-:W-:Y:S01]  /*0da0*/  ISETP.GE.AND P2, PT, R5, RZ, PT ;  /* 0x000000ff0500720c */ /* 0x000fe20003f46270 */
[--C-:B------:R-:W-:Y:S01]  /*0db0*/  @!P6 IMAD.IADD R9, R9, 0x1, -R2.reuse ;  /* 0x000000010909e824 */ /* 0x100fe200078e0a02 */
[----:B------:R-:W-:Y:S01]  /*0dc0*/  MOV R5, R17 ;  /* 0x0000001100057202 */ /* 0x000fe20000000f00 */
[----:B------:R-:W-:Y:S01]  /*0dd0*/  IMAD R13, R2, R13, R19 ;  /* 0x0000000d020d7224 */ /* 0x000fe200078e0213 */
[----:B------:R-:W-:Y:S01]  /*0de0*/  ISETP.GE.AND P6, PT, R22, RZ, PT ;  /* 0x000000ff1600720c */ /* 0x000fe20003fc6270 */
[----:B------:R-:W-:Y:S01]  /*0df0*/  @!P4 IMAD.IADD R11, R11, 0x1, -R2 ;  /* 0x000000010b0bc824 */ /* 0x000fe200078e0a02 */
[----:B------:R-:W-:Y:S01]  /*0e00*/  @!P1 IADD3 R5, -R5, RZ, RZ ;  /* 0x000000ff05059210 */ /* 0x000fe20007ffe1ff */
[----:B------:R-:W-:Y:S01]  /*0e10*/  @!P5 IMAD.MOV R9, RZ, RZ, -R9 ;  /* 0x000000ffff09d224 */ /* 0x000fe200078e0a09 */
[----:B------:R-:W-:Y:S01]  /*0e20*/  ISETP.GT.U32.AND P1, PT, R2, R10, PT ;  /* 0x0000000a0200720c */ /* 0x000fe20003f24070 */
[----:B------:R-:W-:Y:S01]  /*0e30*/  IMAD.HI.U32 R14, R12, R21, RZ ;  /* 0x000000150c0e7227 */ /* 0x000fe200078e00ff */
[----:B------:R-:W-:-:S02]  /*0e40*/  ISETP.GT.U32.AND P5, PT, R2, R13, PT ;  /* 0x0000000d0200720c */ /* 0x000fc40003fa4070 */
[----:B------:R-:W-:Y:S01]  /*0e50*/  @!P3 IADD3 R6, R6, -R2, RZ ;  /* 0x800000020606b210 */ /* 0x000fe20007ffe0ff */
[----:B------:R-:W-:Y:S01]  /*0e60*/  IMAD.MOV R14, RZ, RZ, -R14 ;  /* 0x000000ffff0e7224 */ /* 0x000fe200078e0a0e */
[----:B------:R-:W-:Y:S01]  /*0e70*/  ISETP.GT.U32.AND P4, PT, R2, R11, PT ;  /* 0x0000000b0200720c */ /* 0x000fe20003f84070 */
[----:B------:R-:W-:Y:S01]  /*0e80*/  VIADD R17, R8, 0x8 ;  /* 0x0000000808117836 */ /* 0x000fe20000000000 */
[----:B------:R-:W-:Y:S01]  /*0e90*/  ISETP.GE.AND P3, PT, R16, RZ, PT ;  /* 0x000000ff1000720c */ /* 0x000fe20003f66270 */
[----:B------:R-:W-:Y:S01]  /*0ea0*/  IMAD R14, R2, R14, R21 ;  /* 0x0000000e020e7224 */ /* 0x000fe200078e0215 */
[----:B------:R-:W-:Y:S01]  /*0eb0*/  IADD3 R16, R8, 0x7, RZ ;  /* 0x0000000708107810 */ /* 0x000fe20007ffe0ff */
[----:B------:R-:W-:Y:S01]  /*0ec0*/  @!P0 IMAD.MOV R6, RZ, RZ, -R6 ;  /* 0x000000ffff068224 */ /* 0x000fe200078e0a06 */
[----:B------:R-:W-:Y:S01]  /*0ed0*/  ISETP.GE.AND P0, PT, R18, RZ, PT ;  /* 0x000000ff1200720c */ /* 0x000fe20003f06270 */
[----:B------:R-:W-:Y:S01]  /*0ee0*/  @!P1 IMAD.IADD R10, R10, 0x1, -R2 ;  /* 0x000000010a0a9824 */ /* 0x000fe200078e0a02 */
[----:B------:R-:W-:Y:S01]  /*0ef0*/  IABS R19, R16 ;  /* 0x0000001000137213 */ /* 0x000fe20000000000 */
[----:B------:R-:W-:Y:S01]  /*0f00*/  IMAD.HI.U32 R18, R12, R23, RZ ;  /* 0x000000170c127227 */ /* 0x000fe200078e00ff */
[----:B------:R-:W-:-:S02]  /*0f10*/  @!P5 IADD3 R13, R13, -R2, RZ ;  /* 0x800000020d0dd210 */ /* 0x000fc40007ffe0ff */
[----:B------:R-:W-:Y:S01]  /*0f20*/  ISETP.GE.AND P1, PT, R16, RZ, PT ;  /* 0x000000ff1000720c */ /* 0x000fe20003f26270 */
[----:B------:R-:W-:Y:S01]  /*0f30*/  @!P4 IMAD.IADD R11, R11, 0x1, -R2 ;  /* 0x000000010b0bc824 */ /* 0x000fe200078e0a02 */
[C---:B------:R-:W-:Y:S01]  /*0f40*/  ISETP.GT.U32.AND P4, PT, R2.reuse, R14, PT ;  /* 0x0000000e0200720c */ /* 0x040fe20003f84070 */
[----:B------:R-:W-:Y:S01]  /*0f50*/  @!P3 IMAD.MOV R10, RZ, RZ, -R10 ;  /* 0x000000ffff0ab224 */ /* 0x000fe200078e0a0a */
[----:B------:R-:W-:Y:S01]  /*0f60*/  ISETP.GT.U32.AND P3, PT, R2, R13, PT ;  /* 0x0000000d0200720c */ /* 0x000fe20003f64070 */
[----:B------:R-:W-:Y:S01]  /*0f70*/  IMAD.HI.U32 R16, R12, R19, RZ ;  /* 0x000000130c107227 */ /* 0x000fe200078e00ff */
[----:B------:R-:W-:Y:S02]  /*0f80*/  IABS R21, R17 ;  /* 0x0000001100157213 */ /* 0x000fe40000000000 */
[----:B------:R-:W-:Y:S01]  /*0f90*/  ISETP.GE.AND P5, PT, R17, RZ, PT ;  /* 0x000000ff1100720c */ /* 0x000fe20003fa6270 */
[----:B------:R-:W-:Y:S01]  /*0fa0*/  @!P6 IMAD.MOV R11, RZ, RZ, -R11 ;  /* 0x000000ffff0be224 */ /* 0x000fe200078e0a0b */
[----:B------:R-:W-:Y:S01]  /*0fb0*/  IADD3 R16, -R16, RZ, RZ ;  /* 0x000000ff10107210 */ /* 0x000fe20007ffe1ff */
[----:B------:R-:W-:Y:S01]  /*0fc0*/  IMAD.HI.U32 R17, R12, R21, RZ ;  /* 0x000000150c117227 */ /* 0x000fe200078e00ff */
[----:B------:R-:W-:-:S02]  /*0fd0*/  IADD3 R18, -R18, RZ, RZ ;  /* 0x000000ff12127210 */ /* 0x000fc40007ffe1ff */
[----:B------:R-:W-:Y:S01]  /*0fe0*/  ISETP.GE.AND P6, PT, R20, RZ, PT ;  /* 0x000000ff1400720c */ /* 0x000fe20003fc6270 */
[----:B------:R-:W-:Y:S01]  /*0ff0*/  IMAD R16, R2, R16, R19 ;  /* 0x0000001002107224 */ /* 0x000fe200078e0213 */
[----:B------:R-:W-:Y:S01]  /*1000*/  IABS R25, R26 ;  /* 0x0000001a00197213 */ /* 0x000fe20000000000 */
[--C-:B------:R-:W-:Y:S01]  /*1010*/  @!P4 IMAD.IADD R14, R14, 0x1, -R2.reuse ;  /* 0x000000010e0ec824 */ /* 0x100fe200078e0a02 */
[----:B------:R-:W-:Y:S01]  /*1020*/  IADD3 R53, R8, 0x25, RZ ;  /* 0x0000002508357810 */ /* 0x000fe20007ffe0ff */
[----:B------:R-:W-:Y:S01]  /*1030*/  @!P3 IMAD.IADD R13, R13, 0x1, -R2 ;  /* 0x000000010d0db824 */ /* 0x000fe200078e0a02 */
[C---:B------:R-:W-:Y:S01]  /*1040*/  ISETP.GT.U32.AND P3, PT, R2.reuse, R16, PT ;  /* 0x000000100200720c */ /* 0x040fe20003f64070 */
[----:B------:R-:W-:Y:S01]  /*1050*/  IMAD.MOV R17, RZ, RZ, -R17 ;  /* 0x000000ffff117224 */ /* 0x000fe200078e0a11 */
[C---:B------:R-:W-:Y:S01]  /*1060*/  ISETP.GT.U32.AND P4, PT, R2.reuse, R14, PT ;  /* 0x0000000e0200720c */ /* 0x040fe20003f84070 */
[C---:B------:R-:W-:Y:S01]  /*1070*/  IMAD R18, R2.reuse, R18, R23 ;  /* 0x0000001202127224 */ /* 0x040fe200078e0217 */
[----:B------:R-:W-:Y:S01]  /*1080*/  IABS R23, R24 ;  /* 0x0000001800177213 */ /* 0x000fe20000000000 */
[----:B------:R-:W-:Y:S01]  /*1090*/  IMAD R17, R2, R17, R21 ;  /* 0x0000001102117224 */ /* 0x000fe200078e0215 */
[C---:B------:R-:W-:Y:S01]  /*10a0*/  IADD3 R58, R8.reuse, 0x2c, RZ ;  /* 0x0000002c083a7810 */ /* 0x040fe20007ffe0ff */
[C---:B------:R-:W-:Y:S01]  /*10b0*/  VIADD R20, R8.reuse, 0xa ;  /* 0x0000000a08147836 */ /* 0x040fe20000000000 */
[----:B------:R-:W-:Y:S01]  /*10c0*/  IADD3 R64, R8, 0x3b, RZ ;  /* 0x0000003b08407810 */ /* 0x000fe20007ffe0ff */
[----:B------:R-:W-:Y:S01]  /*10d0*/  @!P2 IMAD.MOV R13, RZ, RZ, -R13 ;  /* 0x000000ffff0da224 */ /* 0x000fe200078e0a0d */
[----:B------:R-:W-:Y:S01]  /*10e0*/  IABS R59, R58 ;  /* 0x0000003a003b7213 */ /* 0x000fe20000000000 */
[----:B------:R-:W-:Y:S01]  /*10f0*/  IMAD.HI.U32 R22, R12, R27, RZ ;  /* 0x0000001b0c167227 */ /* 0x000fe200078e00ff */
[----:B------:R-:W-:-:S02]  /*1100*/  IABS R21, R20 ;  /* 0x0000001400157213 */ /* 0x000fc40000000000 */
[----:B------:R-:W-:Y:S01]  /*1110*/  IABS R93, R64 ;  /* 0x00000040005d7213 */ /* 0x000fe20000000000 */
[--C-:B------:R-:W-:Y:S01]  /*1120*/  @!P3 IMAD.IADD R16, R16, 0x1, -R2.reuse ;  /* 0x000000011010b824 */ /* 0x100fe200078e0a02 */
[----:B------:R-:W-:Y:S01]  /*1130*/  ISETP.GT.U32.AND P3, PT, R2, R18, PT ;  /* 0x000000120200720c */ /* 0x000fe20003f64070 */
[----:B------:R-:W-:Y:S01]  /*1140*/  @!P4 IMAD.IADD R14, R14, 0x1, -R2 ;  /* 0x000000010e0ec824 */ /* 0x000fe200078e0a02 */
[----:B------:R-:W-:Y:S01]  /*1150*/  ISETP.GT.U32.AND P4, PT, R2, R17, PT ;  /* 0x000000110200720c */ /* 0x000fe20003f84070 */
[----:B------:R-:W-:Y:S01]  /*1160*/  IMAD.HI.U32 R19, R12, R21, RZ ;  /* 0x000000150c137227 */ /* 0x000fe200078e00ff */
[----:B------:R-:W-:Y:S02]  /*1170*/  ISETP.GT.U32.AND P2, PT, R2, R16, PT ;  /* 0x000000100200720c */ /* 0x000fe40003f44070 */
[----:B------:R-:W-:Y:S01]  /*1180*/  LEA R109, R15, R252, 0x9 ;  /* 0x000000fc0f6d7211 */ /* 0x000fe200078e48ff */
[----:B------:R-:W-:Y:S02]  /*1190*/  IMAD.MOV R19, RZ, RZ, -R19 ;  /* 0x000000ffff137224 */ /* 0x000fe400078e0a13 */
[----:B------:R-:W-:Y:S01]  /*11a0*/  @!P0 IMAD.MOV R14, RZ, RZ, -R14 ;  /* 0x000000ffff0e8224 */ /* 0x000fe200078e0a0e */
[----:B------:R-:W-:Y:S01]  /*11b0*/  ISETP.GE.AND P0, PT, R20, RZ, PT ;  /* 0x000000ff1400720c */ /* 0x000fe20003f06270 */
[----:B------:R-:W-:Y:S01]  /*11c0*/  IMAD R19, R2, R19, R21 ;  /* 0x0000001302137224 */ /* 0x000fe200078e0215 */
[----:B------:R-:W-:Y:S01]  /*11d0*/  STL [R1+0x1234], R109 ;  /* 0x0012346d01007387 */ /* 0x000fe20000100800 */
[----:B------:R-:W-:-:S02]  /*11e0*/  @!P3 IMAD.IADD R18, R18, 0x1, -R2 ;  /* 0x000000011212b824 */ /* 0x000fc400078e0a02 */
[-C--:B------:R-:W-:Y:S01]  /*11f0*/  @!P4 IADD3 R17, R17, -R2.reuse, RZ ;  /* 0x800000021111c210 */ /* 0x080fe20007ffe0ff */
[----:B------:R-:W-:Y:S01]  /*1200*/  IMAD.HI.U32 R21, R12, R25, RZ ;  /* 0x000000190c157227 */ /* 0x000fe200078e00ff */
[----:B------:R-:W-:Y:S02]  /*1210*/  @!P2 IADD3 R16, R16, -R2, RZ ;  /* 0x800000021010a210 */ /* 0x000fe40007ffe0ff */
[----:B------:R-:W-:Y:S01]  /*1220*/  ISETP.GT.U32.AND P3, PT, R2, R18, PT ;  /* 0x000000120200720c */ /* 0x000fe20003f64070 */
[----:B------:R-:W-:Y:S01]  /*1230*/  IMAD.HI.U32 R20, R12, R23, RZ ;  /* 0x000000170c147227 */ /* 0x000fe200078e00ff */
[C---:B------:R-:W-:Y:S02]  /*1240*/  ISETP.GT.U32.AND P4, PT, R2.reuse, R17, PT ;  /* 0x000000110200720c */ /* 0x040fe40003f84070 */
[----:B------:R-:W-:Y:S01]  /*1250*/  IADD3 R21, -R21, RZ, RZ ;  /* 0x000000ff15157210 */ /* 0x000fe20007ffe1ff */
[----:B------:R-:W-:Y:S01]  /*1260*/  IMAD.MOV R20, RZ, RZ, -R20 ;  /* 0x000000ffff147224 */ /* 0x000fe200078e0a14 */
[----:B------:R-:W-:Y:S01]  /*1270*/  ISETP.GT.U32.AND P2, PT, R2, R19, PT ;  /* 0x000000130200720c */ /* 0x000fe20003f44070 */
[----:B------:R-:W-:-:S02]  /*1280*/  IMAD.MOV R22, RZ, RZ, -R22 ;  /* 0x000000ffff167224 */ /* 0x000fc400078e0a16 */
[C---:B------:R-:W-:Y:S02]  /*1290*/  IMAD R21, R2.reuse, R21, R25 ;  /* 0x0000001502157224 */ /* 0x040fe400078e0219 */
[C---:B------:R-:W-:Y:S02]  /*12a0*/  IMAD R20, R2.reuse, R20, R23 ;  /* 0x0000001402147224 */ /* 0x040fe400078e0217 */
[----:B------:R-:W-:Y:S01]  /*12b0*/  IMAD R22, R2, R22, R27 ;  /* 0x0000001602167224 */ /* 0x000fe200078e021b */
[----:B------:R-:W-:Y:S01]  /*12c0*/  @!P3 IADD3 R18, R18, -R2, RZ ;  /* 0x800000021212b210 */ /* 0x000fe20007ffe0ff */
[----:B------:R-:W-:Y:S01]  /*12d0*/  @!P4 IMAD.IADD R17, R17, 0x1, -R2 ;  /* 0x000000011111c824 */ /* 0x000fe200078e0a02 */
[C---:B------:R-:W-:Y:S01]  /*12e0*/  ISETP.GT.U32.AND P3, PT, R2.reuse, R21, PT ;  /* 0x000000150200720c */ /* 0x040fe20003f64070 */
[----:B------:R-:W-:Y:S01]  /*12f0*/  @!P1 IMAD.MOV R16, RZ, RZ, -R16 ;  /* 0x000000ffff109224 */ /* 0x000fe200078e0a10 */
[----:B------:R-:W-:Y:S01]  /*1300*/  ISETP.GT.U32.AND P1, PT, R2, R20, PT ;  /* 0x000000140200720c */ /* 0x000fe20003f24070 */
[----:B------:R-:W-:Y:S01]  /*1310*/  @!P5 IMAD.MOV R17, RZ, RZ, -R17 ;  /* 0x000000ffff11d224 */ /* 0x000fe200078e0a11 */
[----:B------:R-:W-:Y:S01]  /*1320*/  @!P6 IADD3 R18, -R18, RZ, RZ ;  /* 0x000000ff1212e210 */ /* 0x000fe20007ffe1ff */
[--C-:B------:R-:W-:Y:S01]  /*1330*/  @!P2 IMAD.IADD R19, R19, 0x1, -R2.reuse ;  /* 0x000000011313a824 */ /* 0x100fe200078e0a02 */
[----:B------:R-:W-:Y:S01]  /*1340*/  ISETP.GT.U32.AND P6, PT, R2, R22, PT ;  /* 0x000000160200720c */ /* 0x000fe20003fc4070 */
[----:B------:R-:W-:Y:S01]  /*1350*/  VIADD R30, R8, 0x11 ;  /* 0x00000011081e7836 */ /* 0x000fe20000000000 */
[----:B------:R-:W-:Y:S01]  /*1360*/  ISETP.GE.AND P5, PT, R26, RZ, PT ;  /* 0x000000ff1a00720c */ /* 0x000fe20003fa6270 */
[----:B------:R-:W-:Y:S01]  /*1370*/  VIADD R26, R8, 0xf ;  /* 0x0000000f081a7836 */ /* 0x000fe20000000000 */
[----:B------:R-:W-:Y:S01]  /*1380*/  ISETP.GE.AND P4, PT, R24, RZ, PT ;  /* 0x000000ff1800720c */ /* 0x000fe20003f86270 */
[C---:B------:R-:W-:Y:S01]  /*1390*/  VIADD R32, R8.reuse, 0x12 ;  /* 0x0000001208207836 */ /* 0x040fe20000000000 */
[----:B------:R-:W-:Y:S01]  /*13a0*/  IADD3 R24, R8, 0xe, RZ ;  /* 0x0000000e08187810 */ /* 0x000fe20007ffe0ff */
[--C-:B------:R-:W-:Y:S01]  /*13b0*/  @!P3 IMAD.IADD R21, R21, 0x1, -R2.reuse ;  /* 0x000000011515b824 */ /* 0x100fe200078e0a02 */
[----:B------:R-:W-:Y:S01]  /*13c0*/  IABS R27, R26 ;  /* 0x0000001a001b7213 */ /* 0x000fe20000000000 */
[--C-:B------:R-:W-:Y:S01]  /*13d0*/  @!P1 IMAD.IADD R20, R20, 0x1, -R2.reuse ;  /* 0x0000000114149824 */ /* 0x100fe200078e0a02 */
[----:B------:R-:W-:Y:S01]  /*13e0*/  ISETP.GT.U32.AND P2, PT, R2, R19, PT ;  /* 0x000000130200720c */ /* 0x000fe20003f44070 */
[----:B------:R-:W-:Y:S01]  /*13f0*/  VIADD R39, R8, 0x17 ;  /* 0x0000001708277836 */ /* 0x000fe20000000000 */
[----:B------:R-:W-:Y:S01]  /*1400*/  IABS R25, R24 ;  /* 0x0000001800197213 */ /* 0x000fe20000000000 */
[----:B------:R-:W-:Y:S01]  /*1410*/  @!P6 IMAD.IADD R22, R22, 0x1, -R2 ;  /* 0x000000011616e824 */ /* 0x000fe200078e0a02 */
[----:B------:R-:W-:Y:S01]  /*1420*/  ISETP.GE.AND P1, PT, R24, RZ, PT ;  /* 0x000000ff1800720c */ /* 0x000fe20003f26270 */
[----:B------:R-:W-:Y:S01]  /*1430*/  IMAD.HI.U32 R24, R12, R27, RZ ;  /* 0x0000001b0c187227 */ /* 0x000fe200078e00ff */
[----:B------:R-:W-:-:S02]  /*1440*/  ISETP.GT.U32.AND P6, PT, R2, R21, PT ;  /* 0x000000150200720c */ /* 0x000fc40003fc4070 */
[----:B------:R-:W-:Y:S01]  /*1450*/  IABS R31, R30 ;  /* 0x0000001e001f7213 */ /* 0x000fe20000000000 */
[----:B------:R-:W-:Y:S01]  /*1460*/  IMAD.HI.U32 R23, R12, R25, RZ ;  /* 0x000000190c177227 */ /* 0x000fe200078e00ff */
[----:B------:R-:W-:Y:S02]  /*1470*/  IADD3 R24, -R24, RZ, RZ ;  /* 0x000000ff18187210 */ /* 0x000fe40007ffe1ff */
[----:B------:R-:W-:Y:S01]  /*1480*/  IABS R33, R32 ;  /* 0x0000002000217213 */ /* 0x000fe20000000000 */
[----:B------:R-:W-:Y:S01]  /*1490*/  @!P2 IMAD.IADD R19, R19, 0x1, -R2 ;  /* 0x000000011313a824 */ /* 0x000fe200078e0a02 */
[----:B------:R-:W-:Y:S01]  /*14a0*/  ISETP.GE.AND P2, PT, R28, RZ, PT ;  /* 0x000000ff1c00720c */ /* 0x000fe20003f46270 */
[----:B------:R-:W-:Y:S01]  /*14b0*/  IMAD R24, R2, R24, R27 ;  /* 0x0000001802187224 */ /* 0x000fe200078e021b */
[----:B------:R-:W-:Y:S01]  /*14c0*/  IADD3 R23, -R23, RZ, RZ ;  /* 0x000000ff17177210 */ /* 0x000fe20007ffe1ff */
[----:B------:R-:W-:Y:S01]  /*14d0*/  VIADD R28, R8, 0x10 ;  /* 0x00000010081c7836 */ /* 0x000fe20000000000 */
[----:B------:R-:W-:Y:S01]  /*14e0*/  @!P0 IADD3 R19, -R19, RZ, RZ ;  /* 0x000000ff13138210 */ /* 0x000fe20007ffe1ff */
[----:B------:R-:W-:Y:S01]  /*14f0*/  IMAD.HI.U32 R27, R12, R33, RZ ;  /* 0x000000210c1b7227 */ /* 0x000fe200078e00ff */
[----:B------:R-:W-:-:S02]  /*1500*/  @!P6 IADD3 R21, R21, -R2, RZ ;  /* 0x800000021515e210 */ /* 0x000fc40007ffe0ff */
[C---:B------:R-:W-:Y:S01]  /*1510*/  ISETP.GT.U32.AND P0, PT, R2.reuse, R22, PT ;  /* 0x000000160200720c */ /* 0x040fe20003f04070 */
[C---:B------:R-:W-:Y:S01]  /*1520*/  IMAD R23, R2.reuse, R23, R25 ;  /* 0x0000001702177224 */ /* 0x040fe200078e0219 */
[C---:B------:R-:W-:Y:S01]  /*1530*/  ISETP.GT.U32.AND P6, PT, R2.reuse, R24, PT ;  /* 0x000000180200720c */ /* 0x040fe20003fc4070 */
[----:B------:R-:W-:Y:S01]  /*1540*/  IMAD.MOV R27, RZ, RZ, -R27 ;  /* 0x000000ffff1b7224 */ /* 0x000fe200078e0a1b */
[----:B------:R-:W-:Y:S01]  /*1550*/  IABS R29, R28 ;  /* 0x0000001c001d7213 */ /* 0x000fe20000000000 */
[----:B------:R-:W-:Y:S01]  /*1560*/  @!P5 IMAD.MOV R21, RZ, RZ, -R21 ;  /* 0x000000ffff15d224 */ /* 0x000fe200078e0a15 */
[C---:B------:R-:W-:Y:S01]  /*1570*/  ISETP.GT.U32.AND P3, PT, R2.reuse, R20, PT ;  /* 0x000000140200720c */ /* 0x040fe20003f64070 */
[----:B------:R-:W-:Y:S01]  /*1580*/  IMAD R27, R2, R27, R33 ;  /* 0x0000001b021b7224 */ /* 0x000fe200078e0221 */
[----:B------:R-:W-:Y:S01]  /*1590*/  IABS R33, R36 ;  /* 0x0000002400217213 */ /* 0x000fe20000000000 */
[----:B------:R-:W-:-:S04]  /*15a0*/  IMAD.HI.U32 R25, R12, R29, RZ ;  /* 0x0000001d0c197227 */ /* 0x000fc800078e00ff */
[--C-:B------:R-:W-:Y:S01]  /*15b0*/  @!P0 IMAD.IADD R22, R22, 0x1, -R2.reuse ;  /* 0x0000000116168824 */ /* 0x100fe200078e0a02 */
[----:B------:R-:W-:Y:S01]  /*15c0*/  ISETP.GE.AND P0, PT, R26, RZ, PT ;  /* 0x000000ff1a00720c */ /* 0x000fe20003f06270 */
[----:B------:R-:W-:Y:S01]  /*15d0*/  @!P6 IMAD.IADD R24, R24, 0x1, -R2 ;  /* 0x000000011818e824 */ /* 0x000fe200078e0a02 */
[----:B------:R-:W-:Y:S01]  /*15e0*/  IADD3 R25, -R25, RZ, RZ ;  /* 0x000000ff19197210 */ /* 0x000fe20007ffe1ff */
[----:B------:R-:W-:-:S03]  /*15f0*/  IMAD.HI.U32 R26, R12, R31, RZ ;  /* 0x0000001f0c1a7227 */ /* 0x000fc600078e00ff */
[C---:B------:R-:W-:Y:S01]  /*1600*/  ISETP.GT.U32.AND P6, PT, R2.reuse, R24, PT ;  /* 0x000000180200720c */ /* 0x040fe20003fc4070 */
[----:B------:R-:W-:Y:S02]  /*1610*/  IMAD.MOV R26, RZ, RZ, -R26 ;  /* 0x000000ffff1a7224 */ /* 0x000fe400078e0a1a */
[----:B------:R-:W-:Y:S02]  /*1620*/  @!P2 IMAD.MOV R22, RZ, RZ, -R22 ;  /* 0x000000ffff16a224 */ /* 0x000fe400078e0a16 */
[C---:B------:R-:W-:Y:S01]  /*1630*/  IMAD R26, R2.reuse, R26, R31 ;  /* 0x0000001a021a7224 */ /* 0x040fe200078e021f */
[----:B------:R-:W-:Y:S01]  /*1640*/  IABS R31, R34 ;  /* 0x00000022001f7213 */ /* 0x000fe20000000000 */
[----:B------:R-:W-:Y:S02]  /*1650*/  IMAD R25, R2, R25, R29 ;  /* 0x0000001902197224 */ /* 0x000fe400078e021d */
[----:B------:R-:W-:Y:S01]  /*1660*/  @!P3 IMAD.IADD R20, R20, 0x1, -R2 ;  /* 0x000000011414b824 */ /* 0x000fe200078e0a02 */
[----:B------:R-:W-:Y:S01]  /*1670*/  ISETP.GT.U32.AND P2, PT, R2, R26, PT ;  /* 0x0000001a0200720c */ /* 0x000fe20003f44070 */
[----:B------:R-:W-:Y:S01]  /*1680*/  IMAD.HI.U32 R29, R12, R33, RZ ;  /* 0x000000210c1d7227 */ /* 0x000fe200078e00ff */
[----:B------:R-:W-:-:S02]  /*1690*/  ISETP.GT.U32.AND P3, PT, R2, R23, PT ;  /* 0x000000170200720c */ /* 0x000fc40003f64070 */
[----:B------:R-:W-:Y:S01]  /*16a0*/  ISETP.GT.U32.AND P5, PT, R2, R25, PT ;  /* 0x000000190200720c */ /* 0x000fe20003fa4070 */
[----:B------:R-:W-:Y:S01]  /*16b0*/  @!P6 IMAD.IADD R24, R24, 0x1, -R2 ;  /* 0x000000011818e824 */ /* 0x000fe200078e0a02 */
[----:B------:R-:W-:Y:S01]  /*16c0*/  ISETP.GT.U32.AND P6, PT, R2, R27, PT ;  /* 0x0000001b0200720c */ /* 0x000fe20003fc4070 */
[----:B------:R-:W-:Y:S01]  /*16d0*/  IMAD.MOV R29, RZ, RZ, -R29 ;  /* 0x000000ffff1d7224 */ /* 0x000fe200078e0a1d */
[----:B------:R-:W-:Y:S01]  /*16e0*/  @!P4 IADD3 R20, -R20, RZ, RZ ;  /* 0x000000ff1414c210 */ /* 0x000fe20007ffe1ff */
[----:B------:R-:W-:Y:S02]  /*16f0*/  @!P0 IMAD.MOV R24, RZ, RZ, -R24 ;  /* 0x000000ffff188224 */ /* 0x000fe400078e0a18 */
[----:B------:R-:W-:Y:S01]  /*1700*/  IMAD R29, R2, R29, R33 ;  /* 0x0000001d021d7224 */ /* 0x000fe200078e0221 */
[----:B------:R-:W-:Y:S01]  /*1710*/  IABS R33, R38 ;  /* 0x0000002600217213 */ /* 0x000fe20000000000 */
[--C-:B------:R-:W-:Y:S02]  /*1720*/  @!P2 IMAD.IADD R26, R26, 0x1, -R2.reuse ;  /* 0x000000011a1aa824 */ /* 0x100fe400078e0a02 */
[--C-:B------:R-:W-:Y:S01]  /*1730*/  @!P3 IMAD.IADD R23, R23, 0x1, -R2.reuse ;  /* 0x000000011717b824 */ /* 0x100fe200078e0a02 */
[----:B------:R-:W-:Y:S01]  /*1740*/  ISETP.GE.AND P3, PT, R28, RZ, PT ;  /* 0x000000ff1c00720c */ /* 0x000fe20003f66270 */
[----:B------:R-:W-:Y:S01]  /*1750*/  @!P5 IMAD.IADD R25, R25, 0x1, -R2 ;  /* 0x000000011919d824 */ /* 0x000fe200078e0a02 */
[----:B------:R-:W-:Y:S01]  /*1760*/  ISETP.GE.AND P5, PT, R32, RZ, PT ;  /* 0x000000ff2000720c */ /* 0x000fe20003fa6270 */
[----:B------:R-:W-:Y:S01]  /*1770*/  IMAD.HI.U32 R28, R12, R31, RZ ;  /* 0x0000001f0c1c7227 */ /* 0x000fe200078e00ff */
[----:B------:R-:W-:-:S02]  /*1780*/  @!P6 IADD3 R27, R27, -R2, RZ ;  /* 0x800000021b1be210 */ /* 0x000fc40007ffe0ff */
[C---:B------:R-:W-:Y:S01]  /*1790*/  ISETP.GT.U32.AND P6, PT, R2.reuse, R26, PT ;  /* 0x0000001a0200720c */ /* 0x040fe20003fc4070 */
[----:B------:R-:W-:Y:S01]  /*17a0*/  IMAD.MOV R28, RZ, RZ, -R28 ;  /* 0x000000ffff1c7224 */ /* 0x000fe200078e0a1c */
[----:B------:R-:W-:Y:S01]  /*17b0*/  ISETP.GT.U32.AND P4, PT, R2, R23, PT ;  /* 0x000000170200720c */ /* 0x000fe20003f84070 */
[----:B------:R-:W-:Y:S01]  /*17c0*/  VIADD R40, R8, 0x1c ;  /* 0x0000001c08287836 */ /* 0x000fe20000000000 */
[C---:B------:R-:W-:Y:S01]  /*17d0*/  ISETP.GT.U32.AND P2, PT, R2.reuse, R25, PT ;  /* 0x000000190200720c */ /* 0x040fe20003f44070 */
[----:B------:R-:W-:Y:S01]  /*17e0*/  IMAD R28, R2, R28, R31 ;  /* 0x0000001c021c7224 */ /* 0x000fe200078e021f */
[----:B------:R-:W-:Y:S01]  /*17f0*/  IABS R32, R39 ;  /* 0x0000002700207213 */ /* 0x000fe20000000000 */
[----:B------:R-:W-:-:S04]  /*1800*/  IMAD.HI.U32 R31, R12, R33, RZ ;  /* 0x000000210c1f7227 */ /* 0x000fc800078e00ff */
[----:B------:R-:W-:Y:S02]  /*1810*/  IMAD.MOV R31, RZ, RZ, -R31 ;  /* 0x000000ffff1f7224 */ /* 0x000fe400078e0a1f */
[----:B------:R-:W-:Y:S01]  /*1820*/  @!P6 IADD3 R26, R26, -R2, RZ ;  /* 0x800000021a1ae210 */ /* 0x000fe20007ffe0ff */
[----:B------:R-:W-:Y:S01]  /*1830*/  VIADD R42, R8, 0x1d ;  /* 0x0000001d082a7836 */ /* 0x000fe20000000000 */
[----:B------:R-:W-:Y:S01]  /*1840*/  ISETP.GT.U32.AND P6, PT, R2, R29, PT ;  /* 0x0000001d0200720c */ /* 0x000fe20003fc4070 */
[--C-:B------:R-:W-:Y:S01]  /*1850*/  @!P4 IMAD.IADD R23, R23, 0x1, -R2.reuse ;  /* 0x000000011717c824 */ /* 0x100fe200078e0a02 */
[----:B------:R-:W-:Y:S01]  /*1860*/  ISETP.GE.AND P4, PT, R30, RZ, PT ;  /* 0x000000ff1e00720c */ /* 0x000fe20003f86270 */
[----:B------:R-:W-:Y:S01]  /*1870*/  @!P2 IMAD.IADD R25, R25, 0x1, -R2 ;  /* 0x000000011919a824 */ /* 0x000fe200078e0a02 */
[----:B------:R-:W-:Y:S01]  /*1880*/  ISETP.GT.U32.AND P2, PT, R2, R28, PT ;  /* 0x0000001c0200720c */ /* 0x000fe20003f44070 */
[----:B------:R-:W-:-:S04]  /*1890*/  IMAD.HI.U32 R30, R12, R35, RZ ;  /* 0x000000230c1e7227 */ /* 0x000fc800078e00ff */
[----:B------:R-:W-:Y:S02]  /*18a0*/  IMAD.MOV R30, RZ, RZ, -R30 ;  /* 0x000000ffff1e7224 */ /* 0x000fe400078e0a1e */
[----:B------:R-:W-:Y:S01]  /*18b0*/  @!P1 IMAD.MOV R23, RZ, RZ, -R23 ;  /* 0x000000ffff179224 */ /* 0x000fe200078e0a17 */
[C---:B------:R-:W-:Y:S01]  /*18c0*/  ISETP.GT.U32.AND P1, PT, R2.reuse, R27, PT ;  /* 0x0000001b0200720c */ /* 0x040fe20003f24070 */
[----:B------:R-:W-:Y:S01]  /*18d0*/  IMAD R30, R2, R30, R35 ;  /* 0x0000001e021e7224 */ /* 0x000fe200078e0223 */
[-C--:B------:R-:W-:Y:S01]  /*18e0*/  @!P6 IADD3 R29, R29, -R2.reuse, RZ ;  /* 0x800000021d1de210 */ /* 0x080fe20007ffe0ff */
[----:B------:R-:W-:Y:S01]  /*18f0*/  @!P3 IMAD.MOV R25, RZ, RZ, -R25 ;  /* 0x000000ffff19b224 */ /* 0x000fe200078e0a19 */
[----:B------:R-:W-:Y:S01]  /*1900*/  @!P4 IADD3 R26, -R26, RZ, RZ ;  /* 0x000000ff1a1ac210 */ /* 0x000fe20007ffe1ff */
[C---:B------:R-:W-:Y:S01]  /*1910*/  IMAD R31, R2.reuse, R31, R33 ;  /* 0x0000001f021f7224 */ /* 0x040fe200078e0221 */
[----:B------:R-:W-:Y:S01]  /*1920*/  ISETP.GT.U32.AND P6, PT, R2, R29, PT ;  /* 0x0000001d0200720c */ /* 0x000fe20003fc4070 */
[----:B------:R-:W-:Y:S01]  /*1930*/  IMAD.MOV.U32 R35, RZ, RZ, R32 ;  /* 0x000000ffff237224 */ /* 0x000fe200078e0020 */
[----:B------:R-:W-:Y:S01]  /*1940*/  @!P2 IADD3 R28, R28, -R2, RZ ;  /* 0x800000021c1ca210 */ /* 0x000fe20007ffe0ff */
[----:B------:R-:W-:Y:S01]  /*1950*/  VIADD R46, R8, 0x1f ;  /* 0x0000001f082e7836 */ /* 0x000fe20000000000 */
[----:B------:R-:W-:Y:S01]  /*1960*/  ISETP.GT.U32.AND P3, PT, R2, R30, PT ;  /* 0x0000001e0200720c */ /* 0x000fe20003f64070 */
[----:B------:R-:W-:Y:S01]  /*1970*/  IMAD.HI.U32 R32, R12, R35, RZ ;  /* 0x000000230c207227 */ /* 0x000fe200078e00ff */
[----:B------:R-:W-:-:S02]  /*1980*/  ISETP.GT.U32.AND P0, PT, R2, R28, PT ;  /* 0x0000001c0200720c */ /* 0x000fc40003f04070 */
[----:B------:R-:W-:Y:S01]  /*1990*/  ISETP.GE.AND P2, PT, R36, RZ, PT ;  /* 0x000000ff2400720c */ /* 0x000fe20003f46270 */
[--C-:B------:R-:W-:Y:S01]  /*19a0*/  @!P1 IMAD.IADD R27, R27, 0x1, -R2.reuse ;  /* 0x000000011b1b9824 */ /* 0x100fe200078e0a02 */
[----:B------:R-:W-:Y:S01]  /*19b0*/  ISETP.GE.AND P1, PT, R34, RZ, PT ;  /* 0x000000ff2200720c */ /* 0x000fe20003f26270 */
[----:B------:R-:W-:Y:S01]  /*19c0*/  VIADD R34, R8, 0x18 ;  /* 0x0000001808227836 */ /* 0x000fe20000000000 */
[----:B------:R-:W-:Y:S01]  /*19d0*/  ISETP.GE.AND P4, PT, R37, RZ, PT ;  /* 0x000000ff2500720c */ /* 0x000fe20003f86270 */
[----:B------:R-:W-:Y:S01]  /*19e0*/  @!P6 IMAD.IADD R29, R29, 0x1, -R2 ;  /* 0x000000011d1de824 */ /* 0x000fe200078e0a02 */
[----:B------:R-:W-:Y:S01]  /*19f0*/  ISETP.GT.U32.AND P6, PT, R2, R31, PT ;  /* 0x0000001f0200720c */ /* 0x000fe20003fc4070 */
[----:B------:R-:W-:Y:S01]  /*1a00*/  IMAD.MOV R32, RZ, RZ, -R32 ;  /* 0x000000ffff207224 */ /* 0x000fe200078e0a20 */
[----:B------:R-:W-:Y:S01]  /*1a10*/  IABS R33, R34 ;  /* 0x0000002200217213 */ /* 0x000fe20000000000 */
[----:B------:R-:W-:Y:S01]  /*1a20*/  @!P5 IMAD.MOV R27, RZ, RZ, -R27 ;  /* 0x000000ffff1bd224 */ /* 0x000fe200078e0a1b */
[----:B------:R-:W-:Y:S01]  /*1a30*/  @!P3 IADD3 R30, R30, -R2, RZ ;  /* 0x800000021e1eb210 */ /* 0x000fe20007ffe0ff */
[----:B------:R-:W-:Y:S01]  /*1a40*/  IMAD R32, R2, R32, R35 ;  /* 0x0000002002207224 */ /* 0x000fe200078e0223 */
[----:B------:R-:W-:Y:S01]  /*1a50*/  @!P0 IADD3 R28, R28, -R2, RZ ;  /* 0x800000021c1c8210 */ /* 0x000fe20007ffe0ff */
[----:B------:R-:W-:Y:S01]  /*1a60*/  IMAD.MOV.U32 R35, RZ, RZ, R33 ;  /* 0x000000ffff237224 */ /* 0x000fe200078e0021 */
[----:B------:R-:W-:Y:S01]  /*1a70*/  ISETP.GT.U32.AND P3, PT, R2, R30, PT ;  /* 0x0000001e0200720c */ /* 0x000fe20003f64070 */
[----:B------:R-:W-:Y:S01]  /*1a80*/  @!P2 IMAD.MOV R29, RZ, RZ, -R29 ;  /* 0x000000ffff1da224 */ /* 0x000fe200078e0a1d */
[----:B------:R-:W-:Y:S01]  /*1a90*/  ISETP.GE.AND P5, PT, R38, RZ, PT ;  /* 0x000000ff2600720c */ /* 0x000fe20003fa6270 */
[----:B------:R-:W-:Y:S01]  /*1aa0*/  @!P1 IMAD.MOV R28, RZ, RZ, -R28 ;  /* 0x000000ffff1c9224 */ /* 0x000fe200078e0a1c */
[----:B------:R-:W-:Y:S01]  /*1ab0*/  ISETP.GE.AND P1, PT, R34, RZ, PT ;  /* 0x000000ff2200720c */ /* 0x000fe20003f26270 */
[----:B------:R-:W-:Y:S01]  /*1ac0*/  @!P6 IMAD.IADD R31, R31, 0x1, -R2 ;  /* 0x000000011f1fe824 */ /* 0x000fe200078e0a02 */
[----:B------:R-:W-:Y:S01]  /*1ad0*/  IADD3 R34, R8, 0x19, RZ ;  /* 0x0000001908227810 */ /* 0x000fe20007ffe0ff */
[----:B------:R-:W-:Y:S01]  /*1ae0*/  IMAD.HI.U32 R33, R12, R35, RZ ;  /* 0x000000230c217227 */ /* 0x000fe200078e00ff */
[----:B------:R-:W-:-:S02]  /*1af0*/  ISETP.GT.U32.AND P2, PT, R2, R32, PT ;  /* 0x000000200200720c */ /* 0x000fc40003f44070 */
[----:B------:R-:W-:Y:S01]  /*1b00*/  IABS R37, R34 ;  /* 0x0000002200257213 */ /* 0x000fe20000000000 */
[----:B------:R-:W-:Y:S01]  /*1b10*/  IMAD.MOV R33, RZ, RZ, -R33 ;  /* 0x000000ffff217224 */ /* 0x000fe200078e0a21 */
[----:B------:R-:W-:Y:S01]  /*1b20*/  ISETP.GT.U32.AND P6, PT, R2, R31, PT ;  /* 0x0000001f0200720c */ /* 0x000fe20003fc4070 */
[----:B------:R-:W-:Y:S01]  /*1b30*/  @!P3 IMAD.IADD R30, R30, 0x1, -R2 ;  /* 0x000000011e1eb824 */ /* 0x000fe200078e0a02 */
[----:B------:R-:W-:Y:S01]  /*1b40*/  ISETP.GE.AND P3, PT, R34, RZ, PT ;  /* 0x000000ff2200720c */ /* 0x000fe20003f66270 */
[----:B------:R-:W-:Y:S01]  /*1b50*/  IMAD.HI.U32 R34, R12, R37, RZ ;  /* 0x000000250c227227 */ /* 0x000fe200078e00ff */
[----:B------:R-:W-:Y:S02]  /*1b60*/  IADD3 R36, R8, 0x1a, RZ ;  /* 0x0000001a08247810 */ /* 0x000fe40007ffe0ff */
[----:B------:R-:W-:Y:S01]  /*1b70*/  ISETP.GE.AND P0, PT, R39, RZ, PT ;  /* 0x000000ff2700720c */ /* 0x000fe20003f06270 */
[----:B------:R-:W-:Y:S01]  /*1b80*/  IMAD.MOV R34, RZ, RZ, -R34 ;  /* 0x000000ffff227224 */ /* 0x000fe200078e0a22 */
[----:B------:R-:W-:Y:S01]  /*1b90*/  IABS R39, R36 ;  /* 0x0000002400277213 */ /* 0x000fe20000000000 */
[----:B------:R-:W-:Y:S01]  /*1ba0*/  IMAD R33, R2, R33, R35 ;  /* 0x0000002102217224 */ /* 0x000fe200078e0223 */
[----:B------:R-:W-:Y:S01]  /*1bb0*/  @!P4 IADD3 R30, -R30, RZ, RZ ;  /* 0x000000ff1e1ec210 */ /* 0x000fe20007ffe1ff */
[----:B------:R-:W-:Y:S01]  /*1bc0*/  IMAD R34, R2, R34, R37 ;  /* 0x0000002202227224 */ /* 0x000fe200078e0225 */
[----:B------:R-:W-:Y:S01]  /*1bd0*/  IADD3 R38, R8, 0x1b, RZ ;  /* 0x0000001b08267810 */ /* 0x000fe20007ffe0ff */
[----:B------:R-:W-:Y:S01]  /*1be0*/  @!P6 IMAD.IADD R31, R31, 0x1, -R2 ;  /* 0x000000011f1fe824 */ /* 0x000fe200078e0a02 */
[----:B------:R-:W-:Y:S01]  /*1bf0*/  ISETP.GT.U32.AND P4, PT, R2, R33, PT ;  /* 0x000000210200720c */ /* 0x000fe20003f84070 */
[----:B------:R-:W-:Y:S01]  /*1c00*/  IMAD.HI.U32 R35, R12, R39, RZ ;  /* 0x000000270c237227 */ /* 0x000fe200078e00ff */
[----:B------:R-:W-:-:S02]  /*1c10*/  IABS R41, R38 ;  /* 0x0000002600297213 */ /* 0x000fc40000000000 */
[----:B------:R-:W-:Y:S01]  /*1c20*/  ISETP.GE.AND P6, PT, R36, RZ, PT ;  /* 0x000000ff2400720c */ /* 0x000fe20003fc6270 */
[----:B------:R-:W-:Y:S01]  /*1c30*/  @!P5 IMAD.MOV R31, RZ, RZ, -R31 ;  /* 0x000000ffff1fd224 */ /* 0x000fe200078e0a1f */
[----:B------:R-:W-:Y:S01]  /*1c40*/  ISETP.GT.U32.AND P5, PT, R2, R34, PT ;  /* 0x000000220200720c */ /* 0x000fe20003fa4070 */
[----:B------:R-:W-:Y:S01]  /*1c50*/  @!P2 IMAD.IADD R32, R32, 0x1, -R2 ;  /* 0x000000012020a824 */ /* 0x000fe200078e0a02 */
[----:B------:R-:W-:Y:S01]  /*1c60*/  IADD3 R35, -R35, RZ, RZ ;  /* 0x000000ff23237210 */ /* 0x000fe20007ffe1ff */
[----:B------:R-:W-:-:S03]  /*1c70*/  IMAD.HI.U32 R36, R12, R41, RZ ;  /* 0x000000290c247227 */ /* 0x000fc600078e00ff */
[C---:B------:R-:W-:Y:S01]  /*1c80*/  ISETP.GT.U32.AND P2, PT, R2.reuse, R32, PT ;  /* 0x000000200200720c */ /* 0x040fe20003f44070 */
[----:B------:R-:W-:Y:S01]  /*1c90*/  IMAD R35, R2, R35, R39 ;  /* 0x0000002302237224 */ /* 0x000fe200078e0227 */
[----:B------:R-:W-:Y:S01]  /*1ca0*/  IABS R39, R40 ;  /* 0x0000002800277213 */ /* 0x000fe20000000000 */
[----:B------:R-:W-:Y:S01]  /*1cb0*/  IMAD.MOV R36, RZ, RZ, -R36 ;  /* 0x000000ffff247224 */ /* 0x000fe200078e0a24 */
[----:B------:R-:W-:Y:S01]  /*1cc0*/  @!P4 IADD3 R33, R33, -R2, RZ ;  /* 0x800000022121c210 */ /* 0x000fe20007ffe0ff */
[----:B------:R-:W-:Y:S02]  /*1cd0*/  VIADD R44, R8, 0x1e ;  /* 0x0000001e082c7836 */ /* 0x000fe40000000000 */
[----:B------:R-:W-:Y:S01]  /*1ce0*/  @!P5 IMAD.IADD R34, R34, 0x1, -R2 ;  /* 0x000000012222d824 */ /* 0x000fe200078e0a02 */
[----:B------:R-:W-:Y:S01]  /*1cf0*/  ISETP.GT.U32.AND P4, PT, R2, R33, PT ;  /* 0x000000210200720c */ /* 0x000fe20003f84070 */
[----:B------:R-:W-:Y:S01]  /*1d00*/  IMAD.HI.U32 R37, R12, R39, RZ ;  /* 0x000000270c257227 */ /* 0x000fe200078e00ff */
[----:B------:R-:W-:-:S02]  /*1d10*/  IABS R43, R44 ;  /* 0x0000002c002b7213 */ /* 0x000fc40000000000 */
[----:B------:R-:W-:Y:S01]  /*1d20*/  ISETP.GT.U32.AND P5, PT, R2, R34, PT ;  /* 0x000000220200720c */ /* 0x000fe20003fa4070 */
[--C-:B------:R-:W-:Y:S01]  /*1d30*/  @!P2 IMAD.IADD R32, R32, 0x1, -R2.reuse ;  /* 0x000000012020a824 */ /* 0x100fe200078e0a02 */
[----:B------:R-:W-:Y:S01]  /*1d40*/  IADD3 R37, -R37, RZ, RZ ;  /* 0x000000ff25257210 */ /* 0x000fe20007ffe1ff */
[----:B------:R-:W-:Y:S01]  /*1d50*/  IMAD R36, R2, R36, R41 ;  /* 0x0000002402247224 */ /* 0x000fe200078e0229 */
[----:B------:R-:W-:Y:S01]  /*1d60*/  IABS R41, R42 ;  /* 0x0000002a00297213 */ /* 0x000fe20000000000 */
[----:B------:R-:W-:Y:S01]  /*1d70*/  VIADD R52, R8, 0x24 ;  /* 0x0000002408347836 */ /* 0x000fe20000000000 */
[----:B------:R-:W-:Y:S01]  /*1d80*/  @!P0 IADD3 R32, -R32, RZ, RZ ;  /* 0x000000ff20208210 */ /* 0x000fe20007ffe1ff */
[C---:B------:R-:W-:Y:S01]  /*1d90*/  IMAD R37, R2.reuse, R37, R39 ;  /* 0x0000002502257224 */ /* 0x040fe200078e0227 */
[----:B------:R-:W-:Y:S01]  /*1da0*/  ISETP.GT.U32.AND P0, PT, R2, R35, PT ;  /* 0x000000230200720c */ /* 0x000fe20003f04070 */
[----:B------:R-:W-:Y:S01]  /*1db0*/  @!P4 IMAD.IADD R33, R33, 0x1, -R2 ;  /* 0x000000012121c824 */ /* 0x000fe200078e0a02 */
[----:B------:R-:W-:Y:S01]  /*1dc0*/  ISETP.GE.AND P2, PT, R38, RZ, PT ;  /* 0x000000ff2600720c */ /* 0x000fe20003f46270 */
[----:B------:R-:W-:Y:S01]  /*1dd0*/  IMAD.HI.U32 R38, R12, R41, RZ ;  /* 0x000000290c267227 */ /* 0x000fe200078e00ff */
[----:B------:R-:W-:-:S02]  /*1de0*/  ISETP.GT.U32.AND P4, PT, R2, R36, PT ;  /* 0x000000240200720c */ /* 0x000fc40003f84070 */
[----:B------:R-:W-:Y:S01]  /*1df0*/  IABS R39, R46 ;  /* 0x0000002e00277213 */ /* 0x000fe20000000000 */
[----:B------:R-:W-:Y:S01]  /*1e00*/  @!P5 IMAD.IADD R34, R34, 0x1, -R2 ;  /* 0x000000012222d824 */ /* 0x000fe200078e0a02 */
[----:B------:R-:W-:Y:S01]  /*1e10*/  ISETP.GT.U32.AND P5, PT, R2, R37, PT ;  /* 0x000000250200720c */ /* 0x000fe20003fa4070 */
[----:B------:R-:W-:Y:S01]  /*1e20*/  IMAD.MOV R38, RZ, RZ, -R38 ;  /* 0x000000ffff267224 */ /* 0x000fe200078e0a26 */
[----:B------:R-:W-:Y:S01]  /*1e30*/  IABS R51, R52 ;  /* 0x0000003400337213 */ /* 0x000fe20000000000 */
[----:B------:R-:W-:Y:S01]  /*1e40*/  @!P1 IMAD.MOV R33, RZ, RZ, -R33 ;  /* 0x000000ffff219224 */ /* 0x000fe200078e0a21 */
[----:B------:R-:W-:Y:S01]  /*1e50*/  ISETP.GE.AND P1, PT, R40, RZ, PT ;  /* 0x000000ff2800720c */ /* 0x000fe20003f26270 */
[----:B------:R-:W-:Y:S01]  /*1e60*/  IMAD R38, R2, R38, R41 ;  /* 0x0000002602267224 */ /* 0x000fe200078e0229 */
[----:B------:R-:W-:Y:S01]  /*1e70*/  @!P0 IADD3 R35, R35, -R2, RZ ;  /* 0x8000000223238210 */ /* 0x000fe20007ffe0ff */
[----:B------:R-:W-:Y:S02]  /*1e80*/  IMAD.MOV.U32 R41, RZ, RZ, R39 ;  /* 0x000000ffff297224 */ /* 0x000fe400078e0027 */
[----:B------:R-:W-:Y:S01]  /*1e90*/  IMAD.HI.U32 R39, R12, R43, RZ ;  /* 0x0000002b0c277227 */ /* 0x000fe200078e00ff */
[----:B------:R-:W-:-:S02]  /*1ea0*/  ISETP.GT.U32.AND P0, PT, R2, R35, PT ;  /* 0x000000230200720c */ /* 0x000fc40003f04070 */
[----:B------:R-:W-:Y:S01]  /*1eb0*/  @!P4 IADD3 R36, R36, -R2, RZ ;  /* 0x800000022424c210 */ /* 0x000fe20007ffe0ff */
[----:B------:R-:W-:Y:S01]  /*1ec0*/  @!P5 IMAD.IADD R37, R37, 0x1, -R2 ;  /* 0x000000012525d824 */ /* 0x000fe200078e0a02 */
[----:B------:R-:W-:Y:S01]  /*1ed0*/  IADD3 R39, -R39, RZ, RZ ;  /* 0x000000ff27277210 */ /* 0x000fe20007ffe1ff */
[----:B------:R-:W-:Y:S01]  /*1ee0*/  IMAD.HI.U32 R40, R12, R41, RZ ;  /* 0x000000290c287227 */ /* 0x000fe200078e00ff */
[C---:B------:R-:W-:Y:S02]  /*1ef0*/  ISETP.GT.U32.AND P4, PT, R2.reuse, R36, PT ;  /* 0x000000240200720c */ /* 0x040fe40003f84070 */
[C---:B------:R-:W-:Y:S01]  /*1f00*/  ISETP.GT.U32.AND P5, PT, R2.reuse, R37, PT ;  /* 0x000000250200720c */ /* 0x040fe20003fa4070 */
[----:B------:R-:W-:Y:S01]  /*1f10*/  IMAD R39, R2, R39, R43 ;  /* 0x0000002702277224 */ /* 0x000fe200078e022b */
[----:B------:R-:W-:Y:S01]  /*1f20*/  IADD3 R40, -R40, RZ, RZ ;  /* 0x000000ff28287210 */ /* 0x000fe20007ffe1ff */
[----:B------:R-:W-:Y:S01]  /*1f30*/  @!P3 IMAD.MOV R34, RZ, RZ, -R34 ;  /* 0x000000ffff22b224 */ /* 0x000fe200078e0a22 */
[----:B------:R-:W-:Y:S01]  /*1f40*/  ISETP.GE.AND P3, PT, R42, RZ, PT ;  /* 0x000000ff2a00720c */ /* 0x000fe20003f66270 */
[----:B------:R-:W-:Y:S01]  /*1f50*/  VIADD R42, R8, 0x20 ;  /* 0x00000020082a7836 */ /* 0x000fe20000000000 */
[----:B------:R-:W-:Y:S01]  /*1f60*/  @!P0 IADD3 R35, R35, -R2, RZ ;  /* 0x8000000223238210 */ /* 0x000fe20007ffe0ff */
[C---:B------:R-:W-:Y:S01]  /*1f70*/  IMAD R41, R2.reuse, R40, R41 ;  /* 0x0000002802297224 */ /* 0x040fe200078e0229 */
[----:B------:R-:W-:Y:S01]  /*1f80*/  ISETP.GT.U32.AND P0, PT, R2, R38, PT ;  /* 0x000000260200720c */ /* 0x000fe20003f04070 */
[----:B------:R-:W-:Y:S01]  /*1f90*/  VIADD R50, R8, 0x23 ;  /* 0x0000002308327836 */ /* 0x000fe20000000000 */
[----:B------:R-:W-:Y:S01]  /*1fa0*/  IABS R43, R42 ;  /* 0x0000002a002b7213 */ /* 0x000fe20000000000 */
[----:B------:R-:W-:Y:S01]  /*1fb0*/  @!P6 IMAD.MOV R35, RZ, RZ, -R35 ;  /* 0x000000ffff23e224 */ /* 0x000fe200078e0a23 */
[----:B------:R-:W-:Y:S01]  /*1fc0*/  ISETP.GT.U32.AND P6, PT, R2, R41, PT ;  /* 0x000000290200720c */ /* 0x000fe20003fc4070 */
[----:B------:R-:W-:Y:S01]  /*1fd0*/  @!P4 IMAD.IADD R36, R36, 0x1, -R2 ;  /* 0x000000012424c824 */ /* 0x000fe200078e0a02 */
[----:B------:R-:W-:Y:S01]  /*1fe0*/  @!P5 IADD3 R37, R37, -R2, RZ ;  /* 0x800000022525d210 */ /* 0x000fe20007ffe0ff */
[----:B------:R-:W-:Y:S01]  /*1ff0*/  IMAD.HI.U32 R40, R12, R43, RZ ;  /* 0x0000002b0c287227 */ /* 0x000fe200078e00ff */
[----:B------:R-:W-:-:S02]  /*2000*/  ISETP.GT.U32.AND P5, PT, R2, R39, PT ;  /* 0x000000270200720c */ /* 0x000fc40003fa4070 */
[----:B------:R-:W-:Y:S01]  /*2010*/  ISETP.GE.AND P4, PT, R44, RZ, PT ;  /* 0x000000ff2c00720c */ /* 0x000fe20003f86270 */
[----:B------:R-:W-:Y:S01]  /*2020*/  VIADD R44, R8, 0x21 ;  /* 0x00000021082c7836 */ /* 0x000fe20000000000 */
[----:B------:R-:W-:Y:S01]  /*2030*/  @!P1 IADD3 R37, -R37, RZ, RZ ;  /* 0x000000ff25259210 */ /* 0x000fe20007ffe1ff */
[----:B------:R-:W-:Y:S01]  /*2040*/  @!P0 IMAD.IADD R38, R38, 0x1, -R2 ;  /* 0x0000000126268824 */ /* 0x000fe200078e0a02 */
[----:B------:R-:W-:Y:S01]  /*2050*/  ISETP.GE.AND P1, PT, R42, RZ, PT ;  /* 0x000000ff2a00720c */ /* 0x000fe20003f26270 */
[----:B------:R-:W-:Y:S01]  /*2060*/  IMAD.MOV R40, RZ, RZ, -R40 ;  /* 0x000000ffff287224 */ /* 0x000fe200078e0a28 */
[----:B------:R-:W-:Y:S01]  /*2070*/  IABS R45, R44 ;  /* 0x0000002c002d7213 */ /* 0x000fe20000000000 */
[--C-:B------:R-:W-:Y:S01]  /*2080*/  @!P6 IMAD.IADD R41, R41, 0x1, -R2.reuse ;  /* 0x000000012929e824 */ /* 0x100fe200078e0a02 */
[C---:B------:R-:W-:Y:S01]  /*2090*/  ISETP.GT.U32.AND P0, PT, R2.reuse, R38, PT ;  /* 0x000000260200720c */ /* 0x040fe20003f04070 */
[C---:B------:R-:W-:Y:S01]  /*20a0*/  IMAD R40, R2.reuse, R40, R43 ;  /* 0x0000002802287224 */ /* 0x040fe200078e022b */
[----:B------:R-:W-:Y:S01]  /*20b0*/  IABS R49, R50 ;  /* 0x0000003200317213 */ /* 0x000fe20000000000 */
[----:B------:R-:W-:Y:S01]  /*20c0*/  @!P5 IMAD.IADD R39, R39, 0x1, -R2 ;  /* 0x000000012727d824 */ /* 0x000fe200078e0a02 */
[----:B------:R-:W-:Y:S01]  /*20d0*/  ISETP.GT.U32.AND P6, PT, R2, R41, PT ;  /* 0x000000290200720c */ /* 0x000fe20003fc4070 */
[----:B------:R-:W-:-:S03]  /*20e0*/  IMAD.HI.U32 R42, R12, R45, RZ ;  /* 0x0000002d0c2a7227 */ /* 0x000fc600078e00ff */
[----:B------:R-:W-:Y:S01]  /*20f0*/  ISETP.GT.U32.AND P5, PT, R2, R39, PT ;  /* 0x000000270200720c */ /* 0x000fe20003fa4070 */
[----:B------:R-:W-:Y:S01]  /*2100*/  IMAD.HI.U32 R43, R12, R47, RZ ;  /* 0x0000002f0c2b7227 */ /* 0x000fe200078e00ff */
[----:B------:R-:W-:-:S03]  /*2110*/  IADD3 R42, -R42, RZ, RZ ;  /* 0x000000ff2a2a7210 */ /* 0x000fc60007ffe1ff */
[----:B------:R-:W-:Y:S01]  /*2120*/  @!P0 IMAD.IADD R38, R38, 0x1, -R2 ;  /* 0x0000000126268824 */ /* 0x000fe200078e0a02 */
[----:B------:R-:W-:Y:S01]  /*2130*/  ISETP.GE.AND P0, PT, R44, RZ, PT ;  /* 0x000000ff2c00720c */ /* 0x000fe20003f06270 */
[----:B------:R-:W-:Y:S01]  /*2140*/  IMAD R42, R2, R42, R45 ;  /* 0x0000002a022a7224 */ /* 0x000fe200078e022d */
[----:B------:R-:W-:Y:S01]  /*2150*/  IABS R44, R53 ;  /* 0x00000035002c7213 */ /* 0x000fe20000000000 */
[----:B------:R-:W-:Y:S01]  /*2160*/  IMAD.MOV R43, RZ, RZ, -R43 ;  /* 0x000000ffff2b7224 */ /* 0x000fe200078e0a2b */
[----:B------:R-:W-:Y:S01]  /*2170*/  @!P6 IADD3 R41, R41, -R2, RZ ;  /* 0x800000022929e210 */ /* 0x000fe20007ffe0ff */
[----:B------:R-:W-:Y:S01]  /*2180*/  IMAD.HI.U32 R45, R12, R51, RZ ;  /* 0x000000330c2d7227 */ /* 0x000fe200078e00ff */
[----:B------:R-:W-:-:S03]  /*2190*/  ISETP.GT.U32.AND P6, PT, R2, R42, PT ;  /* 0x0000002a0200720c */ /* 0x000fc60003fc4070 */
[----:B------:R-:W-:Y:S01]  /*21a0*/  @!P5 IMAD.IADD R39, R39, 0x1, -R2 ;  /* 0x000000012727d824 */ /* 0x000fe200078e0a02 */
[C---:B------:R-:W-:Y:S01]  /*21b0*/  ISETP.GT.U32.AND P5, PT, R2.reuse, R40, PT ;  /* 0x000000280200720c */ /* 0x040fe20003fa4070 */
[----:B------:R-:W-:Y:S02]  /*21c0*/  IMAD R43, R2, R43, R47 ;  /* 0x0000002b022b7224 */ /* 0x000fe400078e022f */
[----:B------:R-:W-:Y:S02]  /*21d0*/  IMAD.MOV.U32 R47, RZ, RZ, R44 ;  /* 0x000000ffff2f7224 */ /* 0x000fe400078e002c */
[----:B------:R-:W-:Y:S01]  /*21e0*/  @!P2 IMAD.MOV R36, RZ, RZ, -R36 ;  /* 0x000000ffff24a224 */ /* 0x000fe200078e0a24 */
[----:B------:R-:W-:Y:S01]  /*21f0*/  ISETP.GE.AND P2, PT, R46, RZ, PT ;  /* 0x000000ff2e00720c */ /* 0x000fe20003f46270 */
[----:B------:R-:W-:Y:S02]  /*2200*/  IMAD.MOV R46, RZ, RZ, -R45 ;  /* 0x000000ffff2e7224 */ /* 0x000fe400078e0a2d */
[----:B------:R-:W-:Y:S01]  /*2210*/  @!P6 IADD3 R42, R42, -R2, RZ ;  /* 0x800000022a2ae210 */ /* 0x000fe20007ffe0ff */
[----:B------:R-:W-:-:S03]  /*2220*/  IMAD.HI.U32 R45, R12, R47, RZ ;  /* 0x0000002f0c2d7227 */ /* 0x000fc600078e00ff */
[----:B------:R-:W-:Y:S01]  /*2230*/  @!P5 IADD3 R40, R40, -R2, RZ ;  /* 0x800000022828d210 */ /* 0x000fe20007ffe0ff */
[----:B------:R-:W-:Y:S01]  /*2240*/  @!P4 IMAD.MOV R39, RZ, RZ, -R39 ;  /* 0x000000ffff27c224 */ /* 0x000fe200078e0a27 */
[----:B------:R-:W-:Y:S01]  /*2250*/  ISETP.GT.U32.AND P4, PT, R2, R42, PT ;  /* 0x0000002a0200720c */ /* 0x000fe20003f84070 */
[----:B------:R-:W-:Y:S01]  /*2260*/  IMAD.HI.U32 R44, R12, R49, RZ ;  /* 0x000000310c2c7227 */ /* 0x000fe200078e00ff */
[C---:B------:R-:W-:Y:S02]  /*2270*/  ISETP.GT.U32.AND P5, PT, R2.reuse, R43, PT ;  /* 0x0000002b0200720c */ /* 0x040fe40003fa4070 */
[C---:B------:R-:W-:Y:S01]  /*2280*/  ISETP.GT.U32.AND P6, PT, R2.reuse, R40, PT ;  /* 0x000000280200720c */ /* 0x040fe20003fc4070 */
[----:B------:R-:W-:Y:S01]  /*2290*/  IMAD.MOV R44, RZ, RZ, -R44 ;  /* 0x000000ffff2c7224 */ /* 0x000fe200078e0a2c */
[----:B------:R-:W-:Y:S01]  /*22a0*/  IADD3 R45, -R45, RZ, RZ ;  /* 0x000000ff2d2d7210 */ /* 0x000fe20007ffe1ff */
[C---:B------:R-:W-:Y:S01]  /*22b0*/  IMAD R46, R2.reuse, R46, R51 ;  /* 0x0000002e022e7224 */ /* 0x040fe200078e0233 */
[----:B------:R-:W-:Y:S01]  /*22c0*/  @!P2 IADD3 R41, -R41, RZ, RZ ;  /* 0x000000ff2929a210 */ /* 0x000fe20007ffe1ff */
[----:B------:R-:W-:-:S02]  /*22d0*/  IMAD R44, R2, R44, R49 ;  /* 0x0000002c022c7224 */ /* 0x000fc400078e0231 */
[C---:B------:R-:W-:Y:S01]  /*22e0*/  IMAD R45, R2.reuse, R45, R47 ;  /* 0x0000002d022d7224 */ /* 0x040fe200078e022f */
[----:B------:R-:W-:Y:S01]  /*22f0*/  ISETP.GT.U32.AND P2, PT, R2, R46, PT ;  /* 0x0000002e0200720c */ /* 0x000fe20003f44070 */
[----:B------:R-:W-:Y:S01]  /*2300*/  VIADD R54, R8, 0x26 ;  /* 0x0000002608367836 */ /* 0x000fe20000000000 */
[----:B------:R-:W-:Y:S01]  /*2310*/  @!P4 IADD3 R42, R42, -R2, RZ ;  /* 0x800000022a2ac210 */ /* 0x000fe20007ffe0ff */
[--C-:B------:R-:W-:Y:S01]  /*2320*/  @!P5 IMAD.IADD R43, R43, 0x1, -R2.reuse ;  /* 0x000000012b2bd824 */ /* 0x100fe200078e0a02 */
[----:B------:R-:W-:Y:S01]  /*2330*/  ISETP.GT.U32.AND P4, PT, R2, R45, PT ;  /* 0x0000002d0200720c */ /* 0x000fe20003f84070 */
[----:B------:R-:W-:Y:S01]  /*2340*/  @!P6 IMAD.IADD R40, R40, 0x1, -R2 ;  /* 0x000000012828e824 */ /* 0x000fe200078e0a02 */
[C---:B------:R-:W-:Y:S01]  /*2350*/  ISETP.GT.U32.AND P6, PT, R2.reuse, R44, PT ;  /* 0x0000002c0200720c */ /* 0x040fe20003fc4070 */
[----:B------:R-:W-:Y:S01]  /*2360*/  @!P3 IMAD.MOV R38, RZ, RZ, -R38 ;  /* 0x000000ffff26b224 */ /* 0x000fe200078e0a26 */
[----:B------:R-:W-:Y:S01]  /*2370*/  ISETP.GT.U32.AND P5, PT, R2, R43, PT ;  /* 0x0000002b0200720c */ /* 0x000fe20003fa4070 */
[----:B------:R-:W-:Y:S01]  /*2380*/  @!P1 IMAD.MOV R40, RZ, RZ, -R40 ;  /* 0x000000ffff289224 */ /* 0x000fe200078e0a28 */
[----:B------:R-:W-:Y:S01]  /*2390*/  ISETP.GE.AND P1, PT, R50, RZ, PT ;  /* 0x000000ff3200720c */ /* 0x000fe20003f26270 */
[----:B------:R-:W-:Y:S01]  /*23a0*/  VIADD R50, R8, 0x27 ;  /* 0x0000002708327836 */ /* 0x000fe20000000000 */
[----:B------:R-:W-:Y:S01]  /*23b0*/  IABS R49, R54 ;  /* 0x0000003600317213 */ /* 0x000fe20000000000 */
[----:B------:R-:W-:Y:S01]  /*23c0*/  @!P2 IMAD.IADD R46, R46, 0x1, -R2 ;  /* 0x000000012e2ea824 */ /* 0x000fe200078e0a02 */
[----:B------:R-:W-:Y:S01]  /*23d0*/  ISETP.GE.AND P3, PT, R48, RZ, PT ;  /* 0x000000ff3000720c */ /* 0x000fe20003f66270 */
[----:B------:R-:W-:Y:S01]  /*23e0*/  @!P0 IMAD.MOV R42, RZ, RZ, -R42 ;  /* 0x000000ffff2a8224 */ /* 0x000fe200078e0a2a */
[----:B------:R-:W-:Y:S01]  /*23f0*/  IABS R51, R50 ;  /* 0x0000003200337213 */ /* 0x000fe20000000000 */
[----:B------:R-:W-:Y:S01]  /*2400*/  IMAD.HI.U32 R47, R12, R49, RZ ;  /* 0x000000310c2f7227 */ /* 0x000fe200078e00ff */
[----:B------:R-:W-:-:S02]  /*2410*/  @!P4 IADD3 R45, R45, -R2, RZ ;  /* 0x800000022d2dc210 */ /* 0x000fc40007ffe0ff */
[----:B------:R-:W-:Y:S01]  /*2420*/  @!P6 IADD3 R44, R44, -R2, RZ ;  /* 0x800000022c2ce210 */ /* 0x000fe20007ffe0ff */
[----:B------:R-:W-:Y:S01]  /*2430*/  IMAD.HI.U32 R48, R12, R51, RZ ;  /* 0x000000330c307227 */ /* 0x000fe200078e00ff */
[C---:B------:R-:W-:Y:S02]  /*2440*/  ISETP.GT.U32.AND P4, PT, R2.reuse, R45, PT ;  /* 0x0000002d0200720c */ /* 0x040fe40003f84070 */
[----:B------:R-:W-:Y:S01]  /*2450*/  ISETP.GT.U32.AND P2, PT, R2, R44, PT ;  /* 0x0000002c0200720c */ /* 0x000fe20003f44070 */
[--C-:B------:R-:W-:Y:S01]  /*2460*/  @!P5 IMAD.IADD R43, R43, 0x1, -R2.reuse ;  /* 0x000000012b2bd824 */ /* 0x100fe200078e0a02 */
[----:B------:R-:W-:Y:S01]  /*2470*/  ISETP.GE.AND P5, PT, R52, RZ, PT ;  /* 0x000000ff3400720c */ /* 0x000fe20003fa6270 */
[----:B------:R-:W-:Y:S01]  /*2480*/  IMAD.MOV R47, RZ, RZ, -R47 ;  /* 0x000000ffff2f7224 */ /* 0x000fe200078e0a2f */
[----:B------:R-:W-:Y:S01]  /*2490*/  IADD3 R48, -R48, RZ, RZ ;  /* 0x000000ff30307210 */ /* 0x000fe20007ffe1ff */
[----:B------:R-:W-:Y:S01]  /*24a0*/  VIADD R52, R8, 0x28 ;  /* 0x0000002808347836 */ /* 0x000fe20000000000 */
[----:B------:R-:W-:Y:S01]  /*24b0*/  ISETP.GE.AND P6, PT, R53, RZ, PT ;  /* 0x000000ff3500720c */ /* 0x000fe20003fc6270 */
[C---:B------:R-:W-:Y:S01]  /*24c0*/  IMAD R47, R2.reuse, R47, R49 ;  /* 0x0000002f022f7224 */ /* 0x040fe200078e0231 */
[C---:B------:R-:W-:Y:S01]  /*24d0*/  ISETP.GT.U32.AND P0, PT, R2.reuse, R46, PT ;  /* 0x0000002e0200720c */ /* 0x040fe20003f04070 */
[C---:B------:R-:W-:Y:S01]  /*24e0*/  IMAD R48, R2.reuse, R48, R51 ;  /* 0x0000003002307224 */ /* 0x040fe200078e0233 */
[----:B------:R-:W-:Y:S01]  /*24f0*/  IABS R53, R52 ;  /* 0x0000003400357213 */ /* 0x000fe20000000000 */
[----:B------:R-:W-:Y:S01]  /*2500*/  @!P3 IMAD.MOV R43, RZ, RZ, -R43 ;  /* 0x000000ffff2bb224 */ /* 0x000fe200078e0a2b */
[C---:B------:R-:W-:Y:S01]  /*2510*/  ISETP.GT.U32.AND P3, PT, R2.reuse, R47, PT ;  /* 0x0000002f0200720c */ /* 0x040fe20003f64070 */
[----:B------:R-:W-:Y:S01]  /*2520*/  @!P4 IMAD.IADD R45, R45, 0x1, -R2 ;  /* 0x000000012d2dc824 */ /* 0x000fe200078e0a02 */
[----:B------:R-:W-:Y:S01]  /*2530*/  ISETP.GT.U32.AND P4, PT, R2, R48, PT ;  /* 0x000000300200720c */ /* 0x000fe20003f84070 */
[----:B------:R-:W-:-:S04]  /*2540*/  IMAD.HI.U32 R49, R12, R53, RZ ;  /* 0x000000350c317227 */ /* 0x000fc800078e00ff */
[----:B------:R-:W-:Y:S01]  /*2550*/  @!P2 IMAD.IADD R44, R44, 0x1, -R2 ;  /* 0x000000012c2ca824 */ /* 0x000fe200078e0a02 */
[----:B------:R-:W-:Y:S01]  /*2560*/  ISETP.GE.AND P2, PT, R54, RZ, PT ;  /* 0x000000ff3600720c */ /* 0x000fe20003f46270 */
[----:B------:R-:W-:Y:S01]  /*2570*/  IMAD.MOV R49, RZ, RZ, -R49 ;  /* 0x000000ffff317224 */ /* 0x000fe200078e0a31 */
[-C--:B------:R-:W-:Y:S01]  /*2580*/  @!P0 IADD3 R46, R46, -R2.reuse, RZ ;  /* 0x800000022e2e8210 */ /* 0x080fe20007ffe0ff */
[----:B------:R-:W-:Y:S01]  /*2590*/  VIADD R54, R8, 0x29 ;  /* 0x0000002908367836 */ /* 0x000fe20000000000 */
[----:B------:R-:W-:Y:S01]  /*25a0*/  @!P1 IADD3 R44, -R44, RZ, RZ ;  /* 0x000000ff2c2c9210 */ /* 0x000fe20007ffe1ff */
[----:B------:R-:W-:Y:S01]  /*25b0*/  IMAD R49, R2, R49, R53 ;  /* 0x0000003102317224 */ /* 0x000fe200078e0235 */
[----:B------:R-:W-:Y:S01]  /*25c0*/  @!P3 IADD3 R47, R47, -R2, RZ ;  /* 0x800000022f2fb210 */ /* 0x000fe20007ffe0ff */
[----:B------:R-:W-:Y:S01]  /*25d0*/  @!P5 IMAD.MOV R46, RZ, RZ, -R46 ;  /* 0x000000ffff2ed224 */ /* 0x000fe200078e0a2e */
[----:B------:R-:W-:Y:S01]  /*25e0*/  IABS R51, R54 ;  /* 0x0000003600337213 */ /* 0x000fe20000000000 */
[----:B------:R-:W-:Y:S01]  /*25f0*/  @!P4 IMAD.IADD R48, R48, 0x1, -R2 ;  /* 0x000000013030c824 */ /* 0x000fe200078e0a02 */
[----:B------:R-:W-:Y:S01]  /*2600*/  ISETP.GT.U32.AND P5, PT, R2, R49, PT ;  /* 0x000000310200720c */ /* 0x000fe20003fa4070 */
[----:B------:R-:W-:Y:S01]  /*2610*/  VIADD R53, R8, 0x2a ;  /* 0x0000002a08357836 */ /* 0x000fe20000000000 */
[----:B------:R-:W-:Y:S01]  /*2620*/  ISETP.GE.AND P0, PT, R50, RZ, PT ;  /* 0x000000ff3200720c */ /* 0x000fe20003f06270 */
[----:B------:R-:W-:Y:S01]  /*2630*/  IMAD.HI.U32 R50, R12, R51, RZ ;  /* 0x000000330c327227 */ /* 0x000fe200078e00ff */
[----:B------:R-:W-:-:S02]  /*2640*/  ISETP.GT.U32.AND P1, PT, R2, R47, PT ;  /* 0x0000002f0200720c */ /* 0x000fc40003f24070 */
[----:B------:R-:W-:Y:S01]  /*2650*/  ISETP.GT.U32.AND P4, PT, R2, R48, PT ;  /* 0x000000300200720c */ /* 0x000fe20003f84070 */
[----:B------:R-:W-:Y:S01]  /*2660*/  IMAD.MOV R50, RZ, RZ, -R50 ;  /* 0x000000ffff327224 */ /* 0x000fe200078e0a32 */
[----:B------:R-:W-:Y:S01]  /*2670*/  IABS R55, R53 ;  /* 0x0000003500377213 */ /* 0x000fe20000000000 */
[----:B------:R-:W-:Y:S01]  /*2680*/  VIADD R56, R8, 0x2b ;  /* 0x0000002b08387836 */ /* 0x000fe20000000000 */
[----:B------:R-:W-:Y:S01]  /*2690*/  ISETP.GE.AND P3, PT, R52, RZ, PT ;  /* 0x000000ff3400720c */ /* 0x000fe20003f66270 */
[----:B------:R-:W-:Y:S02]  /*26a0*/  IMAD R50, R2, R50, R51 ;  /* 0x0000003202327224 */ /* 0x000fe400078e0233 */
[----:B------:R-:W-:Y:S01]  /*26b0*/  @!P5 IMAD.IADD R49, R49, 0x1, -R2 ;  /* 0x000000013131d824 */ /* 0x000fe200078e0a02 */
[----:B------:R-:W-:Y:S01]  /*26c0*/  IABS R57, R56 ;  /* 0x0000003800397213 */ /* 0x000fe20000000000 */
[----:B------:R-:W-:Y:S02]  /*26d0*/  IMAD.HI.U32 R51, R12, R55, RZ ;  /* 0x000000370c337227 */ /* 0x000fe400078e00ff */
[----:B------:R-:W-:-:S02]  /*26e0*/  @!P1 IADD3 R47, R47, -R2, RZ ;  /* 0x800000022f2f9210 */ /* 0x000fc40007ffe0ff */
[----:B------:R-:W-:Y:S01]  /*26f0*/  ISETP.GT.U32.AND P1, PT, R2, R50, PT ;  /* 0x000000320200720c */ /* 0x000fe20003f24070 */
[----:B------:R-:W-:Y:S01]  /*2700*/  IMAD.HI.U32 R52, R12, R57, RZ ;  /* 0x000000390c347227 */ /* 0x000fe200078e00ff */
[----:B------:R-:W-:Y:S02]  /*2710*/  ISETP.GT.U32.AND P5, PT, R2, R49, PT ;  /* 0x000000310200720c */ /* 0x000fe40003fa4070 */
[----:B------:R-:W-:Y:S01]  /*2720*/  IADD3 R51, -R51, RZ, RZ ;  /* 0x000000ff33337210 */ /* 0x000fe20007ffe1ff */
[----:B------:R-:W-:Y:S01]  /*2730*/  @!P4 IMAD.IADD R48, R48, 0x1, -R2 ;  /* 0x000000013030c824 */ /* 0x000fe200078e0a02 */
[----:B------:R-:W-:Y:S01]  /*2740*/  ISETP.GE.AND P4, PT, R53, RZ, PT ;  /* 0x000000ff3500720c */ /* 0x000fe20003f86270 */
[----:B------:R-:W-:-:S04]  /*2750*/  IMAD.HI.U32 R53, R12, R59, RZ ;  /* 0x0000003b0c357227 */ /* 0x000fc800078e00ff */
[----:B------:R-:W-:Y:S02]  /*2760*/  IMAD.MOV R52, RZ, RZ, -R52 ;  /* 0x000000ffff347224 */ /* 0x000fe400078e0a34 */
[----:B------:R-:W-:Y:S01]  /*2770*/  IMAD R51, R2, R51, R55 ;  /* 0x0000003302337224 */ /* 0x000fe200078e0237 */
[----:B------:R-:W-:Y:S01]  /*2780*/  IADD3 R55, -R53, RZ, RZ ;  /* 0x000000ff35377210 */ /* 0x000fe20007ffe1ff */
[----:B------:R-:W-:Y:S01]  /*2790*/  @!P6 IMAD.MOV R45, RZ, RZ, -R45 ;  /* 0x000000ffff2de224 */ /* 0x000fe200078e0a2d */
[----:B------:R-:W-:Y:S01]  /*27a0*/  ISETP.GE.AND P6, PT, R54, RZ, PT ;  /* 0x000000ff3600720c */ /* 0x000fe20003fc6270 */
[----:B------:R-:W-:Y:S01]  /*27b0*/  VIADD R54, R8, 0x2d ;  /* 0x0000002d08367836 */ /* 0x000fe20000000000 */
[----:B------:R-:W-:Y:S01]  /*27c0*/  @!P5 IADD3 R49, R49, -R2, RZ ;  /* 0x800000023131d210 */ /* 0x000fe20007ffe0ff */
[C---:B------:R-:W-:Y:S02]  /*27d0*/  IMAD R53, R2.reuse, R52, R57 ;  /* 0x0000003402357224 */ /* 0x040fe400078e0239 */
[----:B------:R-:W-:Y:S01]  /*27e0*/  @!P2 IMAD.MOV R47, RZ, RZ, -R47 ;  /* 0x000000ffff2fa224 */ /* 0x000fe200078e0a2f */
[----:B------:R-:W-:Y:S01]  /*27f0*/  ISETP.GT.U32.AND P2, PT, R2, R51, PT ;  /* 0x000000330200720c */ /* 0x000fe20003f44070 */
[----:B------:R-:W-:Y:S01]  /*2800*/  @!P1 IMAD.IADD R50, R50, 0x1, -R2 ;  /* 0x0000000132329824 */ /* 0x000fe200078e0a02 */
[----:B------:R-:W-:Y:S01]  /*2810*/  IABS R57, R54 ;  /* 0x0000003600397213 */ /* 0x000fe20000000000 */
[----:B------:R-:W-:Y:S01]  /*2820*/  @!P0 IMAD.MOV R48, RZ, RZ, -R48 ;  /* 0x000000ffff308224 */ /* 0x000fe200078e0a30 */
[C---:B------:R-:W-:Y:S01]  /*2830*/  ISETP.GT.U32.AND P5, PT, R2.reuse, R53, PT ;  /* 0x000000350200720c */ /* 0x040fe20003fa4070 */
[C---:B------:R-:W-:Y:S01]  /*2840*/  IMAD R55, R2.reuse, R55, R59 ;  /* 0x0000003702377224 */ /* 0x040fe200078e023b */
[----:B------:R-:W-:Y:S01]  /*2850*/  ISETP.GT.U32.AND P1, PT, R2, R50, PT ;  /* 0x000000320200720c */ /* 0x000fe20003f24070 */
[----:B------:R-:W-:Y:S01]  /*2860*/  IMAD.HI.U32 R52, R12, R57, RZ ;  /* 0x000000390c347227 */ /* 0x000fe200078e00ff */
[----:B------:R-:W-:-:S03]  /*2870*/  ISETP.GE.AND P0, PT, R56, RZ, PT ;  /* 0x000000ff3800720c */ /* 0x000fc60003f06270 */
[----:B------:R-:W-:Y:S01]  /*2880*/  VIADD R56, R8, 0x2e ;  /* 0x0000002e08387836 */ /* 0x000fe20000000000 */
[----:B------:R-:W-:Y:S01]  /*2890*/  IADD3 R52, -R52, RZ, RZ ;  /* 0x000000ff34347210 */ /* 0x000fe20007ffe1ff */
[----:B------:R-:W-:Y:S01]  /*28a0*/  @!P3 IMAD.MOV R49, RZ, RZ, -R49 ;  /* 0x000000ffff31b224 */ /* 0x000fe200078e0a31 */
[----:B------:R-:W-:Y:S01]  /*28b0*/  @!P2 IADD3 R51, R51, -R2, RZ ;  /* 0x800000023333a210 */ /* 0x000fe20007ffe0ff */
[----:B------:R-:W-:Y:S01]  /*28c0*/  VIADD R60, R8, 0x31 ;  /* 0x00000031083c7836 */ /* 0x000fe20000000000 */
[----:B------:R-:W-:Y:S01]  /*28d0*/  IABS R67, R56 ;  /* 0x0000003800437213 */ /* 0x000fe20000000000 */
[--C-:B------:R-:W-:Y:S01]  /*28e0*/  @!P5 IMAD.IADD R53, R53, 0x1, -R2.reuse ;  /* 0x000000013535d824 */ /* 0x100fe200078e0a02 */
[----:B------:R-:W-:Y:S01]  /*28f0*/  ISETP.GT.U32.AND P5, PT, R2, R51, PT ;  /* 0x000000330200720c */ /* 0x000fe20003fa4070 */
[----:B------:R-:W-:Y:S01]  /*2900*/  @!P1 IMAD.IADD R50, R50, 0x1, -R2 ;  /* 0x0000000132329824 */ /* 0x000fe200078e0a02 */
[----:B------:R-:W-:Y:S01]  /*2910*/  ISETP.GE.AND P2, PT, R54, RZ, PT ;  /* 0x000000ff3600720c */ /* 0x000fe20003f46270 */
[C---:B------:R-:W-:Y:S01]  /*2920*/  IMAD R57, R2.reuse, R52, R57 ;  /* 0x0000003402397224 */ /* 0x040fe200078e0239 */
[----:B------:R-:W-:Y:S01]  /*2930*/  ISETP.GT.U32.AND P3, PT, R2, R55, PT ;  /* 0x000000370200720c */ /* 0x000fe20003f64070 */
[----:B------:R-:W-:Y:S01]  /*2940*/  IMAD.HI.U32 R52, R12, R67, RZ ;  /* 0x000000430c347227 */ /* 0x000fe200078e00ff */
[----:B------:R-:W-:-:S02]  /*2950*/  ISETP.GE.AND P1, PT, R58, RZ, PT ;  /* 0x000000ff3a00720c */ /* 0x000fc40003f26270 */
[----:B------:R-:W-:Y:S01]  /*2960*/  IABS R69, R60 ;  /* 0x0000003c00457213 */ /* 0x000fe20000000000 */
[----:B------:R-:W-:Y:S01]  /*2970*/  VIADD R54, R8, 0x2f ;  /* 0x0000002f08367836 */ /* 0x000fe20000000000 */
[----:B------:R-:W-:Y:S01]  /*2980*/  IADD3 R52, -R52, RZ, RZ ;  /* 0x000000ff34347210 */ /* 0x000fe20007ffe1ff */
[----:B------:R-:W-:Y:S01]  /*2990*/  @!P6 IMAD.MOV R50, RZ, RZ, -R50 ;  /* 0x000000ffff32e224 */ /* 0x000fe200078e0a32 */
[C---:B------:R-:W-:Y:S01]  /*29a0*/  ISETP.GT.U32.AND P6, PT, R2.reuse, R53, PT ;  /* 0x000000350200720c */ /* 0x040fe20003fc4070 */
[----:B------:R-:W-:Y:S01]  /*29b0*/  @!P5 IMAD.IADD R51, R51, 0x1, -R2 ;  /* 0x000000013333d824 */ /* 0x000fe200078e0a02 */
[----:B------:R-:W-:Y:S01]  /*29c0*/  IABS R61, R54 ;  /* 0x00000036003d7213 */ /* 0x000fe20000000000 */
[C---:B------:R-:W-:Y:S01]  /*29d0*/  IMAD R67, R2.reuse, R52, R67 ;  /* 0x0000003402437224 */ /* 0x040fe200078e0243 */
[----:B------:R-:W-:Y:S01]  /*29e0*/  ISETP.GT.U32.AND P5, PT, R2, R57, PT ;  /* 0x000000390200720c */ /* 0x000fe20003fa4070 */
[----:B------:R-:W-:Y:S01]  /*29f0*/  IMAD.MOV.U32 R59, RZ, RZ, R51 ;  /* 0x000000ffff3b7224 */ /* 0x000fe200078e0033 */
[----:B------:R-:W-:Y:S01]  /*2a00*/  @!P3 IADD3 R55, R55, -R2, RZ ;  /* 0x800000023737b210 */ /* 0x000fe20007ffe0ff */
[----:B------:R-:W-:-:S03]  /*2a10*/  IMAD.HI.U32 R52, R12, R61, RZ ;  /* 0x0000003d0c347227 */ /* 0x000fc600078e00ff */
[----:B------:R-:W-:Y:S01]  /*2a20*/  ISETP.GT.U32.AND P3, PT, R2, R55, PT ;  /* 0x000000370200720c */ /* 0x000fe20003f64070 */
[----:B------:R-:W-:Y:S01]  /*2a30*/  VIADD R58, R8, 0x30 ;  /* 0x00000030083a7836 */ /* 0x000fe20000000000 */
[----:B------:R-:W-:Y:S01]  /*2a40*/  IADD3 R51, -R52, RZ, RZ ;  /* 0x000000ff34337210 */ /* 0x000fe20007ffe1ff */
[----:B------:R-:W-:Y:S01]  /*2a50*/  @!P4 IMAD.MOV R59, RZ, RZ, -R59 ;  /* 0x000000ffff3bc224 */ /* 0x000fe200078e0a3b */
[----:B------:R-:W-:Y:S01]  /*2a60*/  @!P6 IADD3 R53, R53, -R2, RZ ;  /* 0x800000023535e210 */ /* 0x000fe20007ffe0ff */
[----:B------:R-:W-:Y:S01]  /*2a70*/  VIADD R62, R8, 0x39 ;  /* 0x00000039083e7836 */ /* 0x000fe20000000000 */
[C---:B------:R-:W-:Y:S01]  /*2a80*/  ISETP.GT.U32.AND P6, PT, R2.reuse, R67, PT ;  /* 0x000000430200720c */ /* 0x040fe20003fc4070 */
[----:B------:R-:W-:Y:S01]  /*2a90*/  IMAD R51, R2, R51, R61 ;  /* 0x0000003302337224 */ /* 0x000fe200078e023d */
[----:B------:R-:W-:Y:S01]  /*2aa0*/  IABS R65, R58 ;  /* 0x0000003a00417213 */ /* 0x000fe20000000000 */
[----:B------:R-:W-:Y:S01]  /*2ab0*/  IMAD.MOV.U32 R61, RZ, RZ, R53 ;  /* 0x000000ffff3d7224 */ /* 0x000fe200078e0035 */
[----:B------:R-:W-:Y:S01]  /*2ac0*/  ISETP.GE.AND P4, PT, R54, RZ, PT ;  /* 0x000000ff3600720c */ /* 0x000fe20003f86270 */
[----:B------:R-:W-:Y:S01]  /*2ad0*/  @!P5 IMAD.IADD R57, R57, 0x1, -R2 ;  /* 0x000000013939d824 */ /* 0x000fe200078e0a02 */
[----:B------:R-:W-:Y:S01]  /*2ae0*/  IABS R89, R62 ;  /* 0x0000003e00597213 */ /* 0x000fe20000000000 */
[----:B------:R-:W-:Y:S01]  /*2af0*/  @!P0 IMAD.MOV R61, RZ, RZ, -R61 ;  /* 0x000000ffff3d8224 */ /* 0x000fe200078e0a3d */
[----:B------:R-:W-:Y:S01]  /*2b00*/  ISETP.GT.U32.AND P0, PT, R2, R51, PT ;  /* 0x000000330200720c */ /* 0x000fe20003f04070 */
[----:B------:R-:W-:Y:S01]  /*2b10*/  IMAD.HI.U32 R54, R12, R69, RZ ;  /* 0x000000450c367227 */ /* 0x000fe200078e00ff */
[----:B------:R-:W-:-:S03]  /*2b20*/  ISETP.GT.U32.AND P5, PT, R2, R57, PT ;  /* 0x000000390200720c */ /* 0x000fc60003fa4070 */
[----:B------:R-:W-:Y:S01]  /*2b30*/  @!P3 IMAD.IADD R55, R55, 0x1, -R2 ;  /* 0x000000013737b824 */ /* 0x000fe200078e0a02 */
[----:B------:R-:W-:Y:S01]  /*2b40*/  ISETP.GE.AND P3, PT, R56, RZ, PT ;  /* 0x000000ff3800720c */ /* 0x000fe20003f66270 */
[----:B------:R-:W-:Y:S01]  /*2b50*/  IMAD.HI.U32 R52, R12, R65, RZ ;  /* 0x000000410c347227 */ /* 0x000fe200078e00ff */
[----:B------:R-:W-:Y:S02]  /*2b60*/  IADD3 R54, -R54, RZ, RZ ;  /* 0x000000ff36367210 */ /* 0x000fe40007ffe1ff */
[----:B------:R-:W-:Y:S01]  /*2b70*/  MOV R63, R55 ;  /* 0x00000037003f7202 */ /* 0x000fe20000000f00 */
[----:B------:R-:W-:Y:S01]  /*2b80*/  VIADD R56, R8, 0x32 ;  /* 0x0000003208387836 */ /* 0x000fe20000000000 */
[-C--:B------:R-:W-:Y:S01]  /*2b90*/  @!P6 IADD3 R67, R67, -R2.reuse, RZ ;  /* 0x800000024343e210 */ /* 0x080fe20007ffe0ff */
[----:B------:R-:W-:Y:S01]  /*2ba0*/  IMAD.MOV R52, RZ, RZ, -R52 ;  /* 0x000000ffff347224 */ /* 0x000fe200078e0a34 */
[----:B------:R-:W-:Y:S01]  /*2bb0*/  @!P0 IADD3 R51, R51, -R2, RZ ;  /* 0x8000000233338210 */ /* 0x000fe20007ffe0ff */
[----:B------:R-:W-:Y:S01]  /*2bc0*/  @!P5 IMAD.IADD R57, R57, 0x1, -R2 ;  /* 0x000000013939d824 */ /* 0x000fe200078e0a02 */
[C---:B------:R-:W-:Y:S01]  /*2bd0*/  ISETP.GT.U32.AND P6, PT, R2.reuse, R67, PT ;  /* 0x000000430200720c */ /* 0x040fe20003fc4070 */
[C---:B------:R-:W-:Y:S01]  /*2be0*/  IMAD R55, R2.reuse, R54, R69 ;  /* 0x0000003602377224 */ /* 0x040fe200078e0245 */
[C---:B------:R-:W-:Y:S01]  /*2bf0*/  ISETP.GT.U32.AND P0, PT, R2.reuse, R51, PT ;  /* 0x000000330200720c */ /* 0x040fe20003f04070 */
[----:B------:R-:W-:Y:S01]  /*2c00*/  IMAD R53, R2, R52, R65 ;  /* 0x0000003402357224 */ /* 0x000fe200078e0241 */
[----:B------:R-:W-:Y:S01]  /*2c10*/  IABS R69, R56 ;  /* 0x0000003800457213 */ /* 0x000fe20000000000 */
[----:B------:R-:W-:Y:S01]  /*2c20*/  IMAD.MOV.U32 R65, RZ, RZ, R57 ;  /* 0x000000ffff417224 */ /* 0x000fe200078e0039 */
[----:B------:R-:W-:Y:S01]  /*2c30*/  IADD3 R54, R8, 0x33, RZ ;  /* 0x0000003308367810 */ /* 0x000fe20007ffe0ff */
[----:B------:R-:W-:Y:S01]  /*2c40*/  @!P1 IMAD.MOV R63, RZ, RZ, -R63 ;  /* 0x000000ffff3f9224 */ /* 0x000fe200078e0a3f */
[----:B------:R-:W-:Y:S01]  /*2c50*/  ISETP.GE.AND P1, PT, R58, RZ, PT ;  /* 0x000000ff3a00720c */ /* 0x000fe20003f26270 */
[----:B------:R-:W-:Y:S01]  /*2c60*/  IMAD.HI.U32 R52, R12, R69, RZ ;  /* 0x000000450c347227 */ /* 0x000fe200078e00ff */
[----:B------:R-:W-:-:S02]  /*2c70*/  IABS R71, R54 ;  /* 0x0000003600477213 */ /* 0x000fc40000000000 */
[----:B------:R-:W-:Y:S01]  /*2c80*/  ISETP.GE.AND P5, PT, R60, RZ, PT ;  /* 0x000000ff3c00720c */ /* 0x000fe20003fa6270 */
[----:B------:R-:W-:Y:S01]  /*2c90*/  @!P2 IMAD.MOV R65, RZ, RZ, -R65 ;  /* 0x000000ffff41a224 */ /* 0x000fe200078e0a41 */
[C---:B------:R-:W-:Y:S01]  /*2ca0*/  ISETP.GT.U32.AND P2, PT, R2.reuse, R55, PT ;  /* 0x000000370200720c */ /* 0x040fe20003f44070 */
[----:B------:R-:W-:Y:S01]  /*2cb0*/  IMAD.MOV R57, RZ, RZ, -R52 ;  /* 0x000000ffff397224 */ /* 0x000fe200078e0a34 */
[----:B------:R-:W-:Y:S01]  /*2cc0*/  @!P0 IADD3 R51, R51, -R2, RZ ;  /* 0x8000000233338210 */ /* 0x000fe20007ffe0ff */
[--C-:B------:R-:W-:Y:S01]  /*2cd0*/  @!P6 IMAD.IADD R67, R67, 0x1, -R2.reuse ;  /* 0x000000014343e824 */ /* 0x100fe200078e0a02 */
[C---:B------:R-:W-:Y:S01]  /*2ce0*/  ISETP.GT.U32.AND P6, PT, R2.reuse, R53, PT ;  /* 0x000000350200720c */ /* 0x040fe20003fc4070 */
[----:B------:R-:W-:Y:S01]  /*2cf0*/  IMAD R57, R2, R57, R69 ;  /* 0x0000003902397224 */ /* 0x000fe200078e0245 */
[----:B------:R-:W-:Y:S01]  /*2d00*/  ISETP.GE.AND P0, PT, R54, RZ, PT ;  /* 0x000000ff3600720c */ /* 0x000fe20003f06270 */
[----:B------:R-:W-:Y:S01]  /*2d10*/  IMAD.MOV.U32 R69, RZ, RZ, R51 ;  /* 0x000000ffff457224 */ /* 0x000fe200078e0033 */
[----:B------:R-:W-:Y:S01]  /*2d20*/  @!P3 IADD3 R67, -R67, RZ, RZ ;  /* 0x000000ff4343b210 */ /* 0x000fe20007ffe1ff */
[----:B------:R-:W-:Y:S01]  /*2d30*/  VIADD R58, R8, 0x34 ;  /* 0x00000034083a7836 */ /* 0x000fe20000000000 */
[----:B------:R-:W-:Y:S01]  /*2d40*/  ISETP.GE.AND P3, PT, R56, RZ, PT ;  /* 0x000000ff3800720c */ /* 0x000fe20003f66270 */
[----:B------:R-:W-:Y:S01]  /*2d50*/  @!P4 IMAD.MOV R69, RZ, RZ, -R69 ;  /* 0x000000ffff45c224 */ /* 0x000fe200078e0a45 */
[----:B------:R-:W-:Y:S01]  /*2d60*/  ISETP.GT.U32.AND P4, PT, R2, R57, PT ;  /* 0x000000390200720c */ /* 0x000fe20003f84070 */
[----:B------:R-:W-:Y:S01]  /*2d70*/  @!P2 IMAD.IADD R55, R55, 0x1, -R2 ;  /* 0x000000013737a824 */ /* 0x000fe200078e0a02 */
[----:B------:R-:W-:Y:S01]  /*2d80*/  IABS R79, R58 ;  /* 0x0000003a004f7213 */ /* 0x000fe20000000000 */
[----:B------:R-:W-:-:S03]  /*2d90*/  IMAD.HI.U32 R52, R12, R71, RZ ;  /* 0x000000470c347227 */ /* 0x000fc600078e00ff */
[----:B------:R-:W-:Y:S01]  /*2da0*/  ISETP.GT.U32.AND P2, PT, R2, R55, PT ;  /* 0x000000370200720c */ /* 0x000fe20003f44070 */
[----:B------:R-:W-:Y:S01]  /*2db0*/  @!P6 IMAD.IADD R53, R53, 0x1, -R2 ;  /* 0x000000013535e824 */ /* 0x000fe200078e0a02 */
[----:B------:R-:W-:Y:S01]  /*2dc0*/  IADD3 R52, -R52, RZ, RZ ;  /* 0x000000ff34347210 */ /* 0x000fe20007ffe1ff */
[----:B------:R-:W-:-:S03]  /*2dd0*/  IMAD.HI.U32 R54, R12, R79, RZ ;  /* 0x0000004f0c367227 */ /* 0x000fc600078e00ff */
[C---:B------:R-:W-:Y:S01]  /*2de0*/  ISETP.GT.U32.AND P6, PT, R2.reuse, R53, PT ;  /* 0x000000350200720c */ /* 0x040fe20003fc4070 */
[----:B------:R-:W-:Y:S02]  /*2df0*/  @!P4 IMAD.IADD R57, R57, 0x1, -R2 ;  /* 0x000000013939c824 */ /* 0x000fe400078e0a02 */
[----:B------:R-:W-:Y:S02]  /*2e00*/  IMAD.MOV R54, RZ, RZ, -R54 ;  /* 0x000000ffff367224 */ /* 0x000fe400078e0a36 */
[C---:B------:R-:W-:Y:S01]  /*2e10*/  IMAD R51, R2.reuse, R52, R71 ;  /* 0x0000003402337224 */ /* 0x040fe200078e0247 */
[C---:B------:R-:W-:Y:S01]  /*2e20*/  ISETP.GT.U32.AND P4, PT, R2.reuse, R57, PT ;  /* 0x000000390200720c */ /* 0x040fe20003f84070 */
[----:B------:R-:W-:Y:S01]  /*2e30*/  IMAD R79, R2, R54, R79 ;  /* 0x00000036024f7224 */ /* 0x000fe200078e024f */
[----:B------:R-:W-:Y:S01]  /*2e40*/  @!P2 IADD3 R55, R55, -R2, RZ ;  /* 0x800000023737a210 */ /* 0x000fe20007ffe0ff */
[C---:B------:R-:W-:Y:S02]  /*2e50*/  VIADD R52, R8.reuse, 0x35 ;  /* 0x0000003508347836 */ /* 0x040fe40000000000 */
[----:B------:R-:W-:-:S02]  /*2e60*/  VIADD R54, R8, 0x36 ;  /* 0x0000003608367836 */ /* 0x000fc40000000000 */
[----:B------:R-:W-:Y:S01]  /*2e70*/  IMAD.MOV.U32 R73, RZ, RZ, R55 ;  /* 0x000000ffff497224 */ /* 0x000fe200078e0037 */
[----:B------:R-:W-:Y:S01]  /*2e80*/  @!P6 IADD3 R53, R53, -R2, RZ ;  /* 0x800000023535e210 */ /* 0x000fe20007ffe0ff */
[----:B------:R-:W-:Y:S01]  /*2e90*/  VIADD R60, R8, 0x38 ;  /* 0x00000038083c7836 */ /* 0x000fe20000000000 */
[----:B------:R-:W-:Y:S01]  /*2ea0*/  ISETP.GE.AND P2, PT, R52, RZ, PT ;  /* 0x000000ff3400720c */ /* 0x000fe20003f46270 */
[----:B------:R-:W-:Y:S01]  /*2eb0*/  @!P5 IMAD.MOV R73, RZ, RZ, -R73 ;  /* 0x000000ffff49d224 */ /* 0x000fe200078e0a49 */
[C---:B------:R-:W-:Y:S01]  /*2ec0*/  ISETP.GT.U32.AND P5, PT, R2.reuse, R51, PT ;  /* 0x000000330200720c */ /* 0x040fe20003fa4070 */
[----:B------:R-:W-:Y:S01]  /*2ed0*/  @!P4 IMAD.IADD R57, R57, 0x1, -R2 ;  /* 0x000000013939c824 */ /* 0x000fe200078e0a02 */
[----:B------:R-:W-:Y:S01]  /*2ee0*/  ISETP.GT.U32.AND P4, PT, R2, R79, PT ;  /* 0x0000004f0200720c */ /* 0x000fe20003f84070 */
[----:B------:R-:W-:Y:S01]  /*2ef0*/  IMAD.MOV.U32 R71, RZ, RZ, R53 ;  /* 0x000000ffff477224 */ /* 0x000fe200078e0035 */
[----:B------:R-:W-:Y:S01]  /*2f00*/  IABS R53, R52 ;  /* 0x0000003400357213 */ /* 0x000fe20000000000 */
[----:B------:R-:W-:Y:S01]  /*2f10*/  IMAD.MOV.U32 R75, RZ, RZ, R57 ;  /* 0x000000ffff4b7224 */ /* 0x000fe200078e0039 */
[----:B------:R-:W-:Y:S01]  /*2f20*/  IABS R77, R54 ;  /* 0x00000036004d7213 */ /* 0x000fe20000000000 */
[----:B------:R-:W-:Y:S01]  /*2f30*/  IMAD.HI.U32 R56, R12, R89, RZ ;  /* 0x000000590c387227 */ /* 0x000fe200078e00ff */
[----:B------:R-:W-:-:S02]  /*2f40*/  ISETP.GE.AND P6, PT, R58, RZ, PT ;  /* 0x000000ff3a00720c */ /* 0x000fc40003fc6270 */
[----:B------:R-:W-:Y:S01]  /*2f50*/  @!P1 IADD3 R71, -R71, RZ, RZ ;  /* 0x000000ff47479210 */ /* 0x000fe20007ffe1ff */
[----:B------:R-:W-:Y:S01]  /*2f60*/  IMAD.HI.U32 R52, R12, R53, RZ ;  /* 0x000000350c347227 */ /* 0x000fe200078e00ff */
[----:B------:R-:W-:Y:S02]  /*2f70*/  IABS R87, R60 ;  /* 0x0000003c00577213 */ /* 0x000fe40000000000 */
[----:B------:R-:W-:Y:S01]  /*2f80*/  @!P5 IADD3 R51, R51, -R2, RZ ;  /* 0x800000023333d210 */ /* 0x000fe20007ffe0ff */
[----:B------:R-:W-:Y:S01]  /*2f90*/  @!P4 IMAD.IADD R79, R79, 0x1, -R2 ;  /* 0x000000014f4fc824 */ /* 0x000fe200078e0a02 */
[----:B------:R-:W-:Y:S01]  /*2fa0*/  IADD3 R58, R8, 0x37, RZ ;  /* 0x00000037083a7810 */ /* 0x000fe20007ffe0ff */
[----:B------:R-:W-:Y:S01]  /*2fb0*/  IMAD.HI.U32 R55, R12, R87, RZ ;  /* 0x000000570c377227 */ /* 0x000fe200078e00ff */
[----:B------:R-:W-:Y:S02]  /*2fc0*/  ISETP.GE.AND P1, PT, R54, RZ, PT ;  /* 0x000000ff3600720c */ /* 0x000fe40003f26270 */
[----:B------:R-:W-:Y:S01]  /*2fd0*/  IADD3 R54, -R52, RZ, RZ ;  /* 0x000000ff34367210 */ /* 0x000fe20007ffe1ff */
[----:B------:R-:W-:Y:S01]  /*2fe0*/  IMAD.HI.U32 R52, R12, R77, RZ ;  /* 0x0000004d0c347227 */ /* 0x000fe200078e00ff */
[----:B------:R-:W-:-:S02]  /*2ff0*/  ISETP.GT.U32.AND P4, PT, R2, R51, PT ;  /* 0x000000330200720c */ /* 0x000fc40003f84070 */
[----:B------:R-:W-:Y:S01]  /*3000*/  IABS R85, R58 ;  /* 0x0000003a00557213 */ /* 0x000fe20000000000 */
[----:B------:R-:W-:Y:S01]  /*3010*/  IMAD.MOV R52, RZ, RZ, -R52 ;  /* 0x000000ffff347224 */ /* 0x000fe200078e0a34 */
[----:B------:R-:W-:Y:S01]  /*3020*/  @!P3 IADD3 R75, -R75, RZ, RZ ;  /* 0x000000ff4b4bb210 */ /* 0x000fe20007ffe1ff */
[C---:B------:R-:W-:Y:S01]  /*3030*/  IMAD R53, R2.reuse, R54, R53 ;  /* 0x0000003602357224 */ /* 0x040fe200078e0235 */
[----:B------:R-:W-:Y:S01]  /*3040*/  ISETP.GT.U32.AND P3, PT, R2, R79, PT ;  /* 0x0000004f0200720c */ /* 0x000fe20003f64070 */
[----:B------:R-:W-:Y:S01]  /*3050*/  IMAD.HI.U32 R54, R12, R85, RZ ;  /* 0x000000550c367227 */ /* 0x000fe200078e00ff */
[----:B------:R-:W-:Y:S02]  /*3060*/  IADD3 R57, -R55, RZ, RZ ;  /* 0x000000ff37397210 */ /* 0x000fe40007ffe1ff */
[C---:B------:R-:W-:Y:S01]  /*3070*/  ISETP.GT.U32.AND P5, PT, R2.reuse, R53, PT ;  /* 0x000000350200720c */ /* 0x040fe20003fa4070 */
[----:B------:R-:W-:Y:S02]  /*3080*/  IMAD R55, R2, R52, R77 ;  /* 0x0000003402377224 */ /* 0x000fe400078e024d */
[----:B------:R-:W-:-:S02]  /*3090*/  IMAD.MOV R54, RZ, RZ, -R54 ;  /* 0x000000ffff367224 */ /* 0x000fc400078e0a36 */
[----:B------:R-:W-:Y:S01]  /*30a0*/  @!P4 IMAD.IADD R51, R51, 0x1, -R2 ;  /* 0x000000013333c824 */ /* 0x000fe200078e0a02 */
[C---:B------:R-:W-:Y:S01]  /*30b0*/  ISETP.GT.U32.AND P4, PT, R2.reuse, R55, PT ;  /* 0x000000370200720c */ /* 0x040fe20003f84070 */
[C---:B------:R-:W-:Y:S02]  /*30c0*/  IMAD R85, R2.reuse, R54, R85 ;  /* 0x0000003602557224 */ /* 0x040fe400078e0255 */
[----:B------:R-:W-:Y:S01]  /*30d0*/  IMAD.MOV R56, RZ, RZ, -R56 ;  /* 0x000000ffff387224 */ /* 0x000fe200078e0a38 */
[----:B------:R-:W-:Y:S01]  /*30e0*/  @!P3 IADD3 R79, R79, -R2, RZ ;  /* 0x800000024f4fb210 */ /* 0x000fe20007ffe0ff */
[----:B------:R-:W-:Y:S01]  /*30f0*/  IMAD.MOV.U32 R77, RZ, RZ, R51 ;  /* 0x000000ffff4d7224 */ /* 0x000fe200078e0033 */
[C---:B------:R-:W-:Y:S01]  /*3100*/  ISETP.GT.U32.AND P3, PT, R2.reuse, R85, PT ;  /* 0x000000550200720c */ /* 0x040fe20003f64070 */
[----:B------:R-:W-:Y:S02]  /*3110*/  IMAD R89, R2, R56, R89 ;  /* 0x0000003802597224 */ /* 0x000fe400078e0259 */
[----:B------:R-:W-:-:S02]  /*3120*/  VIADD R56, R8, 0x3a ;  /* 0x0000003a08387836 */ /* 0x000fc40000000000 */
[----:B------:R-:W-:Y:S02]  /*3130*/  VIADD R66, R8, 0x3c ;  /* 0x0000003c08427836 */ /* 0x000fe40000000000 */
[----:B------:R-:W-:Y:S01]  /*3140*/  @!P4 IMAD.IADD R55, R55, 0x1, -R2 ;  /* 0x000000013737c824 */ /* 0x000fe200078e0a02 */
[----:B------:R-:W-:Y:S01]  /*3150*/  ISETP.GT.U32.AND P4, PT, R2, R89, PT ;  /* 0x000000590200720c */ /* 0x000fe20003f84070 */
[----:B------:R-:W-:Y:S01]  /*3160*/  @!P0 IMAD.MOV R77, RZ, RZ, -R77 ;  /* 0x000000ffff4d8224 */ /* 0x000fe200078e0a4d */
[----:B------:R-:W-:Y:S01]  /*3170*/  IABS R91, R56 ;  /* 0x00000038005b7213 */ /* 0x000fe20000000000 */
[C---:B------:R-:W-:Y:S01]  /*3180*/  IMAD.HI.U32 R54, R12.reuse, R93, RZ ;  /* 0x0000005d0c367227 */ /* 0x040fe200078e00ff */
[----:B------:R-:W-:Y:S02]  /*3190*/  IABS R95, R66 ;  /* 0x00000042005f7213 */ /* 0x000fe40000000000 */
[----:B------:R-:W-:Y:S01]  /*31a0*/  @!P3 IADD3 R85, R85, -R2, RZ ;  /* 0x800000025555b210 */ /* 0x000fe20007ffe0ff */
[----:B------:R-:W-:Y:S01]  /*31b0*/  IMAD.HI.U32 R52, R12, R91, RZ ;  /* 0x0000005b0c347227 */ /* 0x000fe200078e00ff */
[----:B------:R-:W-:-:S02]  /*31c0*/  ISETP.GE.AND P3, PT, R58, RZ, PT ;  /* 0x000000ff3a00720c */ /* 0x000fc40003f66270 */
[----:B------:R-:W-:Y:S01]  /*31d0*/  ISETP.GT.U32.AND P0, PT, R2, R85, PT ;  /* 0x000000550200720c */ /* 0x000fe20003f04070 */
[----:B------:R-:W-:Y:S01]  /*31e0*/  VIADD R68, R8, 0x3d ;  /* 0x0000003d08447836 */ /* 0x000fe20000000000 */
[----:B------:R-:W-:Y:S01]  /*31f0*/  IADD3 R52, -R52, RZ, RZ ;  /* 0x000000ff34347210 */ /* 0x000fe20007ffe1ff */
[----:B------:R-:W-:Y:S01]  /*3200*/  IMAD.MOV R54, RZ, RZ, -R54 ;  /* 0x000000ffff367224 */ /* 0x000fe200078e0a36 */
[----:B------:R-:W-:Y:S01]  /*3210*/  @!P4 IADD3 R89, R89, -R2, RZ ;  /* 0x800000025959c210 */ /* 0x000fe20007ffe0ff */
[----:B------:R-:W-:Y:S01]  /*3220*/  @!P5 IMAD.IADD R53, R53, 0x1, -R2 ;  /* 0x000000013535d824 */ /* 0x000fe200078e0a02 */
[----:B------:R-:W-:Y:S01]  /*3230*/  IABS R97, R68 ;  /* 0x0000004400617213 */ /* 0x000fe20000000000 */
[C---:B------:R-:W-:Y:S01]  /*3240*/  IMAD R91, R2.reuse, R52, R91 ;  /* 0x00000034025b7224 */ /* 0x040fe200078e025b */
[----:B------:R-:W-:Y:S01]  /*3250*/  ISETP.GT.U32.AND P4, PT, R2, R89, PT ;  /* 0x000000590200720c */ /* 0x000fe20003f84070 */
[----:B------:R-:W-:Y:S01]  /*3260*/  IMAD.HI.U32 R52, R12, R95, RZ ;  /* 0x0000005f0c347227 */ /* 0x000fe200078e00ff */
[----:B------:R-:W-:-:S03]  /*3270*/  ISETP.GT.U32.AND P5, PT, R2, R53, PT ;  /* 0x000000350200720c */ /* 0x000fc60003fa4070 */
[C---:B------:R-:W-:Y:S02]  /*3280*/  IMAD R93, R2.reuse, R54, R93 ;  /* 0x00000036025d7224 */ /* 0x040fe400078e025d */
[----:B------:R-:W-:Y:S02]  /*3290*/  IMAD.MOV R52, RZ, RZ, -R52 ;  /* 0x000000ffff347224 */ /* 0x000fe400078e0a34 */
[----:B------:R-:W-:Y:S01]  /*32a0*/  @!P0 IMAD.IADD R85, R85, 0x1, -R2 ;  /* 0x0000000155558824 */ /* 0x000fe200078e0a02 */
[----:B------:R-:W-:Y:S01]  /*32b0*/  ISETP.GT.U32.AND P0, PT, R2, R93, PT ;  /* 0x0000005d0200720c */ /* 0x000fe20003f04070 */
[----:B------:R-:W-:-:S04]  /*32c0*/  IMAD.HI.U32 R51, R12, R97, RZ ;  /* 0x000000610c337227 */ /* 0x000fc800078e00ff */
[C---:B------:R-:W-:Y:S02]  /*32d0*/  IMAD R95, R2.reuse, R52, R95 ;  /* 0x00000034025f7224 */ /* 0x040fe400078e025f */
[----:B------:R-:W-:Y:S02]  /*32e0*/  IMAD.MOV R51, RZ, RZ, -R51 ;  /* 0x000000ffff337224 */ /* 0x000fe400078e0a33 */
[--C-:B------:R-:W-:Y:S01]  /*32f0*/  @!P4 IMAD.IADD R89, R89, 0x1, -R2.reuse ;  /* 0x000000015959c824 */ /* 0x100fe200078e0a02 */
[C---:B------:R-:W-:Y:S01]  /*3300*/  ISETP.GT.U32.AND P4, PT, R2.reuse, R95, PT ;  /* 0x0000005f0200720c */ /* 0x040fe20003f84070 */
[C---:B------:R-:W-:Y:S02]  /*3310*/  IMAD R97, R2.reuse, R51, R97 ;  /* 0x0000003302617224 */ /* 0x040fe400078e0261 */
[--C-:B------:R-:W-:Y:S02]  /*3320*/  @!P0 IMAD.IADD R93, R93, 0x1, -R2.reuse ;  /* 0x000000015d5d8824 */ /* 0x100fe400078e0a02 */
[C---:B------:R-:W-:Y:S01]  /*3330*/  IMAD R87, R2.reuse, R57, R87 ;  /* 0x0000003902577224 */ /* 0x040fe200078e0257 */
[----:B------:R-:W-:Y:S01]  /*3340*/  ISETP.GT.U32.AND P0, PT, R2, R97, PT ;  /* 0x000000610200720c */ /* 0x000fe20003f04070 */
[----:B------:R-:W-:Y:S01]  /*3350*/  VIADD R58, R8, 0x3e ;  /* 0x0000003e083a7836 */ /* 0x000fe20000000000 */
[----:B------:R-:W-:Y:S01]  /*3360*/  IABS R57, R8 ;  /* 0x0000000800397213 */ /* 0x000fe20000000000 */
[----:B------:R-:W-:Y:S01]  /*3370*/  @!P5 IMAD.IADD R53, R53, 0x1, -R2 ;  /* 0x000000013535d824 */ /* 0x000fe200078e0a02 */
[----:B------:R-:W-:Y:S01]  /*3380*/  ISETP.GT.U32.AND P5, PT, R2, R87, PT ;  /* 0x000000570200720c */ /* 0x000fe20003fa4070 */
[----:B------:R-:W-:Y:S01]  /*3390*/  VIADD R107, R109, 0x80 ;  /* 0x000000806d6b7836 */ /* 0x000fe20000000000 */
[----:B------:R-:W-:Y:S01]  /*33a0*/  IABS R99, R58 ;  /* 0x0000003a00637213 */ /* 0x000fe20000000000 */
[----:B------:R-:W-:Y:S01]  /*33b0*/  IMAD.HI.U32 R51, R12, R57, RZ ;  /* 0x000000390c337227 */ /* 0x000fe200078e00ff */
[----:B------:R-:W-:-:S02]  /*33c0*/  MOV R81, R53 ;  /* 0x0000003500517202 */ /* 0x000fc40000000f00 */
[----:B------:R-:W-:Y:S01]  /*33d0*/  IABS R52, R107 ;  /* 0x0000006b00347213 */ /* 0x000fe20000000000 */
[----:B------:R-:W-:Y:S01]  /*33e0*/  @!P4 IMAD.IADD R95, R95, 0x1, -R2 ;  /* 0x000000015f5fc824 */ /* 0x000fe200078e0a02 */
[----:B------:R-:W-:Y:S01]  /*33f0*/  ISETP.GT.U32.AND P4, PT, R2, R93, PT ;  /* 0x0000005d0200720c */ /* 0x000fe20003f84070 */
[----:B------:R-:W-:Y:S01]  /*3400*/  IMAD.HI.U32 R12, R12, R99, RZ ;  /* 0x000000630c0c7227 */ /* 0x000fe200078e00ff */
[----:B------:R-:W-:Y:S01]  /*3410*/  IADD3 R51, -R51, RZ, RZ ;  /* 0x000000ff33337210 */ /* 0x000fe20007ffe1ff */
[----:B------:R-:W-:Y:S01]  /*3420*/  STL [R1+0x1240], R107 ;  /* 0x0012406b01007387 */ /* 0x000fe20000100800 */
[----:B------:R-:W-:Y:S01]  /*3430*/  @!P0 IADD3 R97, R97, -R2, RZ ;  /* 0x8000000261618210 */ /* 0x000fe20007ffe0ff */
[----:B------:R-:W-:Y:S01]  /*3440*/  @!P2 IMAD.MOV R81, RZ, RZ, -R81 ;  /* 0x000000ffff51a224 */ /* 0x000fe200078e0a51 */
[C---:B------:R-:W-:Y:S01]  /*3450*/  ISETP.GT.U32.AND P2, PT, R2.reuse, R91, PT ;  /* 0x0000005b0200720c */ /* 0x040fe20003f44070 */
[C---:B------:R-:W-:Y:S01]  /*3460*/  IMAD R57, R2.reuse, R51, R57 ;  /* 0x0000003302397224 */ /* 0x040fe200078e0239 */
[C---:B------:R-:W-:Y:S01]  /*3470*/  ISETP.GT.U32.AND P0, PT, R2.reuse, R97, PT ;  /* 0x000000610200720c */ /* 0x040fe20003f04070 */
[----:B------:R-:W-:Y:S01]  /*3480*/  IMAD.MOV R12, RZ, RZ, -R12 ;  /* 0x000000ffff0c7224 */ /* 0x000fe200078e0a0c */
[----:B------:R-:W-:Y:S01]  /*3490*/  IABS R51, R109 ;  /* 0x0000006d00337213 */ /* 0x000fe20000000000 */
[--C-:B------:R-:W-:Y:S01]  /*34a0*/  @!P5 IMAD.IADD R87, R87, 0x1, -R2.reuse ;  /* 0x000000015757d824 */ /* 0x100fe200078e0a02 */
[C---:B------:R-:W-:Y:S01]  /*34b0*/  ISETP.GT.U32.AND P5, PT, R2.reuse, R55, PT ;  /* 0x000000370200720c */ /* 0x040fe20003fa4070 */
[----:B------:R-:W-:Y:S01]  /*34c0*/  @!P4 IMAD.IADD R93, R93, 0x1, -R2 ;  /* 0x000000015d5dc824 */ /* 0x000fe200078e0a02 */
[C---:B------:R-:W-:Y:S01]  /*34d0*/  ISETP.GT.U32.AND P4, PT, R2.reuse, R57, PT ;  /* 0x000000390200720c */ /* 0x040fe20003f84070 */
[----:B------:R-:W-:-:S02]  /*34e0*/  IMAD R99, R2, R12, R99 ;  /* 0x0000000c02637224 */ /* 0x000fc400078e0263 */
[----:B------:R-:W-:Y:S02]  /*34f0*/  VIADD R105, R109, 0x100 ;  /* 0x000001006d697836 */ /* 0x000fe40000000000 */
[-C--:B------:R-:W-:Y:S01]  /*3500*/  @!P2 IADD3 R91, R91, -R2.reuse, RZ ;  /* 0x800000025b5ba210 */ /* 0x080fe20007ffe0ff */
[----:B------:R-:W-:Y:S01]  /*3510*/  IMAD.HI.U32 R12, R3, R51, RZ ;  /* 0x00000033030c7227 */ /* 0x000fe200078e00ff */
[-C--:B------:R-:W-:Y:S01]  /*3520*/  @!P0 IADD3 R97, R97, -R2.reuse, RZ ;  /* 0x8000000261618210 */ /* 0x080fe20007ffe0ff */
[----:B------:R-:W-:Y:S01]  /*3530*/  STL [R1+0x123c], R105 ;  /* 0x00123c6901007387 */ /* 0x000fe20000100800 */
[C---:B------:R-:W-:Y:S01]  /*3540*/  ISETP.GT.U32.AND P0, PT, R2.reuse, R99, PT ;  /* 0x000000630200720c */ /* 0x040fe20003f04070 */
[----:B------:R-:W-:Y:S01]  /*3550*/  VIADD R103, R109, 0x180 ;  /* 0x000001806d677836 */ /* 0x000fe20000000000 */
[----:B------:R-:W-:Y:S01]  /*3560*/  @!P5 IADD3 R55, R55, -R2, RZ ;  /* 0x800000023737d210 */ /* 0x000fe20007ffe0ff */
[----:B------:R-:W-:Y:S01]  /*3570*/  IMAD.HI.U32 R15, R3, R52, RZ ;  /* 0x00000034030f7227 */ /* 0x000fe200078e00ff */
[----:B------:R-:W-:-:S02]  /*3580*/  ISETP.GT.U32.AND P2, PT, R2, R91, PT ;  /* 0x0000005b0200720c */ /* 0x000fc40003f44070 */
[----:B------:R-:W-:Y:S01]  /*3590*/  IABS R54, R105 ;  /* 0x0000006900367213 */ /* 0x000fe20000000000 */
[----:B------:R-:W-:Y:S01]  /*35a0*/  @!P4 IMAD.IADD R57, R57, 0x1, -R2 ;  /* 0x000000013939c824 */ /* 0x000fe200078e0a02 */
[----:B------:R-:W-:Y:S01]  /*35b0*/  IADD3 R53, -R15, RZ, RZ ;  /* 0x000000ff0f357210 */ /* 0x000fe20007ffe1ff */
[----:B------:R-:W-:Y:S01]  /*35c0*/  IMAD.MOV R12, RZ, RZ, -R12 ;  /* 0x000000ffff0c7224 */ /* 0x000fe200078e0a0c */
[----:B------:R-:W-:Y:S01]  /*35d0*/  ISETP.GE.AND P5, PT, R60, RZ, PT ;  /* 0x000000ff3c00720c */ /* 0x000fe20003fa6270 */
[----:B------:R-:W-:Y:S01]  /*35e0*/  IMAD.MOV.U32 R83, RZ, RZ, R55 ;  /* 0x000000ffff537224 */ /* 0x000fe200078e0037 */
[C---:B------:R-:W-:Y:S01]  /*35f0*/  ISETP.GT.U32.AND P4, PT, R2.reuse, R57, PT ;  /* 0x000000390200720c */ /* 0x040fe20003f84070 */
[----:B------:R-:W-:Y:S01]  /*3600*/  @!P0 IMAD.IADD R99, R99, 0x1, -R2 ;  /* 0x0000000163638824 */ /* 0x000fe200078e0a02 */
[----:B------:R-:W-:Y:S01]  /*3610*/  IABS R55, R103 ;  /* 0x0000006700377213 */ /* 0x000fe20000000000 */
[----:B------:R-:W-:Y:S01]  /*3620*/  @!P6 IMAD.MOV R79, RZ, RZ, -R79 ;  /* 0x000000ffff4fe224 */ /* 0x000fe200078e0a4f */
[----:B------:R-:W-:Y:S01]  /*3630*/  ISETP.GT.U32.AND P6, PT, R2, R87, PT ;  /* 0x000000570200720c */ /* 0x000fe20003fc4070 */
[----:B------:R-:W-:Y:S01]  /*3640*/  IMAD R15, R4, R12, R51 ;  /* 0x0000000c040f7224 */ /* 0x000fe200078e0233 */
[----:B------:R-:W-:Y:S01]  /*3650*/  ISETP.GE.AND P0, PT, R8, RZ, PT ;  /* 0x000000ff0800720c */ /* 0x000fe20003f06270 */
[C---:B------:R-:W-:Y:S01]  /*3660*/  IMAD.HI.U32 R12, R3.reuse, R54, RZ ;  /* 0x00000036030c7227 */ /* 0x040fe200078e00ff */
[----:B------:R-:W-:Y:S03]  /*3670*/  STL [R1+0x1238], R103 ;  /* 0x0012386701007387 */ /* 0x000fe60000100800 */
[----:B------:R-:W-:Y:S01]  /*3680*/  @!P3 IMAD.MOV R85, RZ, RZ, -R85 ;  /* 0x000000ffff55b224 */ /* 0x000fe200078e0a55 */
[----:B------:R-:W-:Y:S01]  /*3690*/  ISETP.GT.U32.AND P3, PT, R2, R99, PT ;  /* 0x000000630200720c */ /* 0x000fe20003f64070 */
[----:B------:R-:W-:-:S04]  /*36a0*/  IMAD.HI.U32 R3, R3, R55, RZ ;  /* 0x0000003703037227 */ /* 0x000fc800078e00ff */
[----:B------:R-:W-:Y:S01]  /*36b0*/  @!P1 IMAD.MOV R83, RZ, RZ, -R83 ;  /* 0x000000ffff539224 */ /* 0x000fe200078e0a53 */
[----:B------:R-:W-:Y:S01]  /*36c0*/  ISETP.GT.U32.AND P1, PT, R2, R95, PT ;  /* 0x0000005f0200720c */ /* 0x000fe20003f24070 */
[----:B------:R-:W-:Y:S01]  /*36d0*/  @!P2 IMAD.IADD R91, R91, 0x1, -R2 ;  /* 0x000000015b5ba824 */ /* 0x000fe200078e0a02 */
[----:B------:R-:W-:Y:S01]  /*36e0*/  ISETP.GE.AND P2, PT, R56, RZ, PT ;  /* 0x000000ff3800720c */ /* 0x000fe20003f46270 */
[----:B------:R-:W-:Y:S01]  /*36f0*/  IMAD R51, R4, R53, R52 ;  /* 0x0000003504337224 */ /* 0x000fe200078e0234 */
[----:B------:R-:W-:Y:S01]  /*3700*/  IADD3 R53, -R12, RZ, RZ ;  /* 0x000000ff0c357210 */ /* 0x000fe20007ffe1ff */
[----:B------:R-:W-:Y:S01]  /*3710*/  @!P4 IMAD.IADD R57, R57, 0x1, -R2 ;  /* 0x000000013939c824 */ /* 0x000fe200078e0a02 */
[C---:B------:R-:W-:Y:S01]  /*3720*/  ISETP.GT.U32.AND P4, PT, R4.reuse, R15, PT ;  /* 0x0000000f0400720c */ /* 0x040fe20003f84070 */
[----:B------:R-:W-:Y:S01]  /*3730*/  IMAD.MOV R3, RZ, RZ, -R3 ;  /* 0x000000ffff037224 */ /* 0x000fe200078e0a03 */
[-C--:B------:R-:W-:Y:S01]  /*3740*/  @!P6 IADD3 R87, R87, -R2.reuse, RZ ;  /* 0x800000025757e210 */ /* 0x080fe20007ffe0ff */
[C---:B------:R-:W-:Y:S01]  /*3750*/  IMAD R53, R4.reuse, R53, R54 ;  /* 0x0000003504357224 */ /* 0x040fe200078e0236 */
[----:B------:R-:W-:Y:S01]  /*3760*/  @!P3 IADD3 R99, R99, -R2, RZ ;  /* 0x800000026363b210 */ /* 0x000fe20007ffe0ff */
[C---:B------:R-:W-:Y:S01]  /*3770*/  IMAD R55, R4.reuse, R3, R55 ;  /* 0x0000000304377224 */ /* 0x040fe200078e0237 */
[----:B------:R-:W-:Y:S01]  /*3780*/  @!P5 IADD3 R87, -R87, RZ, RZ ;  /* 0x000000ff5757d210 */ /* 0x000fe20007ffe1ff */
[----:B------:R-:W-:Y:S01]  /*3790*/  @!P0 IMAD.MOV R57, RZ, RZ, -R57 ;  /* 0x000000ffff398224 */ /* 0x000fe200078e0a39 */
[C---:B------:R-:W-:Y:S01]  /*37a0*/  ISETP.GT.U32.AND P3, PT, R4.reuse, R53, PT ;  /* 0x000000350400720c */ /* 0x040fe20003f64070 */
[----:B------:R-:W-:Y:S01]  /*37b0*/  @!P2 IMAD.MOV R91, RZ, RZ, -R91 ;  /* 0x000000ffff5ba224 */ /* 0x000fe200078e0a5b */
[----:B------:R-:W-:-:S02]  /*37c0*/  ISETP.GT.U32.AND P0, PT, R4, R55, PT ;  /* 0x000000370400720c */ /* 0x000fc40003f04070 */
[----:B------:R-:W-:Y:S01]  /*37d0*/  ISETP.GT.U32.AND P5, PT, R4, R51, PT ;  /* 0x000000330400720c */ /* 0x000fe20003fa4070 */
[--C-:B------:R-:W-:Y:S01]  /*37e0*/  @!P4 IMAD.IADD R15, R15, 0x1, -R4.reuse ;  /* 0x000000010f0fc824 */ /* 0x100fe200078e0a04 */
[----:B------:R-:W-:Y:S02]  /*37f0*/  ISETP.GE.AND P6, PT, R62, RZ, PT ;  /* 0x000000ff3e00720c */ /* 0x000fe40003fc6270 */
[----:B------:R-:W-:Y:S02]  /*3800*/  @!P1 IADD3 R95, R95, -R2, RZ ;  /* 0x800000025f5f9210 */ /* 0x000fe40007ffe0ff */
[----:B------:R-:W-:Y:S01]  /*3810*/  ISETP.GE.AND P1, PT, R64, RZ, PT ;  /* 0x000000ff4000720c */ /* 0x000fe20003f26270 */
[----:B------:R-:W1:Y:S01]  /*3820*/  LDC.64 R2, c[0x0][0x238] ;  /* 0x00008e00ff027b82 */ /* 0x000e620000000a00 */
[----:B------:R-:W-:Y:S01]  /*3830*/  ISETP.GE.AND P2, PT, R68, RZ, PT ;  /* 0x000000ff4400720c */ /* 0x000fe20003f46270 */
[--C-:B------:R-:W-:Y:S01]  /*3840*/  @!P3 IMAD.IADD R53, R53, 0x1, -R4.reuse ;  /* 0x000000013535b824 */ /* 0x100fe200078e0a04 */
[----:B------:R-:W-:Y:S01]  /*3850*/  ISETP.GE.AND P4, PT, R58, RZ, PT ;  /* 0x000000ff3a00720c */ /* 0x000fe20003f86270 */
[----:B------:R-:W-:Y:S01]  /*3860*/  @!P0 IMAD.IADD R55, R55, 0x1, -R4 ;  /* 0x0000000137378824 */ /* 0x000fe200078e0a04 */
[----:B------:R-:W-:-:S02]  /*3870*/  ISETP.GT.U32.AND P3, PT, R4, R15, PT ;  /* 0x0000000f0400720c */ /* 0x000fc40003f64070 */
[----:B------:R-:W-:Y:S01]  /*3880*/  @!P5 IADD3 R51, R51, -R4, RZ ;  /* 0x800000043333d210 */ /* 0x000fe20007ffe0ff */
[----:B------:R-:W-:Y:S01]  /*3890*/  @!P6 IMAD.MOV R89, RZ, RZ, -R89 ;  /* 0x000000ffff59e224 */ /* 0x000fe200078e0a59 */
[----:B------:R-:W-:Y:S02]  /*38a0*/  ISETP.GE.AND P6, PT, R66, RZ, PT ;  /* 0x000000ff4200720c */ /* 0x000fe40003fc6270 */
[C---:B------:R-:W-:Y:S02]  /*38b0*/  ISETP.GT.U32.AND P0, PT, R4.reuse, R51, PT ;  /* 0x000000330400720c */ /* 0x040fe40003f04070 */
[----:B------:R-:W-:Y:S01]  /*38c0*/  @!P1 IADD3 R93, -R93, RZ, RZ ;  /* 0x000000ff5d5d9210 */ /* 0x000fe20007ffe1ff */
[----:B------:R-:W-:Y:S01]  /*38d0*/  @!P2 IMAD.MOV R97, RZ, RZ, -R97 ;  /* 0x000000ffff61a224 */ /* 0x000fe200078e0a61 */
[C---:B------:R-:W-:Y:S02]  /*38e0*/  ISETP.GT.U32.AND P2, PT, R4.reuse, R53, PT ;  /* 0x000000350400720c */ /* 0x040fe40003f44070 */
[----:B------:R-:W-:Y:S01]  /*38f0*/  @!P4 IADD3 R99, -R99, RZ, RZ ;  /* 0x000000ff6363c210 */ /* 0x000fe20007ffe1ff */
[----:B------:R-:W-:Y:S01]  /*3900*/  @!P3 IMAD.IADD R15, R15, 0x1, -R4 ;  /* 0x000000010f0fb824 */ /* 0x000fe200078e0a04 */
[----:B------:R-:W-:-:S02]  /*3910*/  ISETP.GT.U32.AND P1, PT, R4, R55, PT ;  /* 0x000000370400720c */ /* 0x000fc40003f24070 */
[----:B------:R-:W-:Y:S01]  /*3920*/  ISETP.GE.AND P4, PT, R109, RZ, PT ;  /* 0x000000ff6d00720c */ /* 0x000fe20003f86270 */
[----:B------:R-:W-:Y:S01]  /*3930*/  @!P6 IMAD.MOV R95, RZ, RZ, -R95 ;  /* 0x000000ffff5fe224 */ /* 0x000fe200078e0a5f */
[----:B------:R-:W-:Y:S01]  /*3940*/  ISETP.NE.AND P5, PT, R70, RZ, PT ;  /* 0x000000ff4600720c */ /* 0x000fe20003fa5270 */
[--C-:B------:R-:W-:Y:S01]  /*3950*/  @!P0 IMAD.IADD R51, R51, 0x1, -R4.reuse ;  /* 0x0000000133338824 */ /* 0x100fe200078e0a04 */
[----:B------:R-:W-:Y:S01]  /*3960*/  LOP3.LUT R12, RZ, R70, RZ, 0x33, !PT ;  /* 0x00000046ff0c7212 */ /* 0x000fe200078e33ff */
[C---:B-1----:R-:W-:Y:S01]  /*3970*/  IMAD R251, R2.reuse, 0x22, RZ ;  /* 0x0000002202fb7824 */ /* 0x042fe200078e02ff */
[----:B------:R-:W-:Y:S01]  /*3980*/  ISETP.NE.AND P0, PT, R101, RZ, PT ;  /* 0x000000ff6500720c */ /* 0x000fe20003f05270 */
[C---:B------:R-:W-:Y:S01]  /*3990*/  IMAD R243, R2.reuse, 0x23, RZ ;  /* 0x0000002302f37824 */ /* 0x040fe200078e02ff */
[----:B------:R-:W-:Y:S01]  /*39a0*/  @!P2 IADD3 R53, R53, -R4, RZ ;  /* 0x800000043535a210 */ /* 0x000fe20007ffe0ff */
[----:B------:R-:W-:Y:S01]  /*39b0*/  IMAD R234, R2, 0x24, RZ ;  /* 0x0000002402ea7824 */ /* 0x000fe200078e02ff */
[C---:B------:R-:W-:Y:S01]  /*39c0*/  SEL R60, R12.reuse, R16, !P5 ;  /* 0x000000100c3c7207 */ /* 0x040fe20006800000 */
[----:B------:R-:W-:Y:S01]  /*39d0*/  @!P1 IMAD.IADD R55, R55, 0x1, -R4 ;  /* 0x0000000137379824 */ /* 0x000fe200078e0a04 */
[----:B------:R-:W-:Y:S01]  /*39e0*/  LOP3.LUT R4, RZ, R101, RZ, 0x33, !PT ;  /* 0x00000065ff047212 */ /* 0x000fe200078e33ff */
[----:B------:R-:W-:Y:S01]  /*39f0*/  @!P4 IMAD.MOV R15, RZ, RZ, -R15 ;  /* 0x000000ffff0fc224 */ /* 0x000fe200078e0a0f */
[----:B------:R-:W-:Y:S01]  /*3a00*/  SEL R57, R12, R57, !P5 ;  /* 0x000000390c397207 */ /* 0x000fe20006800000 */
[----:B------:R-:W-:Y:S01]  /*3a10*/  IMAD R162, R2, 0x65, RZ ;  /* 0x0000006502a27824 */ /* 0x000fe200078e02ff */
[----:B------:R-:W-:Y:S01]  /*3a20*/  SEL R52, R12, R6, !P5 ;  /* 0x000000060c347207 */ /* 0x000fe20006800000 */
[----:B------:R-:W-:Y:S01]  /*3a30*/  IMAD R170, R2, 0x66, RZ ;  /* 0x0000006602aa7824 */ /* 0x000fe200078e02ff */
[----:B------:R-:W-:Y:S01]  /*3a40*/  SEL R54, R12, R9, !P5 ;  /* 0x000000090c367207 */ /* 0x000fe20006800000 */
[----:B------:R-:W-:Y:S01]  /*3a50*/  IMAD R178, R2, 0x67, RZ ;  /* 0x0000006702b27824 */ /* 0x000fe200078e02ff */
[----:B------:R-:W-:Y:S01]  /*3a60*/  SEL R10, R12, R10, !P5 ;  /* 0x0000000a0c0a7207 */ /* 0x000fe20006800000 */
[----:B------:R-:W-:Y:S01]  /*3a70*/  IMAD R186, R2, 0x28, RZ ;  /* 0x0000002802ba7824 */ /* 0x000fe200078e02ff */
[----:B------:R-:W-:Y:S01]  /*3a80*/  SEL R56, R12, R11, !P5 ;  /* 0x0000000b0c387207 */ /* 0x000fe20006800000 */
[----:B------:R-:W-:Y:S01]  /*3a90*/  IMAD R11, R252, R3, RZ ;  /* 0x00000003fc0b7224 */ /* 0x000fe200078e02ff */
[----:B------:R-:W-:Y:S01]  /*3aa0*/  SEL R13, R12, R13, !P5 ;  /* 0x0000000d0c0d7207 */ /* 0x000fe20006800000 */
[----:B------:R-:W-:Y:S01]  /*3ab0*/  IMAD R210, R2, 0x2b, RZ ;  /* 0x0000002b02d27824 */ /* 0x000fe200078e02ff */
[----:B------:R-:W-:Y:S01]  /*3ac0*/  SEL R58, R12, R14, !P5 ;  /* 0x0000000e0c3a7207 */ /* 0x000fe20006800000 */
[----:B------:R-:W-:Y:S01]  /*3ad0*/  IMAD R218, R2, 0x48, RZ ;  /* 0x0000004802da7824 */ /* 0x000fe200078e02ff */
[C---:B------:R-:W-:Y:S01]  /*3ae0*/  SEL R17, R12.reuse, R17, !P5 ;  /* 0x000000110c117207 */ /* 0x040fe20006800000 */
[----:B------:R-:W1:Y:S01]  /*3af0*/  LDC R14, c[0x0][0x230] ;  /* 0x00008c00ff0e7b82 */ /* 0x000e620000000800 */
[C---:B------:R-:W-:Y:S01]  /*3b00*/  SEL R62, R12.reuse, R18, !P5 ;  /* 0x000000120c3e7207 */ /* 0x040fe20006800000 */
[----:B------:R-:W-:Y:S01]  /*3b10*/  IMAD R18, R57, UR59, RZ ;  /* 0x0000003b39127c24 */ /* 0x000fe2000f8e02ff */
[C---:B------:R-:W-:Y:S01]  /*3b20*/  SEL R19, R12.reuse, R19, !P5 ;  /* 0x000000130c137207 */ /* 0x040fe20006800000 */
[----:B------:R-:W-:Y:S01]  /*3b30*/  ULDC UR59, c[0x0][0x240] ;  /* 0x00009000003b7ab9 */ /* 0x000fe20000000800 */
[----:B------:R-:W-:Y:S01]  /*3b40*/  SEL R64, R12, R20, !P5 ;  /* 0x000000140c407207 */ /* 0x000fe20006800000 */
        /* <DEDUP_REMOVED lines=8> */
[----:B------:R-:W-:Y:S01]  /*3bd0*/  IMAD R226, R2, 0x49, RZ ;  /* 0x0000004902e27824 */ /* 0x000fe200078e02ff */
[----:B------:R-:W-:-:S02]  /*3be0*/  SEL R25, R12, R25, !P5 ;  /* 0x000000190c197207 */ /* 0x000fc40006800000 */
[C---:B------:R-:W-:Y:S02]  /*3bf0*/  SEL R70, R12.reuse, R26, !P5 ;  /* 0x0000001a0c467207 */ /* 0x040fe40006800000 */
[C---:B------:R-:W-:Y:S02]  /*3c00*/  SEL R27, R12.reuse, R27, !P5 ;  /* 0x0000001b0c1b7207 */ /* 0x040fe40006800000 */
[C---:B------:R-:W-:Y:S01]  /*3c10*/  SEL R72, R12.reuse, R28, !P5 ;  /* 0x0000001c0c487207 */ /* 0x040fe20006800000 */
[----:B------:R-:W-:Y:S01]  /*3c20*/  IMAD R28, R13, UR6, RZ ;  /* 0x000000060d1c7c24 */ /* 0x000fe2000f8e02ff */
[----:B------:R-:W-:Y:S01]  /*3c30*/  SEL R29, R12, R29, !P5 ;  /* 0x0000001d0c1d7207 */ /* 0x000fe20006800000 */
[----:B------:R-:W-:Y:S01]  /*3c40*/  IMAD R52, R70, UR18, RZ ;  /* 0x0000001246347c24 */ /* 0x000fe2000f8e02ff */
[C---:B------:R-:W-:Y:S01]  /*3c50*/  SEL R74, R12.reuse, R30, !P5 ;  /* 0x0000001e0c4a7207 */ /* 0x040fe20006800000 */
[----:B------:R-:W-:Y:S01]  /*3c60*/  IMAD R54, R27, UR19, RZ ;  /* 0x000000131b367c24 */ /* 0x000fe2000f8e02ff */
[C---:B------:R-:W-:Y:S01]  /*3c70*/  SEL R31, R12.reuse, R31, !P5 ;  /* 0x0000001f0c1f7207 */ /* 0x040fe20006800000 */
[----:B------:R-:W2:Y:S01]  /*3c80*/  LDC R30, c[0x0][0x230] ;  /* 0x00008c00ff1e7b82 */ /* 0x000ea20000000800 */
[----:B------:R-:W-:Y:S01]  /*3c90*/  SEL R76, R12, R32, !P5 ;  /* 0x000000200c4c7207 */ /* 0x000fe20006800000 */
[----:B------:R-:W-:Y:S01]  /*3ca0*/  IMAD R32, R60, UR8, RZ ;  /* 0x000000083c207c24 */ /* 0x000fe2000f8e02ff */
[----:B------:R-:W-:Y:S01]  /*3cb0*/  SEL R33, R12, R33, !P5 ;  /* 0x000000210c217207 */ /* 0x000fe20006800000 */
[----:B------:R-:W-:Y:S01]  /*3cc0*/  IMAD R60, R74, UR22, RZ ;  /* 0x000000164a3c7c24 */ /* 0x000fe2000f8e02ff */
[C---:B------:R-:W-:Y:S01]  /*3cd0*/  SEL R78, R12.reuse, R34, !P5 ;  /* 0x000000220c4e7207 */ /* 0x040fe20006800000 */
[----:B------:R-:W-:Y:S01]  /*3ce0*/  IMAD R34, R17, UR9, RZ ;  /* 0x0000000911227c24 */ /* 0x000fe2000f8e02ff */
[C---:B------:R-:W-:Y:S01]  /*3cf0*/  SEL R35, R12.reuse, R35, !P5 ;  /* 0x000000230c237207 */ /* 0x040fe20006800000 */
[----:B------:R-:W-:Y:S01]  /*3d00*/  ULDC UR6, c[0x0][0x240] ;  /* 0x0000900000067ab9 */ /* 0x000fe20000000800 */
[----:B------:R-:W-:Y:S01]  /*3d10*/  SEL R80, R12, R36, !P5 ;  /* 0x000000240c507207 */ /* 0x000fe20006800000 */
[----:B------:R-:W-:Y:S01]  /*3d20*/  IMAD R36, R62, UR10, RZ ;  /* 0x0000000a3e247c24 */ /* 0x000fe2000f8e02ff */
[C---:B------:R-:W-:Y:S01]  /*3d30*/  SEL R37, R12.reuse, R37, !P5 ;  /* 0x000000250c257207 */ /* 0x040fe20006800000 */
[----:B------:R-:W-:Y:S01]  /*3d40*/  IMAD R62, R31, UR23, RZ ;  /* 0x000000171f3e7c24 */ /* 0x000fe2000f8e02ff */
[C---:B------:R-:W-:Y:S01]  /*3d50*/  SEL R82, R12.reuse, R38, !P5 ;  /* 0x000000260c527207 */ /* 0x040fe20006800000 */
[----:B------:R-:W-:Y:S01]  /*3d60*/  IMAD R38, R19, UR11, RZ ;  /* 0x0000000b13267c24 */ /* 0x000fe2000f8e02ff */
[C---:B------:R-:W-:Y:S01]  /*3d70*/  SEL R39, R12.reuse, R39, !P5 ;  /* 0x000000270c277207 */ /* 0x040fe20006800000 */
[----:B------:R-:W-:Y:S01]  /*3d80*/  IMAD R70, R35, UR27, RZ ;  /* 0x0000001b23467c24 */ /* 0x000fe2000f8e02ff */
[C---:B------:R-:W-:Y:S01]  /*3d90*/  SEL R41, R12.reuse, R41, !P5 ;  /* 0x000000290c297207 */ /* 0x040fe20006800000 */
[----:B------:R-:W-:Y:S01]  /*3da0*/  IMAD R74, R37, UR29, RZ ;  /* 0x0000001d254a7c24 */ /* 0x000fe2000f8e02ff */
[----:B------:R-:W-:Y:S01]  /*3db0*/  SEL R84, R12, R40, !P5 ;  /* 0x000000280c547207 */ /* 0x000fe20006800000 */
[----:B------:R-:W-:Y:S01]  /*3dc0*/  IMAD R40, R64, UR12, RZ ;  /* 0x0000000c40287c24 */ /* 0x000fe2000f8e02ff */
[C---:B------:R-:W-:Y:S01]  /*3dd0*/  SEL R86, R12.reuse, R42, !P5 ;  /* 0x0000002a0c567207 */ /* 0x040fe20006800000 */
[----:B------:R-:W-:Y:S01]  /*3de0*/  IMAD R42, R21, UR13, RZ ;  /* 0x0000000d152a7c24 */ /* 0x000fe2000f8e02ff */
[----:B------:R-:W-:Y:S01]  /*3df0*/  SEL R43, R12, R43, !P5 ;  /* 0x0000002b0c2b7207 */ /* 0x000fe20006800000 */
[----:B------:R-:W-:Y:S01]  /*3e00*/  IMAD R64, R76, UR24, RZ ;  /* 0x000000184c407c24 */ /* 0x000fe2000f8e02ff */
[----:B------:R-:W-:Y:S01]  /*3e10*/  SEL R88, R12, R44, !P5 ;  /* 0x0000002c0c587207 */ /* 0x000fe20006800000 */
[----:B------:R-:W-:Y:S01]  /*3e20*/  IMAD R44, R66, UR14, RZ ;  /* 0x0000000e422c7c24 */ /* 0x000fe2000f8e02ff */
[C---:B------:R-:W-:Y:S01]  /*3e30*/  SEL R90, R12.reuse, R46, !P5 ;  /* 0x0000002e0c5a7207 */ /* 0x040fe20006800000 */
[----:B------:R-:W-:Y:S01]  /*3e40*/  IMAD R46, R23, UR15, RZ ;  /* 0x0000000f172e7c24 */ /* 0x000fe2000f8e02ff */
[C---:B------:R-:W-:Y:S01]  /*3e50*/  SEL R92, R12.reuse, R45, !P5 ;  /* 0x0000002d0c5c7207 */ /* 0x040fe20006800000 */
[----:B------:R-:W-:Y:S01]  /*3e60*/  IMAD R66, R33, UR25, RZ ;  /* 0x0000001921427c24 */ /* 0x000fe2000f8e02ff */
[----:B------:R-:W-:Y:S01]  /*3e70*/  SEL R94, R12, R47, !P5 ;  /* 0x0000002f0c5e7207 */ /* 0x000fe20006800000 */
        /* <DEDUP_REMOVED lines=51> */
[----:B------:R-:W-:Y:S01]  /*41b0*/  ISETP.GE.AND P6, PT, R105, RZ, PT ;  /* 0x000000ff6900720c */ /* 0x000fe20003fc6270 */
[----:B------:R-:W-:Y:S01]  /*41c0*/  IMAD R124, R124, UR54, RZ ;  /* 0x000000367c7c7c24 */ /* 0x000fe2000f8e02ff */
[----:B------:R-:W-:Y:S01]  /*41d0*/  ISETP.GE.AND P5, PT, R107, RZ, PT ;  /* 0x000000ff6b00720c */ /* 0x000fe20003fa6270 */
[----:B------:R-:W-:Y:S01]  /*41e0*/  IMAD R126, R126, UR55, RZ ;  /* 0x000000377e7e7c24 */ /* 0x000fe2000f8e02ff */
[----:B------:R-:W-:Y:S01]  /*41f0*/  ISETP.GE.AND P3, PT, R103, RZ, PT ;  /* 0x000000ff6700720c */ /* 0x000fe20003f66270 */
[----:B------:R-:W-:Y:S01]  /*4200*/  IMAD R128, R128, UR56, RZ ;  /* 0x0000003880807c24 */ /* 0x000fe2000f8e02ff */
[----:B------:R-:W-:Y:S01]  /*4210*/  SEL R9, R4, R15, !P0 ;  /* 0x0000000f04097207 */ /* 0x000fe20004000000 */
[----:B------:R-:W-:Y:S01]  /*4220*/  IMAD R130, R130, UR57, RZ ;  /* 0x0000003982827c24 */ /* 0x000fe2000f8e02ff */
[----:B------:R-:W3:Y:S01]  /*4230*/  LDC R15, c[0x0][0x230] ;  /* 0x00008c00ff0f7b82 */ /* 0x000ee20000000800 */
[C---:B------:R-:W-:Y:S01]  /*4240*/  LEA R3, P1, R11.reuse, UR4, 0x2 ;  /* 0x000000040b037c11 */ /* 0x040fe2000f8210ff */
[----:B------:R-:W-:Y:S01]  /*4250*/  ULDC UR4, c[0x0][0x240] ;  /* 0x0000900000047ab9 */ /* 0x000fe20000000800 */
[----:B-1----:R-:W-:Y:S01]  /*4260*/  IADD3 R13, R14, -0x1, RZ ;  /* 0xffffffff0e0d7810 */ /* 0x002fe20007ffe0ff */
[----:B------:R-:W-:Y:S01]  /*4270*/  IMAD R24, R10, UR4, RZ ;  /* 0x000000040a187c24 */ /* 0x000fe2000f8e02ff */
[----:B------:R-:W-:Y:S01]  /*4280*/  LEA.HI.X.SX32 R11, R11, UR5, 0x2, P1 ;  /* 0x000000050b0b7c11 */ /* 0x000fe200088f16ff */
[----:B------:R-:W-:Y:S01]  /*4290*/  @!P6 IMAD.MOV R53, RZ, RZ, -R53 ;  /* 0x000000ffff35e224 */ /* 0x000fe200078e0a35 */
[----:B------:R-:W-:Y:S01]  /*42a0*/  @!P5 IADD3 R51, -R51, RZ, RZ ;  /* 0x000000ff3333d210 */ /* 0x000fe20007ffe1ff */
[----:B------:R-:W-:Y:S01]  /*42b0*/  ULDC UR5, c[0x0][0x240] ;  /* 0x0000900000057ab9 */ /* 0x000fe20000000800 */
[----:B------:R-:W-:Y:S01]  /*42c0*/  @!P3 IMAD.MOV R55, RZ, RZ, -R55 ;  /* 0x000000ffff37b224 */ /* 0x000fe200078e0a37 */
[----:B------:R-:W-:Y:S01]  /*42d0*/  LEA R154, P1, R22, R3, 0x2 ;  /* 0x00000003169a7211 */ /* 0x000fe200078210ff */
[----:B------:R-:W-:Y:S01]  /*42e0*/  IMAD R26, R56, UR5, RZ ;  /* 0x00000005381a7c24 */ /* 0x000fe2000f8e02ff */
[----:B------:R-:W-:Y:S01]  /*42f0*/  SEL R5, R4, R51, !P0 ;  /* 0x0000003304057207 */ /* 0x000fe20004000000 */
[----:B------:R-:W-:Y:S01]  /*4300*/  IMAD R56, R72, UR20, RZ ;  /* 0x0000001448387c24 */ /* 0x000fe2000f8e02ff */
[----:B------:R-:W-:Y:S01]  /*4310*/  SEL R6, R4, R53, !P0 ;  /* 0x0000003504067207 */ /* 0x000fe20004000000 */
[----:B------:R-:W-:Y:S01]  /*4320*/  IMAD R72, R80, UR28, RZ ;  /* 0x0000001c50487c24 */ /* 0x000fe2000f8e02ff */
[----:B------:R-:W-:Y:S01]  /*4330*/  SEL R4, R4, R55, !P0 ;  /* 0x0000003704047207 */ /* 0x000fe20004000000 */
[----:B------:R-:W-:Y:S01]  /*4340*/  IMAD R80, R41, UR32, RZ ;  /* 0x0000002029507c24 */ /* 0x000fe2000f8e02ff */
[-C--:B------:R-:W-:Y:S01]  /*4350*/  LEA R182, P0, R18, R3.reuse, 0x2 ;  /* 0x0000000312b67211 */ /* 0x080fe200078010ff */
[----:B------:R-:W-:Y:S01]  /*4360*/  IMAD R132, R132, UR58, RZ ;  /* 0x0000003a84847c24 */ /* 0x000fe2000f8e02ff */
[----:B------:R-:W-:Y:S01]  /*4370*/  LEA R146, P2, R24, R3, 0x2 ;  /* 0x0000000318927211 */ /* 0x000fe200078410ff */
[----:B------:R-:W-:Y:S01]  /*4380*/  IMAD R134, R134, UR59, RZ ;  /* 0x0000003b86867c24 */ /* 0x000fe2000f8e02ff */
[----:B------:R-:W-:Y:S01]  /*4390*/  LEA.HI.X.SX32 R183, R18, R11, 0x2, P0 ;  /* 0x0000000b12b77211 */ /* 0x000fe200000f16ff */
[----:B------:R-:W-:Y:S01]  /*43a0*/  IMAD R136, R136, UR60, RZ ;  /* 0x0000003c88887c24 */ /* 0x000fe2000f8e02ff */
[-C--:B------:R-:W-:Y:S01]  /*43b0*/  LEA R194, P0, R20, R3.reuse, 0x2 ;  /* 0x0000000314c27211 */ /* 0x080fe200078010ff */
[----:B---3--:R-:W-:Y:S01]  /*43c0*/  VIADD R14, R15, 0xfffffffe ;  /* 0xfffffffe0f0e7836 */ /* 0x008fe20000000000 */
[----:B------:R-:W-:Y:S01]  /*43d0*/  LEA R144, P3, R26, R3, 0x2 ;  /* 0x000000031a907211 */ /* 0x000fe200078610ff */
[----:B--2---:R-:W-:Y:S01]  /*43e0*/  VIADD R15, R30, 0xfffffffd ;  /* 0xfffffffd1e0f7836 */ /* 0x004fe20000000000 */
[-C--:B------:R-:W-:Y:S01]  /*43f0*/  LEA.HI.X.SX32 R195, R20, R11.reuse, 0x2, P0 ;  /* 0x0000000b14c37211 */ /* 0x080fe200000f16ff */
[----:B------:R-:W-:Y:S01]  /*4400*/  IMAD R30, R58, UR7, RZ ;  /* 0x000000073a1e7c24 */ /* 0x000fe2000f8e02ff */
[-C--:B------:R-:W-:Y:S01]  /*4410*/  LEA.HI.X.SX32 R155, R22, R11.reuse, 0x2, P1 ;  /* 0x0000000b169b7211 */ /* 0x080fe200008f16ff */
[----:B------:R-:W-:Y:S01]  /*4420*/  STL.64 [R1+0x6d8], R182 ;  /* 0x0006d8b601007387 */ /* 0x000fe20000100a00 */
[----:B------:R-:W-:Y:S01]  /*4430*/  LEA.HI.X.SX32 R147, R24, R11, 0x2, P2 ;  /* 0x0000000b18937211 */ /* 0x000fe200010f16ff */
[----:B------:R-:W-:Y:S01]  /*4440*/  IMAD R58, R29, UR21, RZ ;  /* 0x000000151d3a7c24 */ /* 0x000fe2000f8e02ff */
[----:B------:R-:W-:Y:S01]  /*4450*/  LEA R152, P4, R28, R3, 0x2 ;  /* 0x000000031c987211 */ /* 0x000fe200078810ff */
[----:B------:R-:W-:Y:S01]  /*4460*/  STL.64 [R1+0x6d0], R194 ;  /* 0x0006d0c201007387 */ /* 0x000fe20000100a00 */
[----:B------:R-:W-:Y:S01]  /*4470*/  LEA.HI.X.SX32 R145, R26, R11, 0x2, P3 ;  /* 0x0000000b1a917211 */ /* 0x000fe200018f16ff */
[----:B------:R-:W-:Y:S01]  /*4480*/  IMAD R138, R138, UR61, RZ ;  /* 0x0000003d8a8a7c24 */ /* 0x000fe2000f8e02ff */
[-C--:B------:R-:W-:Y:S01]  /*4490*/  LEA R150, P5, R30, R3.reuse, 0x2 ;  /* 0x000000031e967211 */ /* 0x080fe200078a10ff */
[----:B------:R-:W-:Y:S01]  /*44a0*/  STL.64 [R1+0x6c8], R154 ;  /* 0x0006c89a01007387 */ /* 0x000fe20000100a00 */
[-C--:B------:R-:W-:Y:S01]  /*44b0*/  LEA R148, P6, R32, R3.reuse, 0x2 ;  /* 0x0000000320947211 */ /* 0x080fe200078c10ff */
[----:B------:R-:W-:Y:S01]  /*44c0*/  ULDC UR4, c[0x0][0x240] ;  /* 0x0000900000047ab9 */ /* 0x000fe20000000800 */
[-C--:B------:R-:W-:Y:S01]  /*44d0*/  LEA R206, P0, R34, R3.reuse, 0x2 ;  /* 0x0000000322ce7211 */ /* 0x080fe200078010ff */
[----:B------:R1:W-:Y:S01]  /*44e0*/  STL.64 [R1+0x6c0], R146 ;  /* 0x0006c09201007387 */ /* 0x0003e20000100a00 */
[----:B------:R-:W-:Y:S01]  /*44f0*/  LEA R196, P1, R36, R3, 0x2 ;  /* 0x0000000324c47211 */ /* 0x000fe200078210ff */
[----:B------:R-:W-:Y:S01]  /*4500*/  ULDC UR5, c[0x0][0x240] ;  /* 0x0000900000057ab9 */ /* 0x000fe20000000800 */
[-C--:B------:R-:W-:Y:S01]  /*4510*/  LEA.HI.X.SX32 R153, R28, R11.reuse, 0x2, P4 ;  /* 0x0000000b1c997211 */ /* 0x080fe200020f16ff */
[----:B------:R2:W-:Y:S01]  /*4520*/  STL.64 [R1+0x6b8], R144 ;  /* 0x0006b89001007387 */ /* 0x0005e20000100a00 */
[-C--:B------:R-:W-:Y:S01]  /*4530*/  LEA.HI.X.SX32 R151, R30, R11.reuse, 0x2, P5 ;  /* 0x0000000b1e977211 */ /* 0x080fe200028f16ff */
[----:B------:R-:W-:Y:S01]  /*4540*/  IMAD R140, R140, UR4, RZ ;  /* 0x000000048c8c7c24 */ /* 0x000fe2000f8e02ff */
[----:B------:R-:W-:Y:S01]  /*4550*/  LEA.HI.X.SX32 R149, R32, R11, 0x2, P6 ;  /* 0x0000000b20957211 */ /* 0x000fe200030f16ff */
[----:B------:R-:W-:Y:S01]  /*4560*/  STL.64 [R1+0x6b0], R152 ;  /* 0x0006b09801007387 */ /* 0x000fe20000100a00 */
[----:B------:R-:W-:Y:S01]  /*4570*/  LEA R24, P4, R42, R3, 0x2 ;  /* 0x000000032a187211 */ /* 0x000fe200078810ff */
[----:B------:R-:W-:Y:S01]  /*4580*/  IMAD R142, R142, UR5, RZ ;  /* 0x000000058e8e7c24 */ /* 0x000fe2000f8e02ff */
[----:B------:R-:W-:Y:S01]  /*4590*/  LEA.HI.X.SX32 R207, R34, R11, 0x2, P0 ;  /* 0x0000000b22cf7211 */ /* 0x000fe200000f16ff */
[----:B------:R-:W-:Y:S01]  /*45a0*/  STL.64 [R1+0x6a8], R150 ;  /* 0x0006a89601007387 */ /* 0x000fe20000100a00 */
[----:B-1----:R-:W-:Y:S01]  /*45b0*/  LEA R146, P2, R38, R3, 0x2 ;  /* 0x0000000326927211 */ /* 0x002fe200078410ff */
[----:B------:R-:W-:Y:S01]  /*45c0*/  ULDC UR5, c[0x0][0x234] ;  /* 0x00008d0000057ab9 */ /* 0x000fe20000000800 */
[----:B------:R-:W-:Y:S01]  /*45d0*/  LEA.HI.X.SX32 R197, R36, R11, 0x2, P1 ;  /* 0x0000000b24c57211 */ /* 0x000fe200008f16ff */
[----:B------:R-:W-:Y:S01]  /*45e0*/  STL.64 [R1+0x6a0], R148 ;  /* 0x0006a09401007387 */ /* 0x000fe20000100a00 */
[----:B--2---:R-:W-:Y:S01]  /*45f0*/  LEA R144, P3, R40, R3, 0x2 ;  /* 0x0000000328907211 */ /* 0x004fe200078610ff */
[----:B------:R-:W-:Y:S01]  /*4600*/  IMAD R16, R16, UR6, RZ ;  /* 0x0000000610107c24 */ /* 0x000fe2000f8e02ff */
[----:B------:R-:W-:Y:S01]  /*4610*/  LEA.HI.X.SX32 R147, R38, R11, 0x2, P2 ;  /* 0x0000000b26937211 */ /* 0x000fe200010f16ff */
[----:B------:R-:W-:Y:S01]  /*4620*/  STL.64 [R1+0x698], R206 ;  /* 0x000698ce01007387 */ /* 0x000fe20000100a00 */
[----:B------:R-:W-:Y:S01]  /*4630*/  LEA R22, P5, R44, R3, 0x2 ;  /* 0x000000032c167211 */ /* 0x000fe200078a10ff */
[----:B------:R-:W1:Y:S01]  /*4640*/  S2UR UR4, SR_CgaCtaId ;  /* 0x00000000000479c3 */ /* 0x000e620000008800 */
[----:B------:R-:W-:Y:S01]  /*4650*/  LEA.HI.X.SX32 R145, R40, R11, 0x2, P3 ;  /* 0x0000000b28917211 */ /* 0x000fe200018f16ff */
[----:B------:R-:W-:Y:S01]  /*4660*/  STL.64 [R1+0x690], R196 ;  /* 0x000690c401007387 */ /* 0x000fe20000100a00 */
[----:B------:R-:W-:Y:S01]  /*4670*/  LEA R20, P6, R46, R3, 0x2 ;  /* 0x000000032e147211 */ /* 0x000fe200078c10ff */
[----:B------:R-:W-:Y:S01]  /*4680*/  IMAD R4, R4, UR5, RZ ;  /* 0x0000000504047c24 */ /* 0x000fe2000f8e02ff */
[----:B------:R-:W-:Y:S01]  /*4690*/  LEA.HI.X.SX32 R25, R42, R11, 0x2, P4 ;  /* 0x0000000b2a197211 */ /* 0x000fe200020f16ff */
[----:B------:R-:W-:Y:S01]  /*46a0*/  STL.64 [R1+0x688], R146 ;  /* 0x0006889201007387 */ /* 0x000fe20000100a00 */
[-C--:B------:R-:W-:Y:S01]  /*46b0*/  LEA R18, P0, R48, R3.reuse, 0x2 ;  /* 0x0000000330127211 */ /* 0x080fe200078010ff */
[----:B------:R-:W-:Y:S01]  /*46c0*/  ULDC.64 UR6, c[0x0][0x210] ;  /* 0x0000840000067ab9 */ /* 0x000fe20000000a00 */
[-C--:B------:R-:W-:Y:S01]  /*46d0*/  LEA R188, P1, R50, R3.reuse, 0x2 ;  /* 0x0000000332bc7211 */ /* 0x080fe200078210ff */
[----:B------:R-:W-:Y:S01]  /*46e0*/  STL.64 [R1+0x680], R144 ;  /* 0x0006809001007387 */ /* 0x000fe20000100a00 */
[----:B------:R-:W-:Y:S01]  /*46f0*/  LEA R198, P2, R52, R3, 0x2 ;  /* 0x0000000334c67211 */ /* 0x000fe200078410ff */
[----:B------:R-:W-:Y:S01]  /*4700*/  IMAD R5, R5, UR5, RZ ;  /* 0x0000000505057c24 */ /* 0x000fe2000f8e02ff */
[----:B------:R-:W-:Y:S01]  /*4710*/  LEA.HI.X.SX32 R23, R44, R11, 0x2, P5 ;  /* 0x0000000b2c177211 */ /* 0x000fe200028f16ff */
[----:B------:R2:W-:Y:S01]  /*4720*/  STL.64 [R1+0x678], R24 ;  /* 0x0006781801007387 */ /* 0x0005e20000100a00 */
[----:B------:R-:W-:Y:S01]  /*4730*/  LEA R28, P3, R54, R3, 0x2 ;  /* 0x00000003361c7211 */ /* 0x000fe200078610ff */
[----:B------:R-:W3:Y:S01]  /*4740*/  LDC R10, c[0x0][0x230] ;  /* 0x00008c00ff0a7b82 */ /* 0x000ee20000000800 */
[----:B------:R-:W-:Y:S01]  /*4750*/  LEA.HI.X.SX32 R21, R46, R11, 0x2, P6 ;  /* 0x0000000b2e157211 */ /* 0x000fe200030f16ff */
[----:B------:R4:W-:Y:S01]  /*4760*/  STL.64 [R1+0x670], R22 ;  /* 0x0006701601007387 */ /* 0x0009e20000100a00 */
[----:B------:R-:W-:Y:S01]  /*4770*/  LEA R26, P4, R56, R3, 0x2 ;  /* 0x00000003381a7211 */ /* 0x000fe200078810ff */
[----:B------:R-:W-:Y:S01]  /*4780*/  IMAD R6, R6, UR5, RZ ;  /* 0x0000000506067c24 */ /* 0x000fe2000f8e02ff */
[-C--:B------:R-:W-:Y:S01]  /*4790*/  LEA.HI.X.SX32 R19, R48, R11.reuse, 0x2, P0 ;  /* 0x0000000b30137211 */ /* 0x080fe200000f16ff */
[----:B------:R1:W-:Y:S01]  /*47a0*/  STL.64 [R1+0x668], R20 ;  /* 0x0006681401007387 */ /* 0x0003e20000100a00 */
[-C--:B------:R-:W-:Y:S01]  /*47b0*/  LEA.HI.X.SX32 R189, R50, R11.reuse, 0x2, P1 ;  /* 0x0000000b32bd7211 */ /* 0x080fe200008f16ff */
[----:B------:R-:W3:Y:S01]  /*47c0*/  LDC R12, c[0x0][0x230] ;  /* 0x00008c00ff0c7b82 */ /* 0x000ee20000000800 */
[----:B------:R-:W-:Y:S01]  /*47d0*/  LEA.HI.X.SX32 R199, R52, R11, 0x2, P2 ;  /* 0x0000000b34c77211 */ /* 0x000fe200010f16ff */
[----:B------:R1:W-:Y:S01]  /*47e0*/  STL.64 [R1+0x660], R18 ;  /* 0x0006601201007387 */ /* 0x0003e20000100a00 */
[----:B--2---:R-:W-:Y:S01]  /*47f0*/  LEA R24, P5, R58, R3, 0x2 ;  /* 0x000000033a187211 */ /* 0x004fe200078a10ff */
[----:B------:R-:W-:Y:S01]  /*4800*/  IMAD R9, R9, UR5, RZ ;  /* 0x0000000509097c24 */ /* 0x000fe2000f8e02ff */
[----:B------:R-:W-:Y:S01]  /*4810*/  LEA.HI.X.SX32 R29, R54, R11, 0x2, P3 ;  /* 0x0000000b361d7211 */ /* 0x000fe200018f16ff */
[----:B------:R-:W-:Y:S01]  /*4820*/  STL.64 [R1+0x658], R188 ;  /* 0x000658bc01007387 */ /* 0x000fe20000100a00 */
[----:B----4-:R-:W-:Y:S01]  /*4830*/  LEA R22, P6, R60, R3, 0x2 ;  /* 0x000000033c167211 */ /* 0x010fe200078c10ff */
[----:B------:R-:W-:Y:S01]  /*4840*/  UMOV UR10, 0x400 ;  /* 0x00000400000a7882 */ /* 0x000fe20000000000 */
[----:B------:R-:W-:Y:S01]  /*4850*/  LEA.HI.X.SX32 R27, R56, R11, 0x2, P4 ;  /* 0x0000000b381b7211 */ /* 0x000fe200020f16ff */
[----:B------:R-:W-:Y:S01]  /*4860*/  STL.64 [R1+0x650], R198 ;  /* 0x000650c601007387 */ /* 0x000fe20000100a00 */
[----:B-1----:R-:W-:Y:S01]  /*4870*/  LEA R20, P0, R62, R3, 0x2 ;  /* 0x000000033e147211 */ /* 0x002fe200078010ff */
[----:B------:R-:W-:Y:S01]  /*4880*/  ULEA UR10, UR4, UR10, 0x18 ;  /* 0x0000000a040a7291 */ /* 0x000fe2000f8ec03f */
[----:B------:R-:W-:Y:S01]  /*4890*/  LEA.HI.X.SX32 R25, R58, R11, 0x2, P5 ;  /* 0x0000000b3a197211 */ /* 0x000fe200028f16ff */
[----:B------:R1:W-:Y:S01]  /*48a0*/  STL.64 [R1+0x648], R28 ;  /* 0x0006481c01007387 */ /* 0x0003e20000100a00 */
[-C--:B------:R-:W-:Y:S01]  /*48b0*/  LEA R18, P1, R64, R3.reuse, 0x2 ;  /* 0x0000000340127211 */ /* 0x080fe200078210ff */
[----:B------:R-:W-:Y:S01]  /*48c0*/  ULDC.64 UR8, c[0x0][0x208] ;  /* 0x0000820000087ab9 */ /* 0x000fe20000000a00 */
[-C--:B------:R-:W-:Y:S01]  /*48d0*/  LEA R202, P2, R66, R3.reuse, 0x2 ;  /* 0x0000000342ca7211 */ /* 0x080fe200078410ff */
[----:B------:R2:W-:Y:S01]  /*48e0*/  STL.64 [R1+0x640], R26 ;  /* 0x0006401a01007387 */ /* 0x0005e20000100a00 */
[----:B------:R-:W-:Y:S01]  /*48f0*/  LEA R200, P3, R68, R3, 0x2 ;  /* 0x0000000344c87211 */ /* 0x000fe200078610ff */
[----:B---3--:R-:W-:Y:S01]  /*4900*/  VIADD R10, R10, 0xffffffdf ;  /* 0xffffffdf0a0a7836 */ /* 0x008fe20000000000 */
[-C--:B------:R-:W-:Y:S01]  /*4910*/  LEA.HI.X.SX32 R23, R60, R11.reuse, 0x2, P6 ;  /* 0x0000000b3c177211 */ /* 0x080fe200030f16ff */
[----:B------:R3:W-:Y:S01]  /*4920*/  STL.64 [R1+0x638], R24 ;  /* 0x0006381801007387 */ /* 0x0007e20000100a00 */
[-C--:B------:R-:W-:Y:S01]  /*4930*/  LEA.HI.X.SX32 R21, R62, R11.reuse, 0x2, P0 ;  /* 0x0000000b3e157211 */ /* 0x080fe200000f16ff */
[----:B------:R-:W-:Y:S01]  /*4940*/  IMAD R39, R2, 0x41, RZ ;  /* 0x0000004102277824 */ /* 0x000fe200078e02ff */
[----:B------:R-:W-:Y:S01]  /*4950*/  LEA.HI.X.SX32 R19, R64, R11, 0x2, P1 ;  /* 0x0000000b40137211 */ /* 0x000fe200008f16ff */
[----:B------:R4:W-:Y:S01]  /*4960*/  STL.64 [R1+0x630], R22 ;  /* 0x0006301601007387 */ /* 0x0009e20000100a00 */
[----:B-1----:R-:W-:Y:S01]  /*4970*/  LEA R28, P4, R70, R3, 0x2 ;  /* 0x00000003461c7211 */ /* 0x002fe200078810ff */
[----:B------:R-:W-:Y:S01]  /*4980*/  IMAD R45, R2, 0x42, RZ ;  /* 0x00000042022d7824 */ /* 0x000fe200078e02ff */
[----:B------:R-:W-:Y:S01]  /*4990*/  LEA.HI.X.SX32 R203, R66, R11, 0x2, P2 ;  /* 0x0000000b42cb7211 */ /* 0x000fe200010f16ff */
[----:B------:R1:W-:Y:S01]  /*49a0*/  STL.64 [R1+0x628], R20 ;  /* 0x0006281401007387 */ /* 0x0003e20000100a00 */
[----:B--2---:R-:W-:Y:S01]  /*49b0*/  LEA R26, P5, R72, R3, 0x2 ;  /* 0x00000003481a7211 */ /* 0x004fe200078a10ff */
[----:B------:R-:W-:Y:S01]  /*49c0*/  IMAD R53, R2, 0x43, RZ ;  /* 0x0000004302357824 */ /* 0x000fe200078e02ff */
[----:B------:R-:W-:Y:S01]  /*49d0*/  LEA.HI.X.SX32 R201, R68, R11, 0x2, P3 ;  /* 0x0000000b44c97211 */ /* 0x000fe200018f16ff */
[----:B------:R2:W-:Y:S01]  /*49e0*/  STL.64 [R1+0x620], R18 ;  /* 0x0006201201007387 */ /* 0x0005e20000100a00 */
[----:B---3--:R-:W-:Y:S01]  /*49f0*/  LEA R24, P6, R74, R3, 0x2 ;  /* 0x000000034a187211 */ /* 0x008fe200078c10ff */
[----:B------:R-:W-:Y:S01]  /*4a00*/  IMAD R61, R2, 0x60, RZ ;  /* 0x00000060023d7824 */ /* 0x000fe200078e02ff */
[----:B------:R-:W-:Y:S01]  /*4a10*/  LEA.HI.X.SX32 R29, R70, R11, 0x2, P4 ;  /* 0x0000000b461d7211 */ /* 0x000fe200020f16ff */
[----:B------:R-:W-:Y:S01]  /*4a20*/  STL.64 [R1+0x618], R202 ;  /* 0x000618ca01007387 */ /* 0x000fe20000100a00 */
[----:B----4-:R-:W-:Y:S01]  /*4a30*/  LEA R22, P0, R76, R3, 0x2 ;  /* 0x000000034c167211 */ /* 0x010fe200078010ff */
[----:B------:R-:W-:Y:S01]  /*4a40*/  IMAD R68, R2, 0x61, RZ ;  /* 0x0000006102447824 */ /* 0x000fe200078e02ff */
[----:B------:R-:W-:Y:S01]  /*4a50*/  LEA.HI.X.SX32 R27, R72, R11, 0x2, P5 ;  /* 0x0000000b481b7211 */ /* 0x000fe200028f16ff */
[----:B------:R-:W-:Y:S01]  /*4a60*/  STL.64 [R1+0x610], R200 ;  /* 0x000610c801007387 */ /* 0x000fe20000100a00 */
[----:B-1----:R-:W-:Y:S01]  /*4a70*/  LEA R20, P1, R78, R3, 0x2 ;  /* 0x000000034e147211 */ /* 0x002fe200078210ff */
[----:B------:R-:W-:Y:S01]  /*4a80*/  IMAD R146, R2, 0x47, RZ ;  /* 0x0000004702927824 */ /* 0x000fe200078e02ff */
[----:B------:R-:W-:Y:S01]  /*4a90*/  LEA.HI.X.SX32 R25, R74, R11, 0x2, P6 ;  /* 0x0000000b4a197211 */ /* 0x000fe200030f16ff */
[----:B------:R1:W-:Y:S01]  /*4aa0*/  STL.64 [R1+0x608], R28 ;  /* 0x0006081c01007387 */ /* 0x0003e20000100a00 */
[-C--:B--2---:R-:W-:Y:S01]  /*4ab0*/  LEA R18, P2, R80, R3.reuse, 0x2 ;  /* 0x0000000350127211 */ /* 0x084fe200078410ff */
[----:B------:R-:W-:Y:S01]  /*4ac0*/  IMAD R154, R2, 0x64, RZ ;  /* 0x00000064029a7824 */ /* 0x000fe200078e02ff */
[-C--:B------:R-:W-:Y:S01]  /*4ad0*/  LEA R190, P3, R82, R3.reuse, 0x2 ;  /* 0x0000000352be7211 */ /* 0x080fe200078610ff */
[----:B------:R2:W-:Y:S01]  /*4ae0*/  STL.64 [R1+0x600], R26 ;  /* 0x0006001a01007387 */ /* 0x0005e20000100a00 */
[----:B------:R-:W-:Y:S01]  /*4af0*/  LEA R204, P4, R84, R3, 0x2 ;  /* 0x0000000354cc7211 */ /* 0x000fe200078810ff */
[----:B------:R-:W-:Y:S01]  /*4b00*/  ULDC UR4, c[0x0][0x230] ;  /* 0x00008c0000047ab9 */ /* 0x000fe20000000800 */
[-C--:B------:R-:W-:Y:S01]  /*4b10*/  LEA.HI.X.SX32 R23, R76, R11.reuse, 0x2, P0 ;  /* 0x0000000b4c177211 */ /* 0x080fe200000f16ff */
[----:B------:R3:W-:Y:S01]  /*4b20*/  STL.64 [R1+0x5f8], R24 ;  /* 0x0005f81801007387 */ /* 0x0007e20000100a00 */
[-C--:B------:R-:W-:Y:S01]  /*4b30*/  LEA.HI.X.SX32 R21, R78, R11.reuse, 0x2, P1 ;  /* 0x0000000b4e157211 */ /* 0x080fe200008f16ff */
[----:B------:R-:W-:Y:S01]  /*4b40*/  IMAD R76, R2, 0x62, RZ ;  /* 0x00000062024c7824 */ /* 0x000fe200078e02ff */
[----:B------:R-:W-:Y:S01]  /*4b50*/  LEA.HI.X.SX32 R19, R80, R11, 0x2, P2 ;  /* 0x0000000b50137211 */ /* 0x000fe200010f16ff */
[----:B------:R4:W-:Y:S01]  /*4b60*/  STL.64 [R1+0x5f0], R22 ;  /* 0x0005f01601007387 */ /* 0x0009e20000100a00 */
[----:B-1----:R-:W-:-:S02]  /*4b70*/  LEA R28, P5, R86, R3, 0x2 ;  /* 0x00000003561c7211 */ /* 0x002fc400078a10ff */
[----:B------:R-:W-:Y:S01]  /*4b80*/  LEA.HI.X.SX32 R191, R82, R11, 0x2, P3 ;  /* 0x0000000b52bf7211 */ /* 0x000fe200018f16ff */
[----:B------:R1:W-:Y:S01]  /*4b90*/  STL.64 [R1+0x5e8], R20 ;  /* 0x0005e81401007387 */ /* 0x0003e20000100a00 */
[----:B--2---:R-:W-:Y:S02]  /*4ba0*/  LEA R26, P6, R88, R3, 0x2 ;  /* 0x00000003581a7211 */ /* 0x004fe400078c10ff */
[----:B------:R-:W-:Y:S01]  /*4bb0*/  LEA.HI.X.SX32 R205, R84, R11, 0x2, P4 ;  /* 0x0000000b54cd7211 */ /* 0x000fe200020f16ff */
[----:B------:R2:W-:Y:S01]  /*4bc0*/  STL.64 [R1+0x5e0], R18 ;  /* 0x0005e01201007387 */ /* 0x0005e20000100a00 */
[----:B---3--:R-:W-:Y:S01]  /*4bd0*/  LEA R24, P0, R90, R3, 0x2 ;  /* 0x000000035a187211 */ /* 0x008fe200078010ff */
[----:B------:R-:W-:Y:S01]  /*4be0*/  IMAD R84, R2, 0x63, RZ ;  /* 0x0000006302547824 */ /* 0x000fe200078e02ff */
[----:B------:R-:W-:Y:S01]  /*4bf0*/  LEA.HI.X.SX32 R29, R86, R11, 0x2, P5 ;  /* 0x0000000b561d7211 */ /* 0x000fe200028f16ff */
[----:B------:R-:W-:Y:S01]  /*4c00*/  STL.64 [R1+0x5d8], R190 ;  /* 0x0005d8be01007387 */ /* 0x000fe20000100a00 */
[----:B----4-:R-:W-:-:S02]  /*4c10*/  LEA R22, P1, R92, R3, 0x2 ;  /* 0x000000035c167211 */ /* 0x010fc400078210ff */
[----:B------:R-:W-:Y:S01]  /*4c20*/  LEA.HI.X.SX32 R27, R88, R11, 0x2, P6 ;  /* 0x0000000b581b7211 */ /* 0x000fe200030f16ff */
[----:B------:R-:W-:Y:S01]  /*4c30*/  STL.64 [R1+0x5d0], R204 ;  /* 0x0005d0cc01007387 */ /* 0x000fe20000100a00 */
[----:B-1----:R-:W-:Y:S02]  /*4c40*/  LEA R20, P2, R94, R3, 0x2 ;  /* 0x000000035e147211 */ /* 0x002fe400078410ff */
[----:B------:R-:W-:Y:S01]  /*4c50*/  LEA.HI.X.SX32 R25, R90, R11, 0x2, P0 ;  /* 0x0000000b5a197211 */ /* 0x000fe200000f16ff */
[----:B------:R1:W-:Y:S01]  /*4c60*/  STL.64 [R1+0x5c8], R28 ;  /* 0x0005c81c01007387 */ /* 0x0003e20000100a00 */
[-C--:B--2---:R-:W-:Y:S02]  /*4c70*/  LEA R18, P3, R96, R3.reuse, 0x2 ;  /* 0x0000000360127211 */ /* 0x084fe400078610ff */
[-C--:B------:R-:W-:Y:S01]  /*4c80*/  LEA R184, P4, R98, R3.reuse, 0x2 ;  /* 0x0000000362b87211 */ /* 0x080fe200078810ff */
[----:B------:R2:W-:Y:S01]  /*4c90*/  STL.64 [R1+0x5c0], R26 ;  /* 0x0005c01a01007387 */ /* 0x0005e20000100a00 */
[----:B------:R-:W-:-:S02]  /*4ca0*/  LEA R30, P5, R100, R3, 0x2 ;  /* 0x00000003641e7211 */ /* 0x000fc400078a10ff */
[-C--:B------:R-:W-:Y:S01]  /*4cb0*/  LEA.HI.X.SX32 R23, R92, R11.reuse, 0x2, P1 ;  /* 0x0000000b5c177211 */ /* 0x080fe200008f16ff */
[----:B------:R3:W-:Y:S01]  /*4cc0*/  STL.64 [R1+0x5b8], R24 ;  /* 0x0005b81801007387 */ /* 0x0007e20000100a00 */
[-C--:B------:R-:W-:Y:S02]  /*4cd0*/  LEA.HI.X.SX32 R21, R94, R11.reuse, 0x2, P2 ;  /* 0x0000000b5e157211 */ /* 0x080fe400010f16ff */
[----:B------:R-:W-:Y:S01]  /*4ce0*/  LEA.HI.X.SX32 R19, R96, R11, 0x2, P3 ;  /* 0x0000000b60137211 */ /* 0x000fe200018f16ff */
[----:B------:R4:W-:Y:S01]  /*4cf0*/  STL.64 [R1+0x5b0], R22 ;  /* 0x0005b01601007387 */ /* 0x0009e20000100a00 */
[----:B-1----:R-:W-:Y:S02]  /*4d00*/  LEA R28, P6, R102, R3, 0x2 ;  /* 0x00000003661c7211 */ /* 0x002fe400078c10ff */
[----:B------:R-:W-:Y:S01]  /*4d10*/  LEA.HI.X.SX32 R185, R98, R11, 0x2, P4 ;  /* 0x0000000b62b97211 */ /* 0x000fe200020f16ff */
[----:B------:R1:W-:Y:S01]  /*4d20*/  STL.64 [R1+0x5a8], R20 ;  /* 0x0005a81401007387 */ /* 0x0003e20000100a00 */
[----:B--2---:R-:W-:Y:S01]  /*4d30*/  LEA R26, P0, R104, R3, 0x2 ;  /* 0x00000003681a7211 */ /* 0x004fe200078010ff */
[----:B------:R-:W-:Y:S01]  /*4d40*/  IMAD R98, R2, 0x25, RZ ;  /* 0x0000002502627824 */ /* 0x000fe200078e02ff */
[----:B------:R-:W-:Y:S01]  /*4d50*/  LEA.HI.X.SX32 R31, R100, R11, 0x2, P5 ;  /* 0x0000000b641f7211 */ /* 0x000fe200028f16ff */
[----:B------:R2:W-:Y:S01]  /*4d60*/  STL.64 [R1+0x5a0], R18 ;  /* 0x0005a01201007387 */ /* 0x0005e20000100a00 */
[----:B---3--:R-:W-:-:S02]  /*4d70*/  LEA R24, P1, R106, R3, 0x2 ;  /* 0x000000036a187211 */ /* 0x008fc400078210ff */
[----:B------:R-:W-:Y:S01]  /*4d80*/  LEA.HI.X.SX32 R29, R102, R11, 0x2, P6 ;  /* 0x0000000b661d7211 */ /* 0x000fe200030f16ff */
[----:B------:R-:W-:Y:S01]  /*4d90*/  STL.64 [R1+0x598], R184 ;  /* 0x000598b801007387 */ /* 0x000fe20000100a00 */
[----:B----4-:R-:W-:Y:S02]  /*4da0*/  LEA R22, P2, R108, R3, 0x2 ;  /* 0x000000036c167211 */ /* 0x010fe400078410ff */
[----:B------:R-:W-:Y:S01]  /*4db0*/  LEA.HI.X.SX32 R27, R104, R11, 0x2, P0 ;  /* 0x0000000b681b7211 */ /* 0x000fe200000f16ff */
[----:B------:R3:W-:Y:S01]  /*4dc0*/  STL.64 [R1+0x590], R30 ;  /* 0x0005901e01007387 */ /* 0x0007e20000100a00 */
[----:B-1----:R-:W-:Y:S02]  /*4dd0*/  LEA R20, P3, R110, R3, 0x2 ;  /* 0x000000036e147211 */ /* 0x002fe400078610ff */
[----:B------:R-:W-:Y:S01]  /*4de0*/  LEA.HI.X.SX32 R25, R106, R11, 0x2, P1 ;  /* 0x0000000b6a197211 */ /* 0x000fe200008f16ff */
[----:B------:R1:W-:Y:S01]  /*4df0*/  STL.64 [R1+0x588], R28 ;  /* 0x0005881c01007387 */ /* 0x0003e20000100a00 */
[-C--:B--2---:R-:W-:Y:S01]  /*4e00*/  LEA R18, P4, R112, R3.reuse, 0x2 ;  /* 0x0000000370127211 */ /* 0x084fe200078810ff */
[----:B------:R-:W-:Y:S01]  /*4e10*/  IMAD R106, R2, 0x26, RZ ;  /* 0x00000026026a7824 */ /* 0x000fe200078e02ff */
[----:B------:R-:W-:Y:S01]  /*4e20*/  LEA R208, P5, R114, R3, 0x2 ;  /* 0x0000000372d07211 */ /* 0x000fe200078a10ff */
[----:B------:R2:W-:Y:S01]  /*4e30*/  STL.64 [R1+0x580], R26 ;  /* 0x0005801a01007387 */ /* 0x0005e20000100a00 */
[----:B------:R-:W-:-:S02]  /*4e40*/  LEA.HI.X.SX32 R23, R108, R11, 0x2, P2 ;  /* 0x0000000b6c177211 */ /* 0x000fc400010f16ff */
[----:B------:R-:W-:Y:S01]  /*4e50*/  LEA.HI.X.SX32 R21, R110, R11, 0x2, P3 ;  /* 0x0000000b6e157211 */ /* 0x000fe200018f16ff */
[----:B------:R4:W-:Y:S01]  /*4e60*/  STL.64 [R1+0x578], R24 ;  /* 0x0005781801007387 */ /* 0x0009e20000100a00 */
[----:B---3--:R-:W-:Y:S02]  /*4e70*/  LEA R30, P6, R116, R3, 0x2 ;  /* 0x00000003741e7211 */ /* 0x008fe400078c10ff */
        /* <DEDUP_REMOVED lines=9> */
[----:B----4-:R-:W-:-:S02]  /*4f10*/  LEA R24, P2, R122, R3, 0x2 ;  /* 0x000000037a187211 */ /* 0x010fc400078410ff */
[----:B------:R-:W-:Y:S01]  /*4f20*/  LEA.HI.X.SX32 R29, R118, R11, 0x2, P0 ;  /* 0x0000000b761d7211 */ /* 0x000fe200000f16ff */
[----:B------:R-:W-:Y:S01]  /*4f30*/  STL.64 [R1+0x558], R208 ;  /* 0x000558d001007387 */ /* 0x000fe20000100a00 */
[----:B---3--:R-:W-:Y:S02]  /*4f40*/  LEA R22, P3, R124, R3, 0x2 ;  /* 0x000000037c167211 */ /* 0x008fe400078610ff */
[----:B------:R-:W-:Y:S01]  /*4f50*/  LEA.HI.X.SX32 R27, R120, R11, 0x2, P1 ;  /* 0x0000000b781b7211 */ /* 0x000fe200008f16ff */
[----:B------:R-:W-:Y:S01]  /*4f60*/  STL.64 [R1+0x550], R30 ;  /* 0x0005501e01007387 */ /* 0x000fe20000100a00 */
[----:B-1----:R-:W-:Y:S02]  /*4f70*/  LEA R20, P4, R126, R3, 0x2 ;  /* 0x000000037e147211 */ /* 0x002fe400078810ff */
[----:B------:R-:W-:Y:S01]  /*4f80*/  LEA.HI.X.SX32 R25, R122, R11, 0x2, P2 ;  /* 0x0000000b7a197211 */ /* 0x000fe200010f16ff */
[----:B------:R1:W-:Y:S01]  /*4f90*/  STL.64 [R1+0x548], R28 ;  /* 0x0005481c01007387 */ /* 0x0003e20000100a00 */
[-C--:B--2---:R-:W-:Y:S01]  /*4fa0*/  LEA R18, P5, R128, R3.reuse, 0x2 ;  /* 0x0000000380127211 */ /* 0x084fe200078a10ff */
[----:B------:R-:W-:Y:S01]  /*4fb0*/  IMAD R122, R2, 0x44, RZ ;  /* 0x00000044027a7824 */ /* 0x000fe200078e02ff */
        /* <DEDUP_REMOVED lines=16> */
[-C--:B------:R-:W-:Y:S01]  /*50c0*/  LEA.HI.X.SX32 R29, R134, R11.reuse, 0x2, P1 ;  /* 0x0000000b861d7211 */ /* 0x080fe200008f16ff */
[----:B------:R-:W-:Y:S01]  /*50d0*/  STL.64 [R1+0x518], R180 ;  /* 0x000518b401007387 */ /* 0x000fe20000100a00 */
[-C--:B------:R-:W-:Y:S02]  /*50e0*/  LEA.HI.X.SX32 R27, R136, R11.reuse, 0x2, P2 ;  /* 0x0000000b881b7211 */ /* 0x080fe400010f16ff */
[----:B------:R-:W-:Y:S01]  /*50f0*/  LEA.HI.X.SX32 R25, R138, R11, 0x2, P3 ;  /* 0x0000000b8a197211 */ /* 0x000fe200018f16ff */
[----:B------:R-:W-:Y:S01]  /*5100*/  STL.64 [R1+0x510], R192 ;  /* 0x000510c001007387 */ /* 0x000fe20000100a00 */
[-C--:B----4-:R-:W-:Y:S01]  /*5110*/  LEA R22, P4, R140, R3.reuse, 0x2 ;  /* 0x000000038c167211 */ /* 0x090fe200078810ff */
[----:B------:R-:W-:Y:S01]  /*5120*/  IMAD R138, R2, 0x46, RZ ;  /* 0x00000046028a7824 */ /* 0x000fe200078e02ff */
[----:B-1----:R-:W-:Y:S01]  /*5130*/  LEA R20, P5, R142, R3, 0x2 ;  /* 0x000000038e147211 */ /* 0x002fe200078a10ff */
[----:B------:R-:W-:Y:S01]  /*5140*/  STL.64 [R1+0x508], R28 ;  /* 0x0005081c01007387 */ /* 0x000fe20000100a00 */
[----:B------:R-:W-:-:S02]  /*5150*/  LEA.HI.X.SX32 R23, R140, R11, 0x2, P4 ;  /* 0x0000000b8c177211 */ /* 0x000fc400020f16ff */
[----:B--2---:R-:W-:Y:S01]  /*5160*/  LEA R18, P6, R16, R3, 0x2 ;  /* 0x0000000310127211 */ /* 0x004fe200078c10ff */
[----:B------:R1:W-:Y:S01]  /*5170*/  STL.64 [R1+0x500], R26 ;  /* 0x0005001a01007387 */ /* 0x0003e20000100a00 */
[----:B------:R-:W2:Y:S01]  /*5180*/  LDC R3, c[0x0][0x230] ;  /* 0x00008c00ff037b82 */ /* 0x000ea20000000800 */
[----:B------:R-:W-:Y:S02]  /*5190*/  ISETP.GE.U32.AND P1, PT, R13, 0x7fffff80, PT ;  /* 0x7fffff800d00780c */ /* 0x000fe40003f26070 */
[----:B------:R3:W-:Y:S01]  /*51a0*/  STL.64 [R1+0x4f8], R24 ;  /* 0x0004f81801007387 */ /* 0x0007e20000100a00 */
[----:B------:R-:W-:Y:S02]  /*51b0*/  LEA R92, P3, R5, UR6, 0x2 ;  /* 0x00000006055c7c11 */ /* 0x000fe4000f8610ff */
[-C--:B------:R-:W-:Y:S01]  /*51c0*/  LEA.HI.X.SX32 R21, R142, R11.reuse, 0x2, P5 ;  /* 0x0000000b8e157211 */ /* 0x080fe200028f16ff */
[----:B------:R4:W-:Y:S01]  /*51d0*/  STL.64 [R1+0x4f0], R22 ;  /* 0x0004f01601007387 */ /* 0x0009e20000100a00 */
[----:B------:R-:W2:Y:S01]  /*51e0*/  LDC R13, c[0x0][0x230] ;  /* 0x00008c00ff0d7b82 */ /* 0x000ea20000000800 */
[----:B------:R-:W-:-:S02]  /*51f0*/  LEA.HI.X.SX32 R19, R16, R11, 0x2, P6 ;  /* 0x0000000b10137211 */ /* 0x000fc400030f16ff */
[----:B------:R-:W-:Y:S01]  /*5200*/  LEA.HI.X.SX32 R93, R5, UR7, 0x2, P3 ;  /* 0x00000007055d7c11 */ /* 0x000fe200098f16ff */
[----:B------:R2:W-:Y:S01]  /*5210*/  STL.64 [R1+0x4e8], R20 ;  /* 0x0004e81401007387 */ /* 0x0005e20000100a00 */
[C---:B-1----:R-:W-:Y:S02]  /*5220*/  LEA R26, P0, R9.reuse, UR6, 0x2 ;  /* 0x00000006091a7c11 */ /* 0x042fe4000f8010ff */
[----:B---3--:R-:W-:Y:S01]  /*5230*/  LEA R24, P4, R4, UR6, 0x2 ;  /* 0x0000000604187c11 */ /* 0x008fe2000f8810ff */
[----:B------:R-:W1:Y:S01]  /*5240*/  LDC R11, c[0x0][0x230] ;  /* 0x00008c00ff0b7b82 */ /* 0x000e620000000800 */
[----:B------:R-:W-:Y:S01]  /*5250*/  ISETP.GE.U32.AND P2, PT, R14, 0x7fffff7f, PT ;  /* 0x7fffff7f0e00780c */ /* 0x000fe20003f46070 */
[--C-:B------:R-:W-:Y:S01]  /*5260*/  IMAD.WIDE R30, R2, 0x4, R92.reuse ;  /* 0x00000004021e7825 */ /* 0x100fe200078e025c */
[----:B------:R-:W-:Y:S01]  /*5270*/  LEA.HI.X.SX32 R25, R4, UR7, 0x2, P4 ;  /* 0x0000000704197c11 */ /* 0x000fe2000a0f16ff */
[----:B------:R3:W-:Y:S01]  /*5280*/  STL.64 [R1+0x4e0], R18 ;  /* 0x0004e01201007387 */ /* 0x0007e20000100a00 */
[----:B----4-:R-:W-:Y:S01]  /*5290*/  LEA R22, P5, R6, UR6, 0x2 ;  /* 0x0000000606167c11 */ /* 0x010fe2000f8a10ff */
[----:B------:R-:W-:Y:S01]  /*52a0*/  IMAD.SHL.U32 R4, R0, 0x10, RZ ;  /* 0x0000001000047824 */ /* 0x000fe200078e00ff */
[----:B------:R-:W-:Y:S01]  /*52b0*/  LEA.HI.X.SX32 R27, R9, UR7, 0x2, P0 ;  /* 0x00000007091b7c11 */ /* 0x000fe200080f16ff */
[----:B------:R-:W4:Y:S01]  /*52c0*/  LDC R5, c[0x0][0x230] ;  /* 0x00008c00ff057b82 */ /* 0x000f220000000800 */
[----:B------:R-:W-:Y:S01]  /*52d0*/  LEA.HI.X.SX32 R23, R6, UR7, 0x2, P5 ;  /* 0x0000000706177c11 */ /* 0x000fe2000a8f16ff */
[----:B------:R-:W-:Y:S01]  /*52e0*/  IMAD.WIDE R246, R243, 0x4, R92 ;  /* 0x00000004f3f67825 */ /* 0x000fe200078e025c */
[----:B------:R-:W-:Y:S01]  /*52f0*/  LOP3.LUT R4, R4, 0x70, RZ, 0xc0, !PT ;  /* 0x0000007004047812 */ /* 0x000fe200078ec0ff */
[----:B------:R-:W-:Y:S01]  /*5300*/  ULDC.64 UR6, c[0x0][0x238] ;  /* 0x00008e0000067ab9 */ /* 0x000fe20000000a00 */
[----:B--2---:R-:W-:Y:S01]  /*5310*/  IADD3 R0, R3, -0x22, RZ ;  /* 0xffffffde03007810 */ /* 0x004fe20007ffe0ff */
[----:B------:R-:W-:Y:S01]  /*5320*/  IMAD.WIDE R32, R2, 0x4, R26 ;  /* 0x0000000402207825 */ /* 0x000fe200078e021a */
[----:B------:R-:W-:Y:S01]  /*5330*/  ISETP.GE.U32.AND P3, PT, R10, 0x7fffff60, PT ;  /* 0x7fffff600a00780c */ /* 0x000fe20003f66070 */
[----:B------:R-:W2:Y:S01]  /*5340*/  LDC R9, c[0x0][0x230] ;  /* 0x00008c00ff097b82 */ /* 0x000ea20000000800 */
[----:B------:R-:W-:Y:S01]  /*5350*/  ISETP.GE.U32.AND P4, PT, R0, 0x7fffff5f, PT ;  /* 0x7fffff5f0000780c */ /* 0x000fe20003f86070 */
[----:B------:R-:W-:Y:S01]  /*5360*/  IMAD R6, R252, 0x80, R4 ;  /* 0x00000080fc067824 */ /* 0x000fe200078e0204 */
[----:B------:R-:W-:Y:S01]  /*5370*/  IADD3 R0, R13, -0x24, RZ ;  /* 0xffffffdc0d007810 */ /* 0x000fe20007ffe0ff */
[----:B------:R-:W-:Y:S01]  /*5380*/  IMAD.WIDE R28, R2, 0x4, R22 ;  /* 0x00000004021c7825 */ /* 0x000fe200078e0216 */
[----:B------:R-:W-:Y:S01]  /*5390*/  ISETP.GE.U32.AND P6, PT, R15, 0x7fffff7e, PT ;  /* 0x7fffff7e0f00780c */ /* 0x000fe20003fc6070 */
[----:B------:R2:W-:Y:S01]  /*53a0*/  STL.64 [R1+0x1b0], R32 ;  /* 0x0001b02001007387 */ /* 0x0005e20000100a00 */
[----:B------:R-:W-:Y:S01]  /*53b0*/  IADD3 R12, R12, -0x4, RZ ;  /* 0xfffffffc0c0c7810 */ /* 0x000fe20007ffe0ff */
[----:B------:R-:W2:Y:S01]  /*53c0*/  LDC R4, c[0x0][0x230] ;  /* 0x00008c00ff047b82 */ /* 0x000ea20000000800 */
[----:B------:R-:W-:Y:S01]  /*53d0*/  VIADD R20, R6, UR10 ;  /* 0x0000000a06147c36 */ /* 0x000fe20008000000 */
[----:B------:R-:W-:Y:S01]  /*53e0*/  STL.64 [R1+0x1a8], R30 ;  /* 0x0001a81e01007387 */ /* 0x000fe20000100a00 */
[----:B-1----:R-:W-:Y:S01]  /*53f0*/  VIADD R3, R11, 0xffffffdd ;  /* 0xffffffdd0b037836 */ /* 0x002fe20000000000 */
[----:B------:R-:W-:Y:S01]  /*5400*/  ISETP.GE.U32.AND P0, PT, R12, 0x7fffff7d, PT ;  /* 0x7fffff7d0c00780c */ /* 0x000fe20003f06070 */
[C---:B---3--:R-:W-:Y:S01]  /*5410*/  IMAD.WIDE R18, R2.reuse, 0x4, R24 ;  /* 0x0000000402127825 */ /* 0x048fe200078e0218 */
[----:B------:R-:W-:Y:S01]  /*5420*/  @!PT LDS RZ, [RZ] ;  /* 0x00000000fffff984 */ /* 0x000fe20000000800 */
[----:B------:R-:W-:Y:S01]  /*5430*/  @!PT LDS RZ, [RZ] ;  /* 0x00000000fffff984 */ /* 0x000fe20000000800 */
[----:B------:R-:W-:Y:S01]  /*5440*/  @!PT LDS RZ, [RZ] ;  /* 0x00000000fffff984 */ /* 0x000fe20000000800 */
[----:B------:R-:W-:Y:S02]  /*5450*/  LDGSTS.E [R20], desc[UR8][R26.64], !P1 ;  /* 0x000000001a147fae */ /* 0x000fe4000c921848 */
[----:B------:R-:W1:Y:S01]  /*5460*/  LDC R10, c[0x0][0x230] ;  /* 0x00008c00ff0a7b82 */ /* 0x000e620000000800 */
[----:B------:R-:W-:Y:S01]  /*5470*/  ISETP.GE.U32.AND P5, PT, R3, 0x7fffff5e, PT ;  /* 0x7fffff5e0300780c */ /* 0x000fe20003fa6070 */
[----:B------:R-:W-:Y:S01]  /*5480*/  LDGSTS.E [R20+0x4000], desc[UR8][R92.64], !P1 ;  /* 0x040000005c147fae */ /* 0x000fe2000c921848 */
[----:B------:R-:W-:-:S02]  /*5490*/  IMAD.SHL.U32 R3, R2, 0x2, RZ ;  /* 0x0000000202037824 */ /* 0x000fc400078e00ff */
[----:B------:R-:W-:Y:S01]  /*54a0*/  IMAD.WIDE R248, R243, 0x4, R26 ;  /* 0x00000004f3f87825 */ /* 0x000fe200078e021a */
[----:B------:R-:W-:Y:S02]  /*54b0*/  LDGSTS.E [R20+0x8000], desc[UR8][R22.64], !P1 ;  /* 0x0800000016147fae */ /* 0x000fe4000c921848 */
[----:B------:R-:W3:Y:S01]  /*54c0*/  LDC R21, c[0x0][0x230] ;  /* 0x00008c00ff157b82 */ /* 0x000ee20000000800 */
[----:B------:R-:W-:Y:S01]  /*54d0*/  IMAD.WIDE R16, R3, 0x4, R92 ;  /* 0x0000000403107825 */ /* 0x000fe200078e025c */
[----:B------:R-:W-:Y:S01]  /*54e0*/  LDGSTS.E [R20+0xc000], desc[UR8][R24.64], !P1 ;  /* 0x0c00000018147fae */ /* 0x000fe2000c921848 */
[----:B------:R-:W-:Y:S02]  /*54f0*/  ISETP.GE.U32.AND P1, PT, R0, 0x7fffff5d, PT ;  /* 0x7fffff5d0000780c */ /* 0x000fe40003f26070 */
[----:B----4-:R-:W-:Y:S01]  /*5500*/  IADD3 R0, R5, -0x41, RZ ;  /* 0xffffffbf05007810 */ /* 0x010fe20007ffe0ff */
[----:B------:R4:W-:Y:S01]  /*5510*/  LDGSTS.E [R20+0x4], desc[UR8][R32.64], !P2 ;  /* 0x0000400020147fae */ /* 0x0009e2000d121848 */
[----:B------:R-:W-:-:S02]  /*5520*/  IMAD R5, R2, 0x3, RZ ;  /* 0x0000000302057824 */ /* 0x000fc400078e02ff */
[C---:B------:R-:W-:Y:S01]  /*5530*/  IMAD.WIDE R14, R3.reuse, 0x4, R22 ;  /* 0x00000004030e7825 */ /* 0x040fe200078e0216 */
[----:B------:R-:W-:Y:S03]  /*5540*/  LDGSTS.E [R20+0x4004], desc[UR8][R30.64], !P2 ;  /* 0x040040001e147fae */ /* 0x000fe6000d121848 */
[----:B------:R-:W-:Y:S01]  /*5550*/  IMAD.WIDE R12, R3, 0x4, R24 ;  /* 0x00000004030c7825 */ /* 0x000fe200078e0218 */
[----:B------:R-:W-:Y:S03]  /*5560*/  LDGSTS.E [R20+0x8004], desc[UR8][R28.64], !P2 ;  /* 0x080040001c147fae */ /* 0x000fe6000d121848 */
[----:B------:R-:W-:Y:S01]  /*5570*/  IMAD.WIDE R244, R243, 0x4, R22 ;  /* 0x00000004f3f47825 */ /* 0x000fe200078e0216 */
[----:B------:R1:W-:Y:S01]  /*5580*/  LDGSTS.E [R20+0xc004], desc[UR8][R18.64], !P2 ;  /* 0x0c00400012147fae */ /* 0x0003e2000d121848 */
[----:B------:R-:W-:-:S02]  /*5590*/  ISETP.GE.U32.AND P2, PT, R0, 0x7fffff40, PT ;  /* 0x7fffff400000780c */ /* 0x000fc40003f46070 */
[----:B--2---:R-:W-:Y:S01]  /*55a0*/  VIADD R0, R4, 0xffffffbe ;  /* 0xffffffbe04007836 */ /* 0x004fe20000000000 */
[----:B------:R-:W-:Y:S01]  /*55b0*/  STL.64 [R1+0x1a0], R28 ;  /* 0x0001a01c01007387 */ /* 0x000fe20000100a00 */
[----:B------:R-:W2:Y:S01]  /*55c0*/  LDC R4, c[0x0][0x230] ;  /* 0x00008c00ff047b82 */ /* 0x000ea20000000800 */
[----:B------:R-:W-:Y:S02]  /*55d0*/  IMAD.WIDE R242, R243, 0x4, R24 ;  /* 0x00000004f3f27825 */ /* 0x000fe400078e0218 */
[----:B------:R1:W-:Y:S02]  /*55e0*/  STL.64 [R1+0x198], R18 ;  /* 0x0001981201007387 */ /* 0x0003e40000100a00 */
[----:B----4-:R-:W-:Y:S02]  /*55f0*/  IMAD.SHL.U32 R33, R2, 0x40, RZ ;  /* 0x0000004002217824 */ /* 0x010fe400078e00ff */
[----:B------:R-:W-:-:S04]  /*5600*/  IMAD.WIDE R54, R39, 0x4, R26 ;  /* 0x0000000427367825 */ /* 0x000fc800078e021a */
[----:B------:R-:W-:-:S04]  /*5610*/  IMAD.WIDE R46, R33, 0x4, R26 ;  /* 0x00000004212e7825 */ /* 0x000fc800078e021a */
[----:B-1----:R-:W-:-:S04]  /*5620*/  IMAD.WIDE R18, R3, 0x4, R26 ;  /* 0x0000000403127825 */ /* 0x002fc800078e021a */
[----:B------:R-:W-:Y:S01]  /*5630*/  IMAD.SHL.U32 R3, R2, 0x20, RZ ;  /* 0x0000002002037824 */ /* 0x000fe200078e00ff */
[----:B------:R1:W-:Y:S01]  /*5640*/  STL.64 [R1+0x190], R18 ;  /* 0x0001901201007387 */ /* 0x0003e20000100a00 */
[----:B------:R-:W-:-:S03]  /*5650*/  IMAD.WIDE R28, R33, 0x4, R92 ;  /* 0x00000004211c7825 */ /* 0x000fc600078e025c */
[----:B------:R1:W-:Y:S01]  /*5660*/  LDGSTS.E [R20+0x8], desc[UR8][R18.64], !P6 ;  /* 0x0000800012147fae */ /* 0x0003e2000f121848 */
[----:B------:R-:W-:-:S03]  /*5670*/  IMAD.WIDE R30, R33, 0x4, R22 ;  /* 0x00000004211e7825 */ /* 0x000fc600078e0216 */
[----:B------:R4:W-:Y:S01]  /*5680*/  STL.64 [R1+0x188], R16 ;  /* 0x0001881001007387 */ /* 0x0009e20000100a00 */
[----:B------:R-:W-:-:S03]  /*5690*/  IMAD.WIDE R32, R33, 0x4, R24 ;  /* 0x0000000421207825 */ /* 0x000fc600078e0218 */
[----:B------:R4:W-:Y:S01]  /*56a0*/  LDGSTS.E [R20+0x4008], desc[UR8][R16.64], !P6 ;  /* 0x0400800010147fae */ /* 0x0009e2000f121848 */
[----:B------:R-:W-:-:S03]  /*56b0*/  IMAD.WIDE R34, R39, 0x4, R92 ;  /* 0x0000000427227825 */ /* 0x000fc600078e025c */
[----:B------:R3:W-:Y:S01]  /*56c0*/  STL.64 [R1+0x180], R14 ;  /* 0x0001800e01007387 */ /* 0x0007e20000100a00 */
[----:B-1----:R-:W-:-:S03]  /*56d0*/  IMAD.WIDE R18, R5, 0x4, R26 ;  /* 0x0000000405127825 */ /* 0x002fc600078e021a */
[----:B------:R3:W-:Y:S01]  /*56e0*/  LDGSTS.E [R20+0x8008], desc[UR8][R14.64], !P6 ;  /* 0x080080000e147fae */ /* 0x0007e2000f121848 */
[----:B------:R-:W-:-:S03]  /*56f0*/  IMAD.WIDE R36, R39, 0x4, R22 ;  /* 0x0000000427247825 */ /* 0x000fc600078e0216 */
[----:B------:R1:W-:Y:S01]  /*5700*/  STL.64 [R1+0x178], R12 ;  /* 0x0001780c01007387 */ /* 0x0003e20000100a00 */
[----:B----4-:R-:W-:-:S03]  /*5710*/  IMAD.WIDE R16, R5, 0x4, R92 ;  /* 0x0000000405107825 */ /* 0x010fc600078e025c */
[----:B------:R1:W-:Y:S01]  /*5720*/  LDGSTS.E [R20+0xc008], desc[UR8][R12.64], !P6 ;  /* 0x0c0080000c147fae */ /* 0x0003e2000f121848 */
[----:B------:R-:W-:Y:S01]  /*5730*/  ISETP.GE.U32.AND P6, PT, R0, 0x7fffff3f, PT ;  /* 0x7fffff3f0000780c */ /* 0x000fe20003fc6070 */
[----:B------:R-:W-:Y:S01]  /*5740*/  IMAD.WIDE R38, R39, 0x4, R24 ;  /* 0x0000000427267825 */ /* 0x000fe200078e0218 */
[----:B------:R-:W-:Y:S01]  /*5750*/  IADD3 R0, R9, -0x43, RZ ;  /* 0xffffffbd09007810 */ /* 0x000fe20007ffe0ff */
[----:B------:R4:W-:Y:S01]  /*5760*/  STL.64 [R1+0x170], R18 ;  /* 0x0001701201007387 */ /* 0x0009e20000100a00 */
[----:B------:R-:W2:Y:S01]  /*5770*/  LDC R9, c[0x0][0x230] ;  /* 0x00008c00ff097b82 */ /* 0x000ea20000000800 */
[----:B---3--:R-:W-:Y:S02]  /*5780*/  IMAD.WIDE R14, R5, 0x4, R22 ;  /* 0x00000004050e7825 */ /* 0x008fe400078e0216 */
[----:B------:R4:W-:Y:S02]  /*5790*/  LDGSTS.E [R20+0xc], desc[UR8][R18.64], !P0 ;  /* 0x0000c00012147fae */ /* 0x0009e4000c121848 */
[----:B------:R-:W-:-:S02]  /*57a0*/  IMAD.WIDE R62, R45, 0x4, R26 ;  /* 0x000000042d3e7825 */ /* 0x000fc400078e021a */
[----:B------:R3:W-:Y:S02]  /*57b0*/  STL.64 [R1+0x168], R16 ;  /* 0x0001681001007387 */ /* 0x0007e40000100a00 */
[----:B-1----:R-:W-:Y:S02]  /*57c0*/  IMAD.WIDE R12, R5, 0x4, R24 ;  /* 0x00000004050c7825 */ /* 0x002fe400078e0218 */
[----:B------:R3:W-:Y:S02]  /*57d0*/  LDGSTS.E [R20+0x400c], desc[UR8][R16.64], !P0 ;  /* 0x0400c00010147fae */ /* 0x0007e4000c121848 */
[----:B------:R-:W-:Y:S02]  /*57e0*/  IMAD R5, R2, 0x21, RZ ;  /* 0x0000002102057824 */ /* 0x000fe400078e02ff */
[----:B----4-:R-:W-:Y:S01]  /*57f0*/  IMAD.WIDE R18, R3, 0x4, R26 ;  /* 0x0000000403127825 */ /* 0x010fe200078e021a */
[----:B------:R1:W-:Y:S03]  /*5800*/  STL.64 [R1+0x160], R14 ;  /* 0x0001600e01007387 */ /* 0x0003e60000100a00 */
[--C-:B------:R-:W-:Y:S01]  /*5810*/  IMAD.WIDE R40, R45, 0x4, R92.reuse ;  /* 0x000000042d287825 */ /* 0x100fe200078e025c */
[----:B------:R1:W-:Y:S03]  /*5820*/  LDGSTS.E [R20+0x800c], desc[UR8][R14.64], !P0 ;  /* 0x0800c0000e147fae */ /* 0x0003e6000c121848 */
[----:B---3--:R-:W-:Y:S01]  /*5830*/  IMAD.WIDE R16, R3, 0x4, R92 ;  /* 0x0000000403107825 */ /* 0x008fe200078e025c */
[----:B------:R3:W-:Y:S03]  /*5840*/  STL.64 [R1+0x158], R12 ;  /* 0x0001580c01007387 */ /* 0x0007e60000100a00 */
[----:B------:R-:W-:Y:S01]  /*5850*/  IMAD.WIDE R42, R45, 0x4, R22 ;  /* 0x000000042d2a7825 */ /* 0x000fe200078e0216 */
[----:B------:R3:W-:Y:S01]  /*5860*/  LDGSTS.E [R20+0xc00c], desc[UR8][R12.64], !P0 ;  /* 0x0c00c0000c147fae */ /* 0x0007e2000c121848 */
[----:B------:R-:W-:-:S02]  /*5870*/  ISETP.GE.U32.AND P0, PT, R0, 0x7fffff3e, PT ;  /* 0x7fffff3e0000780c */ /* 0x000fc40003f06070 */
[----:B------:R-:W-:Y:S01]  /*5880*/  VIADD R0, R10, 0xffffffbc ;  /* 0xffffffbc0a007836 */ /* 0x000fe20000000000 */
[----:B------:R4:W-:Y:S01]  /*5890*/  LDGSTS.E [R20+0x10000], desc[UR8][R18.64], !P3 ;  /* 0x1000000012147fae */ /* 0x0009e2000d921848 */
[----:B-1----:R-:W-:Y:S01]  /*58a0*/  IMAD.WIDE R14, R3, 0x4, R22 ;  /* 0x00000004030e7825 */ /* 0x002fe200078e0216 */
[----:B------:R-:W1:Y:S02]  /*58b0*/  LDC R10, c[0x0][0x230] ;  /* 0x00008c00ff0a7b82 */ /* 0x000e640000000800 */
[----:B------:R4:W-:Y:S01]  /*58c0*/  LDGSTS.E [R20+0x14000], desc[UR8][R16.64], !P3 ;  /* 0x1400000010147fae */ /* 0x0009e2000d921848 */
[----:B------:R-:W-:-:S03]  /*58d0*/  IMAD.WIDE R44, R45, 0x4, R24 ;  /* 0x000000042d2c7825 */ /* 0x000fc600078e0218 */
[----:B------:R4:W-:Y:S01]  /*58e0*/  LDGSTS.E [R20+0x18000], desc[UR8][R14.64], !P3 ;  /* 0x180000000e147fae */ /* 0x0009e2000d921848 */
[----:B---3--:R-:W-:Y:S02]  /*58f0*/  IMAD.WIDE R12, R3, 0x4, R24 ;  /* 0x00000004030c7825 */ /* 0x008fe400078e0218 */
[----:B------:R-:W3:Y:S01]  /*5900*/  LDC R3, c[0x0][0x230] ;  /* 0x00008c00ff037b82 */ /* 0x000ee20000000800 */
[----:B------:R4:W-:Y:S01]  /*5910*/  STL.64 [R1+0x50], R18 ;  /* 0x0000501201007387 */ /* 0x0009e20000100a00 */
[----:B------:R-:W-:-:S03]  /*5920*/  IMAD.WIDE R70, R53, 0x4, R26 ;  /* 0x0000000435467825 */ /* 0x000fc600078e021a */
[----:B------:R4:W-:Y:S01]  /*5930*/  LDGSTS.E [R20+0x1c000], desc[UR8][R12.64], !P3 ;  /* 0x1c0000000c147fae */ /* 0x0009e2000d921848 */
[----:B------:R-:W-:Y:S01]  /*5940*/  ISETP.GE.U32.AND P3, PT, R0, 0x7fffff3d, PT ;  /* 0x7fffff3d0000780c */ /* 0x000fe20003f66070 */
[----:B--2---:R-:W-:Y:S02]  /*5950*/  VIADD R0, R4, 0xffffff9f ;  /* 0xffffff9f04007836 */ /* 0x004fe40000000000 */
[----:B------:R-:W2:Y:S01]  /*5960*/  LDC R4, c[0x0][0x230] ;  /* 0x00008c00ff047b82 */ /* 0x000ea20000000800 */
[----:B------:R4:W-:Y:S01]  /*5970*/  STL.64 [R1+0x48], R16 ;  /* 0x0000481001007387 */ /* 0x0009e20000100a00 */
[----:B------:R-:W-:-:S03]  /*5980*/  IMAD.WIDE R48, R53, 0x4, R92 ;  /* 0x0000000435307825 */ /* 0x000fc600078e025c */
[----:B------:R4:W-:Y:S02]  /*5990*/  STL.64 [R1+0x40], R14 ;  /* 0x0000400e01007387 */ /* 0x0009e40000100a00 */
[----:B----4-:R-:W-:Y:S02]  /*59a0*/  IMAD.WIDE R18, R5, 0x4, R26 ;  /* 0x0000000405127825 */ /* 0x010fe400078e021a */
[----:B------:R4:W-:Y:S02]  /*59b0*/  STL.64 [R1+0x38], R12 ;  /* 0x0000380c01007387 */ /* 0x0009e40000100a00 */
[----:B------:R-:W-:Y:S02]  /*59c0*/  IMAD.WIDE R50, R53, 0x4, R22 ;  /* 0x0000000435327825 */ /* 0x000fe400078e0216 */
[----:B------:R1:W-:Y:S02]  /*59d0*/  STL.64 [R1+0x30], R18 ;  /* 0x0000301201007387 */ /* 0x0003e40000100a00 */
[----:B------:R-:W-:-:S02]  /*59e0*/  IMAD.WIDE R16, R5, 0x4, R92 ;  /* 0x0000000405107825 */ /* 0x000fc400078e025c */
[----:B------:R1:W-:Y:S02]  /*59f0*/  LDGSTS.E [R20+0x10004], desc[UR8][R18.64], !P4 ;  /* 0x1000400012147fae */ /* 0x0003e4000e121848 */
[C---:B------:R-:W-:Y:S02]  /*5a00*/  IMAD.WIDE R14, R5.reuse, 0x4, R22 ;  /* 0x00000004050e7825 */ /* 0x040fe400078e0216 */
[----:B------:R3:W-:Y:S02]  /*5a10*/  STL.64 [R1+0x28], R16 ;  /* 0x0000281001007387 */ /* 0x0007e40000100a00 */
[--C-:B----4-:R-:W-:Y:S02]  /*5a20*/  IMAD.WIDE R12, R5, 0x4, R24.reuse ;  /* 0x00000004050c7825 */ /* 0x110fe400078e0218 */
[----:B------:R-:W4:Y:S01]  /*5a30*/  LDC R5, c[0x0][0x230] ;  /* 0x00008c00ff057b82 */ /* 0x000f220000000800 */
[----:B------:R3:W-:Y:S01]  /*5a40*/  LDGSTS.E [R20+0x14004], desc[UR8][R16.64], !P4 ;  /* 0x1400400010147fae */ /* 0x0007e2000e121848 */
[----:B------:R-:W-:-:S03]  /*5a50*/  IMAD.WIDE R52, R53, 0x4, R24 ;  /* 0x0000000435347825 */ /* 0x000fc600078e0218 */
[----:B------:R2:W-:Y:S01]  /*5a60*/  STL.64 [R1+0x20], R14 ;  /* 0x0000200e01007387 */ /* 0x0005e20000100a00 */
[C---:B------:R-:W-:Y:S01]  /*5a70*/  IMAD.WIDE R78, R61.reuse, 0x4, R26 ;  /* 0x000000043d4e7825 */ /* 0x040fe200078e021a */
[C---:B-1----:R-:W-:Y:S02]  /*5a80*/  LOP3.LUT R19, R6.reuse, 0x10, RZ, 0x3c, !PT ;  /* 0x0000001006137812 */ /* 0x042fe400078e3cff */
[----:B------:R2:W-:Y:S01]  /*5a90*/  LDGSTS.E [R20+0x18004], desc[UR8][R14.64], !P4 ;  /* 0x180040000e147fae */ /* 0x0005e2000e121848 */
[----:B------:R-:W-:Y:S01]  /*5aa0*/  IMAD.WIDE R56, R61, 0x4, R92 ;  /* 0x000000043d387825 */ /* 0x000fe200078e025c */
[----:B------:R-:W-:Y:S02]  /*5ab0*/  IADD3 R19, R19, UR10, RZ ;  /* 0x0000000a13137c10 */ /* 0x000fe4000fffe0ff */
[----:B------:R1:W-:Y:S01]  /*5ac0*/  STL.64 [R1+0x18], R12 ;  /* 0x0000180c01007387 */ /* 0x0003e20000100a00 */
[----:B---3--:R-:W-:Y:S01]  /*5ad0*/  IMAD.WIDE R16, R251, 0x4, R26 ;  /* 0x00000004fb107825 */ /* 0x008fe200078e021a */
[----:B------:R-:W-:-:S02]  /*5ae0*/  LOP3.LUT R18, R6, 0x20, RZ, 0x3c, !PT ;  /* 0x0000002006127812 */ /* 0x000fc400078e3cff */
[----:B------:R1:W-:Y:S01]  /*5af0*/  LDGSTS.E [R20+0x1c004], desc[UR8][R12.64], !P4 ;  /* 0x1c0040000c147fae */ /* 0x0003e2000e121848 */
[----:B------:R-:W-:Y:S01]  /*5b00*/  ISETP.GE.U32.AND P4, PT, R0, 0x7fffff20, PT ;  /* 0x7fffff200000780c */ /* 0x000fe20003f86070 */
[----:B------:R-:W-:Y:S01]  /*5b10*/  IMAD.WIDE R58, R61, 0x4, R22 ;  /* 0x000000043d3a7825 */ /* 0x000fe200078e0216 */
[----:B------:R-:W-:Y:S01]  /*5b20*/  IADD3 R0, R9, -0x62, RZ ;  /* 0xffffff9e09007810 */ /* 0x000fe20007ffe0ff */
[----:B------:R-:W-:Y:S01]  /*5b30*/  LDGSTS.E [R20+0x10008], desc[UR8][R16.64], !P5 ;  /* 0x1000800010147fae */ /* 0x000fe2000e921848 */
[----:B------:R-:W3:Y:S01]  /*5b40*/  LDC R9, c[0x0][0x230] ;  /* 0x00008c00ff097b82 */ /* 0x000ee20000000800 */
[----:B--2---:R-:W-:Y:S01]  /*5b50*/  IMAD.WIDE R14, R251, 0x4, R92 ;  /* 0x00000004fb0e7825 */ /* 0x004fe200078e025c */
[----:B------:R-:W-:Y:S01]  /*5b60*/  IADD3 R18, R18, UR10, RZ ;  /* 0x0000000a12127c10 */ /* 0x000fe2000fffe0ff */
[----:B------:R-:W-:Y:S02]  /*5b70*/  STL.64 [R1+0x10], R16 ;  /* 0x0000101001007387 */ /* 0x000fe40000100a00 */
[----:B------:R-:W-:-:S02]  /*5b80*/  IMAD.WIDE R60, R61, 0x4, R24 ;  /* 0x000000043d3c7825 */ /* 0x000fc400078e0218 */
[----:B------:R-:W-:Y:S02]  /*5b90*/  LDGSTS.E [R20+0x14008], desc[UR8][R14.64], !P5 ;  /* 0x140080000e147fae */ /* 0x000fe4000e921848 */
[C---:B-1----:R-:W-:Y:S02]  /*5ba0*/  IMAD.WIDE R12, R251.reuse, 0x4, R22 ;  /* 0x00000004fb0c7825 */ /* 0x042fe400078e0216 */
[----:B------:R-:W-:Y:S02]  /*5bb0*/  STL.64 [R1+0x8], R14 ;  /* 0x0000080e01007387 */ /* 0x000fe40000100a00 */
[----:B------:R-:W-:Y:S02]  /*5bc0*/  IMAD.WIDE R250, R251, 0x4, R24 ;  /* 0x00000004fbfa7825 */ /* 0x000fe400078e0218 */
[----:B------:R-:W-:Y:S02]  /*5bd0*/  LDGSTS.E [R20+0x18008], desc[UR8][R12.64], !P5 ;  /* 0x180080000c147fae */ /* 0x000fe4000e921848 */
[----:B------:R-:W-:-:S02]  /*5be0*/  IMAD.WIDE R86, R68, 0x4, R26 ;  /* 0x0000000444567825 */ /* 0x000fc400078e021a */
[----:B------:R-:W-:Y:S01]  /*5bf0*/  LDGSTS.E [R20+0x1c008], desc[UR8][R250.64], !P5 ;  /* 0x1c008000fa147fae */ /* 0x000fe2000e921848 */
[----:B------:R-:W-:Y:S01]  /*5c00*/  ISETP.GE.U32.AND P5, PT, R0, 0x7fffff1f, PT ;  /* 0x7fffff1f0000780c */ /* 0x000fe20003fa6070 */
[----:B------:R-:W-:Y:S02]  /*5c10*/  VIADD R0, R10, 0xffffff9d ;  /* 0xffffff9d0a007836 */ /* 0x000fe40000000000 */
[----:B------:R1:W-:Y:S01]  /*5c20*/  LDGSTS.E [R20+0x1000c], desc[UR8][R248.64], !P1 ;  /* 0x1000c000f8147fae */ /* 0x0003e2000c921848 */
[----:B------:R-:W-:-:S03]  /*5c30*/  IMAD.WIDE R64, R68, 0x4, R92 ;  /* 0x0000000444407825 */ /* 0x000fc600078e025c */
[----:B------:R2:W-:Y:S01]  /*5c40*/  LDGSTS.E [R20+0x1400c], desc[UR8][R246.64], !P1 ;  /* 0x1400c000f6147fae */ /* 0x0005e2000c921848 */
[----:B------:R-:W-:-:S03]  /*5c50*/  IMAD.WIDE R66, R68, 0x4, R22 ;  /* 0x0000000444427825 */ /* 0x000fc600078e0216 */
[----:B------:R2:W-:Y:S01]  /*5c60*/  LDGSTS.E [R20+0x1800c], desc[UR8][R244.64], !P1 ;  /* 0x1800c000f4147fae */ /* 0x0005e2000c921848 */
[----:B------:R-:W-:-:S03]  /*5c70*/  IMAD.WIDE R68, R68, 0x4, R24 ;  /* 0x0000000444447825 */ /* 0x000fc600078e0218 */
[----:B------:R2:W-:Y:S01]  /*5c80*/  LDGSTS.E [R20+0x1c00c], desc[UR8][R242.64], !P1 ;  /* 0x1c00c000f2147fae */ /* 0x0005e2000c921848 */
[----:B------:R-:W-:Y:S01]  /*5c90*/  ISETP.GE.U32.AND P1, PT, R0, 0x7fffff1e, PT ;  /* 0x7fffff1e0000780c */ /* 0x000fe20003f26070 */
[----:B------:R-:W-:Y:S01]  /*5ca0*/  IMAD.WIDE R88, R76, 0x4, R26 ;  /* 0x000000044c587825 */ /* 0x000fe200078e021a */
[----:B------:R-:W-:Y:S01]  /*5cb0*/  IADD3 R0, R4, -0x64, RZ ;  /* 0xffffff9c04007810 */ /* 0x000fe20007ffe0ff */
[----:B------:R2:W-:Y:S01]  /*5cc0*/  LDGSTS.E [R20+0x20000], desc[UR8][R46.64], !P2 ;  /* 0x200000002e147fae */ /* 0x0005e2000d121848 */
[----:B------:R-:W4:Y:S01]  /*5cd0*/  LDC R4, c[0x0][0x230] ;  /* 0x00008c00ff047b82 */ /* 0x000f220000000800 */
[C---:B------:R-:W-:Y:S02]  /*5ce0*/  IMAD.WIDE R72, R76.reuse, 0x4, R92 ;  /* 0x000000044c487825 */ /* 0x040fe400078e025c */
[----:B------:R2:W-:Y:S02]  /*5cf0*/  LDGSTS.E [R20+0x24000], desc[UR8][R28.64], !P2 ;  /* 0x240000001c147fae */ /* 0x0005e4000d121848 */
[----:B------:R-:W-:-:S02]  /*5d00*/  IMAD.WIDE R74, R76, 0x4, R22 ;  /* 0x000000044c4a7825 */ /* 0x000fc400078e0216 */
[----:B------:R-:W-:Y:S02]  /*5d10*/  LDGSTS.E [R20+0x28000], desc[UR8][R30.64], !P2 ;  /* 0x280000001e147fae */ /* 0x000fe4000d121848 */
[----:B------:R-:W-:Y:S02]  /*5d20*/  IMAD.WIDE R76, R76, 0x4, R24 ;  /* 0x000000044c4c7825 */ /* 0x000fe400078e0218 */
[----:B------:R-:W-:Y:S01]  /*5d30*/  LDGSTS.E [R20+0x2c000], desc[UR8][R32.64], !P2 ;  /* 0x2c00000020147fae */ /* 0x000fe2000d121848 */
[----:B------:R-:W-:Y:S01]  /*5d40*/  ISETP.GE.U32.AND P2, PT, R0, 0x7fffff1d, PT ;  /* 0x7fffff1d0000780c */ /* 0x000fe20003f46070 */
[----:B------:R-:W-:Y:S01]  /*5d50*/  VIADD R0, R3, 0xfffffffb ;  /* 0xfffffffb03007836 */ /* 0x000fe20000000000 */
[----:B---3--:R-:W-:Y:S01]  /*5d60*/  IADD3 R3, R9, -0x7, RZ ;  /* 0xfffffff909037810 */ /* 0x008fe20007ffe0ff */
[----:B------:R3:W-:Y:S01]  /*5d70*/  LDGSTS.E [R20+0x20004], desc[UR8][R54.64], !P6 ;  /* 0x2000400036147fae */ /* 0x0007e2000f121848 */
[----:B------:R-:W3:Y:S01]  /*5d80*/  LDC R9, c[0x0][0x230] ;  /* 0x00008c00ff097b82 */ /* 0x000ee20000000800 */
[----:B------:R-:W-:-:S02]  /*5d90*/  IMAD.WIDE R90, R84, 0x4, R26 ;  /* 0x00000004545a7825 */ /* 0x000fc400078e021a */
[----:B------:R-:W-:Y:S02]  /*5da0*/  LDGSTS.E [R20+0x24004], desc[UR8][R34.64], !P6 ;  /* 0x2400400022147fae */ /* 0x000fe4000f121848 */
[----:B------:R-:W-:Y:S02]  /*5db0*/  IMAD.WIDE R80, R84, 0x4, R92 ;  /* 0x0000000454507825 */ /* 0x000fe400078e025c */
[----:B------:R-:W-:Y:S02]  /*5dc0*/  LDGSTS.E [R20+0x28004], desc[UR8][R36.64], !P6 ;  /* 0x2800400024147fae */ /* 0x000fe4000f121848 */
[----:B----4-:R-:W-:Y:S02]  /*5dd0*/  VIADD R4, R4, 0xfffffff8 ;  /* 0xfffffff804047836 */ /* 0x010fe40000000000 */
[----:B------:R-:W-:Y:S01]  /*5de0*/  LDGSTS.E [R20+0x2c004], desc[UR8][R38.64], !P6 ;  /* 0x2c00400026147fae */ /* 0x000fe2000f121848 */
[----:B------:R-:W-:Y:S01]  /*5df0*/  ISETP.GE.U32.AND P6, PT, R0, 0x7fffff7c, PT ;  /* 0x7fffff7c0000780c */ /* 0x000fe20003fc6070 */
[----:B------:R-:W-:-:S02]  /*5e00*/  VIADD R0, R5, 0xfffffffa ;  /* 0xfffffffa05007836 */ /* 0x000fc40000000000 */
[----:B------:R-:W-:Y:S01]  /*5e10*/  LDGSTS.E [R20+0x20008], desc[UR8][R62.64], !P0 ;  /* 0x200080003e147fae */ /* 0x000fe2000c121848 */
[----:B------:R-:W4:Y:S01]  /*5e20*/  LDC R5, c[0x0][0x230] ;  /* 0x00008c00ff057b82 */ /* 0x000f220000000800 */
[C---:B------:R-:W-:Y:S02]  /*5e30*/  IMAD.WIDE R82, R84.reuse, 0x4, R22 ;  /* 0x0000000454527825 */ /* 0x040fe400078e0216 */
[----:B------:R-:W-:Y:S02]  /*5e40*/  LDGSTS.E [R20+0x24008], desc[UR8][R40.64], !P0 ;  /* 0x2400800028147fae */ /* 0x000fe4000c121848 */
[----:B------:R-:W-:Y:S02]  /*5e50*/  IMAD.WIDE R84, R84, 0x4, R24 ;  /* 0x0000000454547825 */ /* 0x000fe400078e0218 */
[----:B------:R-:W-:Y:S02]  /*5e60*/  LDGSTS.E [R20+0x28008], desc[UR8][R42.64], !P0 ;  /* 0x280080002a147fae */ /* 0x000fe4000c121848 */
[----:B------:R-:W-:-:S02]  /*5e70*/  IMAD.WIDE R240, R234, 0x4, R26 ;  /* 0x00000004eaf07825 */ /* 0x000fc400078e021a */
[----:B------:R-:W-:Y:S01]  /*5e80*/  LDGSTS.E [R20+0x2c008], desc[UR8][R44.64], !P0 ;  /* 0x2c0080002c147fae */ /* 0x000fe2000c121848 */
[----:B------:R-:W-:Y:S01]  /*5e90*/  ISETP.GE.U32.AND P0, PT, R0, 0x7fffff7b, PT ;  /* 0x7fffff7b0000780c */ /* 0x000fe20003f06070 */
[C---:B------:R-:W-:Y:S01]  /*5ea0*/  IMAD.WIDE R238, R234.reuse, 0x4, R92 ;  /* 0x00000004eaee7825 */ /* 0x040fe200078e025c */
[----:B------:R-:W1:Y:S01]  /*5eb0*/  LDC R0, c[0x0][0x230] ;  /* 0x00008c00ff007b82 */ /* 0x000e620000000800 */
[----:B------:R-:W-:Y:S02]  /*5ec0*/  LDGSTS.E [R20+0x2000c], desc[UR8][R70.64], !P3 ;  /* 0x2000c00046147fae */ /* 0x000fe4000d921848 */
[C---:B------:R-:W-:Y:S02]  /*5ed0*/  IMAD.WIDE R236, R234.reuse, 0x4, R22 ;  /* 0x00000004eaec7825 */ /* 0x040fe400078e0216 */
[----:B------:R-:W-:Y:S02]  /*5ee0*/  LDGSTS.E [R20+0x2400c], desc[UR8][R48.64], !P3 ;  /* 0x2400c00030147fae */ /* 0x000fe4000d921848 */
[----:B------:R-:W-:-:S02]  /*5ef0*/  IMAD.WIDE R234, R234, 0x4, R24 ;  /* 0x00000004eaea7825 */ /* 0x000fc400078e0218 */
[----:B------:R-:W-:Y:S02]  /*5f00*/  LDGSTS.E [R20+0x2800c], desc[UR8][R50.64], !P3 ;  /* 0x2800c00032147fae */ /* 0x000fe4000d921848 */
[C---:B------:R-:W-:Y:S02]  /*5f10*/  IMAD.WIDE R232, R98.reuse, 0x4, R26 ;  /* 0x0000000462e87825 */ /* 0x040fe400078e021a */
[----:B------:R-:W-:Y:S01]  /*5f20*/  LDGSTS.E [R20+0x2c00c], desc[UR8][R52.64], !P3 ;  /* 0x2c00c00034147fae */ /* 0x000fe2000d921848 */
[----:B------:R-:W-:Y:S01]  /*5f30*/  ISETP.GE.U32.AND P3, PT, R3, 0x7fffff7a, PT ;  /* 0x7fffff7a0300780c */ /* 0x000fe20003f66070 */
[----:B------:R-:W-:Y:S01]  /*5f40*/  IMAD.WIDE R96, R98, 0x4, R22 ;  /* 0x0000000462607825 */ /* 0x000fe200078e0216 */
[----:B------:R-:W3:Y:S01]  /*5f50*/  LDC R3, c[0x0][0x230] ;  /* 0x00008c00ff037b82 */ /* 0x000ee20000000800 */
[----:B------:R-:W-:Y:S02]  /*5f60*/  LDGSTS.E [R20+0x30000], desc[UR8][R78.64], !P4 ;  /* 0x300000004e147fae */ /* 0x000fe4000e121848 */
[----:B------:R-:W-:-:S02]  /*5f70*/  IMAD.WIDE R100, R106, 0x4, R26 ;  /* 0x000000046a647825 */ /* 0x000fc400078e021a */
[----:B------:R-:W-:Y:S02]  /*5f80*/  LDGSTS.E [R20+0x34000], desc[UR8][R56.64], !P4 ;  /* 0x3400000038147fae */ /* 0x000fe4000e121848 */
[----:B------:R-:W-:Y:S02]  /*5f90*/  IMAD.WIDE R102, R106, 0x4, R92 ;  /* 0x000000046a667825 */ /* 0x000fe400078e025c */
[----:B------:R-:W-:Y:S02]  /*5fa0*/  LDGSTS.E [R20+0x38000], desc[UR8][R58.64], !P4 ;  /* 0x380000003a147fae */ /* 0x000fe4000e121848 */
[----:B-1----:R-:W-:Y:S02]  /*5fb0*/  VIADD R0, R0, 0xffffffdb ;  /* 0xffffffdb00007836 */ /* 0x002fe40000000000 */
[----:B------:R-:W-:Y:S01]  /*5fc0*/  LDGSTS.E [R20+0x3c000], desc[UR8][R60.64], !P4 ;  /* 0x3c0000003c147fae */ /* 0x000fe2000e121848 */
[----:B------:R-:W-:Y:S01]  /*5fd0*/  ISETP.GE.U32.AND P4, PT, R4, 0x7fffff79, PT ;  /* 0x7fffff790400780c */ /* 0x000fe20003f86070 */
[C---:B------:R-:W-:Y:S01]  /*5fe0*/  IMAD.WIDE R104, R106.reuse, 0x4, R22 ;  /* 0x000000046a687825 */ /* 0x040fe200078e0216 */
[----:B------:R-:W1:Y:S01]  /*5ff0*/  LDC R4, c[0x0][0x230] ;  /* 0x00008c00ff047b82 */ /* 0x000e620000000800 */
[----:B------:R-:W-:Y:S02]  /*6000*/  STL.64 [R1], R12 ;  /* 0x0000000c01007387 */ /* 0x000fe40000100a00 */
[----:B------:R-:W-:-:S02]  /*6010*/  IMAD.WIDE R106, R106, 0x4, R24 ;  /* 0x000000046a6a7825 */ /* 0x000fc400078e0218 */
[----:B------:R-:W-:Y:S02]  /*6020*/  STL.64 [R1+0x1760], R250 ;  /* 0x001760fa01007387 */ /* 0x000fe40000100a00 */
[C---:B------:R-:W-:Y:S02]  /*6030*/  IMAD.WIDE R108, R114.reuse, 0x4, R26 ;  /* 0x00000004726c7825 */ /* 0x040fe400078e021a */
[----:B------:R2:W-:Y:S02]  /*6040*/  STL.64 [R1+0x1758], R248 ;  /* 0x001758f801007387 */ /* 0x0005e40000100a00 */
[C---:B------:R-:W-:Y:S02]  /*6050*/  IMAD.WIDE R110, R114.reuse, 0x4, R92 ;  /* 0x00000004726e7825 */ /* 0x040fe400078e025c */
[----:B------:R4:W-:Y:S02]  /*6060*/  STL.64 [R1+0x1768], R246 ;  /* 0x001768f601007387 */ /* 0x0009e40000100a00 */
[----:B------:R-:W-:-:S02]  /*6070*/  IMAD.WIDE R112, R114, 0x4, R22 ;  /* 0x0000000472707825 */ /* 0x000fc400078e0216 */
[----:B------:R3:W-:Y:S02]  /*6080*/  STL.64 [R1+0x1770], R244 ;  /* 0x001770f401007387 */ /* 0x0007e40000100a00 */
[----:B------:R-:W-:Y:S02]  /*6090*/  IMAD.WIDE R114, R114, 0x4, R24 ;  /* 0x0000000472727825 */ /* 0x000fe400078e0218 */
[----:B------:R-:W-:Y:S01]  /*60a0*/  LDGSTS.E [R20+0x30004], desc[UR8][R86.64], !P5 ;  /* 0x3000400056147fae */ /* 0x000fe2000e921848 */
[----:B--2---:R-:W-:Y:S01]  /*60b0*/  MOV R249, R191 ;  /* 0x000000bf00f97202 */ /* 0x004fe20000000f00 */
[C---:B------:R-:W-:Y:S02]  /*60c0*/  IMAD.WIDE R116, R122.reuse, 0x4, R26 ;  /* 0x000000047a747825 */ /* 0x040fe400078e021a */
[----:B------:R2:W-:Y:S01]  /*60d0*/  STL.64 [R1+0x1778], R242 ;  /* 0x001778f201007387 */ /* 0x0005e20000100a00 */
[----:B----4-:R-:W-:Y:S01]  /*60e0*/  MOV R246, R204 ;  /* 0x000000cc00f67202 */ /* 0x010fe20000000f00 */
[----:B------:R-:W-:-:S02]  /*60f0*/  IMAD.WIDE R118, R122, 0x4, R92 ;  /* 0x000000047a767825 */ /* 0x000fc400078e025c */
[----:B------:R-:W-:Y:S01]  /*6100*/  LDGSTS.E [R20+0x34004], desc[UR8][R64.64], !P5 ;  /* 0x3400400040147fae */ /* 0x000fe2000e921848 */
[----:B---3--:R-:W-:Y:S01]  /*6110*/  MOV R244, R198 ;  /* 0x000000c600f47202 */ /* 0x008fe20000000f00 */
[C---:B------:R-:W-:Y:S02]  /*6120*/  IMAD.WIDE R120, R122.reuse, 0x4, R22 ;  /* 0x000000047a787825 */ /* 0x040fe400078e0216 */
[----:B------:R3:W-:Y:S02]  /*6130*/  STL.64 [R1+0x1750], R46 ;  /* 0x0017502e01007387 */ /* 0x0007e40000100a00 */
[----:B------:R-:W-:Y:S02]  /*6140*/  IMAD.WIDE R122, R122, 0x4, R24 ;  /* 0x000000047a7a7825 */ /* 0x000fe400078e0218 */
[----:B------:R-:W-:Y:S01]  /*6150*/  LDGSTS.E [R20+0x38004], desc[UR8][R66.64], !P5 ;  /* 0x3800400042147fae */ /* 0x000fe2000e921848 */
[----:B--2---:R-:W-:Y:S01]  /*6160*/  MOV R242, R184 ;  /* 0x000000b800f27202 */ /* 0x004fe20000000f00 */
[----:B------:R-:W-:-:S02]  /*6170*/  IMAD.WIDE R124, R130, 0x4, R26 ;  /* 0x00000004827c7825 */ /* 0x000fc400078e021a */
[----:B------:R2:W-:Y:S02]  /*6180*/  STL.64 [R1+0x1780], R28 ;  /* 0x0017801c01007387 */ /* 0x0005e40000100a00 */
[----:B------:R-:W-:Y:S02]  /*6190*/  IMAD.WIDE R126, R130, 0x4, R92 ;  /* 0x00000004827e7825 */ /* 0x000fe400078e025c */
[----:B------:R-:W-:Y:S01]  /*61a0*/  LDGSTS.E [R20+0x3c004], desc[UR8][R68.64], !P5 ;  /* 0x3c00400044147fae */ /* 0x000fe2000e921848 */
[----:B------:R-:W-:Y:S01]  /*61b0*/  ISETP.GE.U32.AND P5, PT, R0, 0x7fffff5c, PT ;  /* 0x7fffff5c0000780c */ /* 0x000fe20003fa6070 */
[----:B------:R-:W-:Y:S01]  /*61c0*/  IMAD.WIDE R128, R130, 0x4, R22 ;  /* 0x0000000482807825 */ /* 0x000fe200078e0216 */
[----:B------:R-:W-:Y:S01]  /*61d0*/  IADD3 R0, R3, -0x26, RZ ;  /* 0xffffffda03007810 */ /* 0x000fe20007ffe0ff */
[----:B------:R-:W-:Y:S01]  /*61e0*/  STL.64 [R1+0x1788], R30 ;  /* 0x0017881e01007387 */ /* 0x000fe20000100a00 */
[----:B---3--:R-:W-:Y:S01]  /*61f0*/  MOV R47, R197 ;  /* 0x000000c5002f7202 */ /* 0x008fe20000000f00 */
[----:B-1----:R-:W-:-:S02]  /*6200*/  VIADD R3, R4, 0xffffffd9 ;  /* 0xffffffd904037836 */ /* 0x002fc40000000000 */
[----:B------:R-:W-:Y:S01]  /*6210*/  STL.64 [R1+0x1790], R32 ;  /* 0x0017902001007387 */ /* 0x000fe20000100a00 */
[----:B------:R-:W1:Y:S01]  /*6220*/  LDC R4, c[0x0][0x230] ;  /* 0x00008c00ff047b82 */ /* 0x000e620000000800 */
[----:B------:R-:W-:Y:S01]  /*6230*/  IMAD.WIDE R130, R130, 0x4, R24 ;  /* 0x0000000482827825 */ /* 0x000fe200078e0218 */
[----:B--2---:R-:W-:Y:S01]  /*6240*/  MOV R28, R192 ;  /* 0x000000c0001c7202 */ /* 0x004fe20000000f00 */
[----:B------:R-:W-:Y:S02]  /*6250*/  LDGSTS.E [R20+0x30008], desc[UR8][R88.64], !P1 ;  /* 0x3000800058147fae */ /* 0x000fe4000c921848 */
[C---:B------:R-:W-:Y:S02]  /*6260*/  IMAD.WIDE R132, R138.reuse, 0x4, R26 ;  /* 0x000000048a847825 */ /* 0x040fe400078e021a */
[----:B------:R2:W-:Y:S02]  /*6270*/  STL.64 [R1+0x1798], R54 ;  /* 0x0017983601007387 */ /* 0x0005e40000100a00 */
[----:B------:R-:W-:-:S02]  /*6280*/  IMAD.WIDE R134, R138, 0x4, R92 ;  /* 0x000000048a867825 */ /* 0x000fc400078e025c */
[----:B------:R-:W-:Y:S02]  /*6290*/  LDGSTS.E [R20+0x34008], desc[UR8][R72.64], !P1 ;  /* 0x3400800048147fae */ /* 0x000fe4000c921848 */
[C---:B------:R-:W-:Y:S02]  /*62a0*/  IMAD.WIDE R136, R138.reuse, 0x4, R22 ;  /* 0x000000048a887825 */ /* 0x040fe400078e0216 */
[----:B------:R-:W-:Y:S02]  /*62b0*/  STL.64 [R1+0x17a0], R34 ;  /* 0x0017a02201007387 */ /* 0x000fe40000100a00 */
[----:B------:R-:W-:Y:S02]  /*62c0*/  IMAD.WIDE R138, R138, 0x4, R24 ;  /* 0x000000048a8a7825 */ /* 0x000fe400078e0218 */
[----:B------:R-:W-:Y:S01]  /*62d0*/  LDGSTS.E [R20+0x38008], desc[UR8][R74.64], !P1 ;  /* 0x380080004a147fae */ /* 0x000fe2000c921848 */
[----:B--2---:R-:W-:Y:S01]  /*62e0*/  MOV R55, R209 ;  /* 0x000000d100377202 */ /* 0x004fe20000000f00 */
[----:B------:R-:W-:-:S02]  /*62f0*/  IMAD.WIDE R140, R146, 0x4, R26 ;  /* 0x00000004928c7825 */ /* 0x000fc400078e021a */
[----:B------:R-:W-:Y:S02]  /*6300*/  STL.64 [R1+0x17a8], R36 ;  /* 0x0017a82401007387 */ /* 0x000fe40000100a00 */
[----:B------:R-:W-:Y:S02]  /*6310*/  IMAD.WIDE R142, R146, 0x4, R92 ;  /* 0x00000004928e7825 */ /* 0x000fe400078e025c */
[----:B------:R-:W-:Y:S01]  /*6320*/  LDGSTS.E [R20+0x3c008], desc[UR8][R76.64], !P1 ;  /* 0x3c0080004c147fae */ /* 0x000fe2000c921848 */
[----:B------:R-:W-:Y:S01]  /*6330*/  ISETP.GE.U32.AND P1, PT, R0, 0x7fffff5b, PT ;  /* 0x7fffff5b0000780c */ /* 0x000fe20003f26070 */
[----:B------:R-:W-:Y:S02]  /*6340*/  IMAD.SHL.U32 R0, R2, 0x4, RZ ;  /* 0x0000000402007824 */ /* 0x000fe400078e00ff */
[----:B------:R-:W-:Y:S01]  /*6350*/  STL.64 [R1+0x17b0], R38 ;  /* 0x0017b02601007387 */ /* 0x000fe20000100a00 */
[----:B------:R-:W-:-:S03]  /*6360*/  IMAD.WIDE R144, R146, 0x4, R22 ;  /* 0x0000000492907825 */ /* 0x000fc600078e0216 */
[----:B------:R-:W-:Y:S01]  /*6370*/  STL.64 [R1+0x17b8], R62 ;  /* 0x0017b83e01007387 */ /* 0x000fe20000100a00 */
[----:B------:R-:W-:-:S03]  /*6380*/  IMAD.WIDE R94, R0, 0x4, R26 ;  /* 0x00000004005e7825 */ /* 0x000fc600078e021a */
[----:B------:R-:W-:Y:S01]  /*6390*/  STL.64 [R1+0x17c0], R40 ;  /* 0x0017c02801007387 */ /* 0x000fe20000100a00 */
[----:B------:R-:W-:-:S03]  /*63a0*/  IMAD.WIDE R16, R0, 0x4, R92 ;  /* 0x0000000400107825 */ /* 0x000fc600078e025c */
[----:B------:R-:W-:Y:S01]  /*63b0*/  STL.64 [R1+0x17c8], R42 ;  /* 0x0017c82a01007387 */ /* 0x000fe20000100a00 */
[----:B------:R-:W-:-:S03]  /*63c0*/  IMAD.WIDE R14, R0, 0x4, R22 ;  /* 0x00000004000e7825 */ /* 0x000fc600078e0216 */
[----:B------:R-:W-:Y:S01]  /*63d0*/  LDGSTS.E [R20+0x3000c], desc[UR8][R90.64], !P2 ;  /* 0x3000c0005a147fae */ /* 0x000fe2000d121848 */
[----:B------:R-:W-:-:S03]  /*63e0*/  IMAD.WIDE R12, R0, 0x4, R24 ;  /* 0x00000004000c7825 */ /* 0x000fc600078e0218 */
[----:B------:R-:W-:Y:S01]  /*63f0*/  STL.64 [R1+0x17d0], R44 ;  /* 0x0017d02c01007387 */ /* 0x000fe20000100a00 */
[----:B------:R-:W-:Y:S02]  /*6400*/  VIADD R0, R5, 0xffffffd8 ;  /* 0xffffffd805007836 */ /* 0x000fe40000000000 */
[----:B------:R-:W2:Y:S01]  /*6410*/  LDC R5, c[0x0][0x230] ;  /* 0x00008c00ff057b82 */ /* 0x000ea20000000800 */
[----:B------:R-:W-:Y:S01]  /*6420*/  LDGSTS.E [R20+0x3400c], desc[UR8][R80.64], !P2 ;  /* 0x3400c00050147fae */ /* 0x000fe2000d121848 */
[----:B------:R-:W-:-:S03]  /*6430*/  IMAD.WIDE R146, R146, 0x4, R24 ;  /* 0x0000000492927825 */ /* 0x000fc600078e0218 */
[----:B------:R-:W-:Y:S01]  /*6440*/  STL.64 [R1+0x17d8], R70 ;  /* 0x0017d84601007387 */ /* 0x000fe20000100a00 */
[----:B------:R-:W-:-:S03]  /*6450*/  IMAD.WIDE R148, R154, 0x4, R26 ;  /* 0x000000049a947825 */ /* 0x000fc600078e021a */
[----:B------:R-:W-:Y:S01]  /*6460*/  LDGSTS.E [R20+0x3800c], desc[UR8][R82.64], !P2 ;  /* 0x3800c00052147fae */ /* 0x000fe2000d121848 */
[----:B------:R-:W-:-:S03]  /*6470*/  IMAD.WIDE R150, R154, 0x4, R92 ;  /* 0x000000049a967825 */ /* 0x000fc600078e025c */
[----:B------:R-:W-:Y:S01]  /*6480*/  STL.64 [R1+0x17e0], R48 ;  /* 0x0017e03001007387 */ /* 0x000fe20000100a00 */
[----:B------:R-:W-:-:S03]  /*6490*/  IMAD.WIDE R152, R154, 0x4, R22 ;  /* 0x000000049a987825 */ /* 0x000fc600078e0216 */
[----:B------:R-:W-:Y:S01]  /*64a0*/  LDGSTS.E [R20+0x3c00c], desc[UR8][R84.64], !P2 ;  /* 0x3c00c00054147fae */ /* 0x000fe2000d121848 */
[----:B------:R-:W-:Y:S01]  /*64b0*/  ISETP.GE.U32.AND P2, PT, R3, 0x7fffff5a, PT ;  /* 0x7fffff5a0300780c */ /* 0x000fe20003f46070 */
[----:B------:R-:W-:Y:S02]  /*64c0*/  IMAD R3, R2, 0x5, RZ ;  /* 0x0000000502037824 */ /* 0x000fe400078e02ff */
[----:B------:R-:W-:Y:S01]  /*64d0*/  STL.64 [R1+0x17e8], R50 ;  /* 0x0017e83201007387 */ /* 0x000fe20000100a00 */
[----:B------:R-:W-:-:S03]  /*64e0*/  IMAD.WIDE R154, R154, 0x4, R24 ;  /* 0x000000049a9a7825 */ /* 0x000fc600078e0218 */
[----:B------:R-:W-:Y:S01]  /*64f0*/  STL.64 [R1+0x17f0], R52 ;  /* 0x0017f03401007387 */ /* 0x000fe20000100a00 */
[----:B------:R-:W-:-:S03]  /*6500*/  IMAD.WIDE R10, R3, 0x4, R24 ;  /* 0x00000004030a7825 */ /* 0x000fc600078e0218 */
[----:B------:R-:W-:Y:S01]  /*6510*/  STL.64 [R1+0x17f8], R78 ;  /* 0x0017f84e01007387 */ /* 0x000fe20000100a00 */
[----:B------:R-:W-:-:S03]  /*6520*/  IMAD.WIDE R156, R162, 0x4, R26 ;  /* 0x00000004a29c7825 */ /* 0x000fc600078e021a */
[----:B------:R3:W-:Y:S01]  /*6530*/  STL.64 [R1+0x150], R94 ;  /* 0x0001505e01007387 */ /* 0x0007e20000100a00 */
[----:B------:R-:W-:-:S03]  /*6540*/  IMAD.WIDE R158, R162, 0x4, R92 ;  /* 0x00000004a29e7825 */ /* 0x000fc600078e025c */
[----:B------:R3:W-:Y:S01]  /*6550*/  LDGSTS.E [R19], desc[UR8][R94.64], !P6 ;  /* 0x000000005e137fae */ /* 0x0007e2000f121848 */
[----:B------:R-:W-:-:S03]  /*6560*/  IMAD.WIDE R160, R162, 0x4, R22 ;  /* 0x00000004a2a07825 */ /* 0x000fc600078e0216 */
[----:B------:R4:W-:Y:S01]  /*6570*/  STL.64 [R1+0x148], R16 ;  /* 0x0001481001007387 */ /* 0x0009e20000100a00 */
[----:B------:R-:W-:-:S03]  /*6580*/  IMAD.WIDE R162, R162, 0x4, R24 ;  /* 0x00000004a2a27825 */ /* 0x000fc600078e0218 */
[----:B------:R4:W-:Y:S01]  /*6590*/  LDGSTS.E [R19+0x4000], desc[UR8][R16.64], !P6 ;  /* 0x0400000010137fae */ /* 0x0009e2000f121848 */
[----:B------:R-:W-:-:S03]  /*65a0*/  IMAD.WIDE R164, R170, 0x4, R26 ;  /* 0x00000004aaa47825 */ /* 0x000fc600078e021a */
[----:B------:R1:W-:Y:S01]  /*65b0*/  STL.64 [R1+0x140], R14 ;  /* 0x0001400e01007387 */ /* 0x0003e20000100a00 */
[----:B---3--:R-:W-:-:S03]  /*65c0*/  IMAD.WIDE R94, R98, 0x4, R92 ;  /* 0x00000004625e7825 */ /* 0x008fc600078e025c */
[----:B------:R1:W-:Y:S01]  /*65d0*/  LDGSTS.E [R19+0x8000], desc[UR8][R14.64], !P6 ;  /* 0x080000000e137fae */ /* 0x0003e2000f121848 */
[----:B------:R-:W-:-:S03]  /*65e0*/  IMAD.WIDE R98, R98, 0x4, R24 ;  /* 0x0000000462627825 */ /* 0x000fc600078e0218 */
[----:B------:R3:W-:Y:S01]  /*65f0*/  STL.64 [R1+0x138], R12 ;  /* 0x0001380c01007387 */ /* 0x0007e20000100a00 */
[----:B----4-:R-:W-:-:S03]  /*6600*/  IMAD.WIDE R16, R3, 0x4, R26 ;  /* 0x0000000403107825 */ /* 0x010fc600078e021a */
[----:B------:R3:W-:Y:S01]  /*6610*/  LDGSTS.E [R19+0xc000], desc[UR8][R12.64], !P6 ;  /* 0x0c0000000c137fae */ /* 0x0007e2000f121848 */
[----:B------:R-:W-:Y:S01]  /*6620*/  ISETP.GE.U32.AND P6, PT, R0, 0x7fffff59, PT ;  /* 0x7fffff590000780c */ /* 0x000fe20003fc6070 */
[----:B------:R-:W-:Y:S02]  /*6630*/  IMAD R0, R2, 0x6, RZ ;  /* 0x0000000602007824 */ /* 0x000fe400078e02ff */
[C-C-:B-1----:R-:W-:Y:S01]  /*6640*/  IMAD.WIDE R14, R3.reuse, 0x4, R92.reuse ;  /* 0x00000004030e7825 */ /* 0x142fe200078e025c */
[----:B------:R1:W-:Y:S03]  /*6650*/  STL.64 [R1+0x130], R16 ;  /* 0x0001301001007387 */ /* 0x0003e60000100a00 */
[C---:B------:R-:W-:Y:S01]  /*6660*/  IMAD.WIDE R166, R170.reuse, 0x4, R92 ;  /* 0x00000004aaa67825 */ /* 0x040fe200078e025c */
[----:B------:R1:W-:Y:S03]  /*6670*/  LDGSTS.E [R19+0x4], desc[UR8][R16.64], !P0 ;  /* 0x0000400010137fae */ /* 0x0003e6000c121848 */
[--C-:B---3--:R-:W-:Y:S01]  /*6680*/  IMAD.WIDE R12, R3, 0x4, R22.reuse ;  /* 0x00000004030c7825 */ /* 0x108fe200078e0216 */
[----:B------:R3:W-:Y:S03]  /*6690*/  STL.64 [R1+0x128], R14 ;  /* 0x0001280e01007387 */ /* 0x0007e60000100a00 */
[----:B------:R-:W-:Y:S01]  /*66a0*/  VIADD R3, R9, 0xffffffbb ;  /* 0xffffffbb09037836 */ /* 0x000fe20000000000 */
[----:B------:R3:W-:Y:S01]  /*66b0*/  LDGSTS.E [R19+0x4004], desc[UR8][R14.64], !P0 ;  /* 0x040040000e137fae */ /* 0x0007e2000c121848 */
[----:B------:R-:W4:Y:S01]  /*66c0*/  LDC R9, c[0x0][0x230] ;  /* 0x00008c00ff097b82 */ /* 0x000f220000000800 */
[----:B------:R-:W-:-:S02]  /*66d0*/  IMAD.WIDE R168, R170, 0x4, R22 ;  /* 0x00000004aaa87825 */ /* 0x000fc400078e0216 */
[----:B------:R2:W-:Y:S02]  /*66e0*/  STL.64 [R1+0x120], R12 ;  /* 0x0001200c01007387 */ /* 0x0005e40000100a00 */
[----:B-1----:R-:W-:Y:S02]  /*66f0*/  IMAD.WIDE R16, R0, 0x4, R26 ;  /* 0x0000000400107825 */ /* 0x002fe400078e021a */
[----:B------:R2:W-:Y:S02]  /*6700*/  LDGSTS.E [R19+0x8004], desc[UR8][R12.64], !P0 ;  /* 0x080040000c137fae */ /* 0x0005e4000c121848 */
[----:B------:R-:W-:Y:S02]  /*6710*/  IMAD.WIDE R170, R170, 0x4, R24 ;  /* 0x00000004aaaa7825 */ /* 0x000fe400078e0218 */
[----:B------:R1:W-:Y:S02]  /*6720*/  STL.64 [R1+0x118], R10 ;  /* 0x0001180a01007387 */ /* 0x0003e40000100a00 */
[----:B---3--:R-:W-:-:S02]  /*6730*/  IMAD.WIDE R14, R0, 0x4, R92 ;  /* 0x00000004000e7825 */ /* 0x008fc400078e025c */
[----:B------:R1:W-:Y:S01]  /*6740*/  LDGSTS.E [R19+0xc004], desc[UR8][R10.64], !P0 ;  /* 0x0c0040000a137fae */ /* 0x0003e2000c121848 */
[----:B------:R-:W-:Y:S01]  /*6750*/  ISETP.GE.U32.AND P0, PT, R3, 0x7fffff3c, PT ;  /* 0x7fffff3c0300780c */ /* 0x000fe20003f06070 */
[----:B------:R-:W-:Y:S02]  /*6760*/  IMAD R3, R2, 0x7, RZ ;  /* 0x0000000702037824 */ /* 0x000fe400078e02ff */
[----:B--2---:R-:W-:Y:S01]  /*6770*/  IMAD.WIDE R12, R0, 0x4, R22 ;  /* 0x00000004000c7825 */ /* 0x004fe200078e0216 */
[----:B------:R2:W-:Y:S03]  /*6780*/  STL.64 [R1+0x110], R16 ;  /* 0x0001101001007387 */ /* 0x0005e60000100a00 */
[----:B------:R-:W-:Y:S01]  /*6790*/  IMAD.WIDE R172, R178, 0x4, R26 ;  /* 0x00000004b2ac7825 */ /* 0x000fe200078e021a */
[----:B------:R2:W-:Y:S03]  /*67a0*/  LDGSTS.E [R19+0x8], desc[UR8][R16.64], !P3 ;  /* 0x0000800010137fae */ /* 0x0005e6000d921848 */
[----:B-1----:R-:W-:Y:S01]  /*67b0*/  IMAD.WIDE R10, R0, 0x4, R24 ;  /* 0x00000004000a7825 */ /* 0x002fe200078e0218 */
[----:B------:R-:W-:Y:S01]  /*67c0*/  IADD3 R0, R4, -0x46, RZ ;  /* 0xffffffba04007810 */ /* 0x000fe20007ffe0ff */
[----:B------:R1:W-:Y:S01]  /*67d0*/  STL.64 [R1+0x108], R14 ;  /* 0x0001080e01007387 */ /* 0x0003e20000100a00 */
[----:B------:R-:W3:Y:S01]  /*67e0*/  LDC R4, c[0x0][0x230] ;  /* 0x00008c00ff047b82 */ /* 0x000ee20000000800 */
[----:B------:R-:W-:-:S02]  /*67f0*/  IMAD.WIDE R174, R178, 0x4, R92 ;  /* 0x00000004b2ae7825 */ /* 0x000fc400078e025c */
[----:B------:R1:W-:Y:S02]  /*6800*/  LDGSTS.E [R19+0x4008], desc[UR8][R14.64], !P3 ;  /* 0x040080000e137fae */ /* 0x0003e4000d921848 */
[C---:B------:R-:W-:Y:S02]  /*6810*/  IMAD.WIDE R176, R178.reuse, 0x4, R22 ;  /* 0x00000004b2b07825 */ /* 0x040fe400078e0216 */
[----:B------:R4:W-:Y:S02]  /*6820*/  STL.64 [R1+0x100], R12 ;  /* 0x0001000c01007387 */ /* 0x0009e40000100a00 */
[----:B--2---:R-:W-:Y:S02]  /*6830*/  IMAD.WIDE R16, R3, 0x4, R26 ;  /* 0x0000000403107825 */ /* 0x004fe400078e021a */
[----:B------:R4:W-:Y:S02]  /*6840*/  LDGSTS.E [R19+0x8008], desc[UR8][R12.64], !P3 ;  /* 0x080080000c137fae */ /* 0x0009e4000d921848 */
[----:B------:R-:W-:-:S02]  /*6850*/  IMAD.WIDE R178, R178, 0x4, R24 ;  /* 0x00000004b2b27825 */ /* 0x000fc400078e0218 */
[----:B------:R2:W-:Y:S02]  /*6860*/  STL.64 [R1+0xf8], R10 ;  /* 0x0000f80a01007387 */ /* 0x0005e40000100a00 */
[----:B-1----:R-:W-:Y:S02]  /*6870*/  IMAD.WIDE R14, R3, 0x4, R92 ;  /* 0x00000004030e7825 */ /* 0x002fe400078e025c */
[----:B------:R2:W-:Y:S01]  /*6880*/  LDGSTS.E [R19+0xc008], desc[UR8][R10.64], !P3 ;  /* 0x0c0080000a137fae */ /* 0x0005e2000d921848 */
[----:B------:R-:W-:Y:S01]  /*6890*/  ISETP.GE.U32.AND P3, PT, R0, 0x7fffff3b, PT ;  /* 0x7fffff3b0000780c */ /* 0x000fe20003f66070 */
[----:B------:R-:W-:Y:S02]  /*68a0*/  VIADD R0, R5, 0xffffffb9 ;  /* 0xffffffb905007836 */ /* 0x000fe40000000000 */
[----:B----4-:R-:W-:Y:S01]  /*68b0*/  IMAD.WIDE R12, R3, 0x4, R22 ;  /* 0x00000004030c7825 */ /* 0x010fe200078e0216 */
[----:B------:R1:W-:Y:S01]  /*68c0*/  LDGSTS.E [R19+0xc], desc[UR8][R16.64], !P4 ;  /* 0x0000c00010137fae */ /* 0x0003e2000e121848 */
[----:B------:R-:W4:Y:S02]  /*68d0*/  LDC R5, c[0x0][0x230] ;  /* 0x00008c00ff057b82 */ /* 0x000f240000000800 */
[----:B------:R-:W-:Y:S01]  /*68e0*/  IMAD.MOV.U32 R30, RZ, RZ, R194 ;  /* 0x000000ffff1e7224 */ /* 0x000fe200078e00c2 */
[----:B------:R1:W-:Y:S01]  /*68f0*/  LDGSTS.E [R19+0x400c], desc[UR8][R14.64], !P4 ;  /* 0x0400c0000e137fae */ /* 0x0003e2000e121848 */
[----:B------:R-:W-:-:S02]  /*6900*/  IMAD.MOV.U32 R243, RZ, RZ, R185 ;  /* 0x000000fffff37224 */ /* 0x000fc400078e00b9 */
[----:B--2---:R-:W-:Y:S01]  /*6910*/  IMAD.WIDE R10, R3, 0x4, R24 ;  /* 0x00000004030a7825 */ /* 0x004fe200078e0218 */
[----:B------:R2:W-:Y:S01]  /*6920*/  LDGSTS.E [R19+0x800c], desc[UR8][R12.64], !P4 ;  /* 0x0800c0000c137fae */ /* 0x0005e2000e121848 */
[----:B------:R-:W1:Y:S02]  /*6930*/  LDC R3, c[0x0][0x230] ;  /* 0x00008c00ff037b82 */ /* 0x000e640000000800 */
[----:B------:R-:W-:Y:S01]  /*6940*/  IMAD R194, R2, 0x29, RZ ;  /* 0x0000002902c27824 */ /* 0x000fe200078e02ff */
[----:B------:R2:W-:Y:S01]  /*6950*/  LDGSTS.E [R19+0xc00c], desc[UR8][R10.64], !P4 ;  /* 0x0c00c0000a137fae */ /* 0x0005e2000e121848 */
[----:B------:R-:W-:Y:S01]  /*6960*/  ISETP.GE.U32.AND P4, PT, R0, 0x7fffff3a, PT ;  /* 0x7fffff3a0000780c */ /* 0x000fe20003f86070 */
[----:B------:R-:W-:Y:S02]  /*6970*/  VIADD R0, R9, 0xffffffb8 ;  /* 0xffffffb809007836 */ /* 0x000fe40000000000 */
[----:B------:R-:W-:Y:S01]  /*6980*/  LDGSTS.E [R19+0x10000], desc[UR8][R240.64], !P5 ;  /* 0x10000000f0137fae */ /* 0x000fe2000e921848 */
[----:B------:R-:W2:Y:S01]  /*6990*/  LDC R9, c[0x0][0x230] ;  /* 0x00008c00ff097b82 */ /* 0x000ea20000000800 */
[----:B------:R-:W-:-:S02]  /*69a0*/  IMAD.WIDE R184, R186, 0x4, R22 ;  /* 0x00000004bab87825 */ /* 0x000fc400078e0216 */
[----:B------:R-:W-:Y:S02]  /*69b0*/  LDGSTS.E [R19+0x14000], desc[UR8][R238.64], !P5 ;  /* 0x14000000ee137fae */ /* 0x000fe4000e921848 */
[----:B------:R-:W-:Y:S02]  /*69c0*/  IMAD.MOV.U32 R250, RZ, RZ, R188 ;  /* 0x000000fffffa7224 */ /* 0x000fe400078e00bc */
[----:B------:R-:W-:Y:S01]  /*69d0*/  LDGSTS.E [R19+0x18000], desc[UR8][R236.64], !P5 ;  /* 0x18000000ec137fae */ /* 0x000fe2000e921848 */
[----:B------:R-:W-:Y:S02]  /*69e0*/  IMAD.MOV.U32 R251, RZ, RZ, R189 ;  /* 0x000000fffffb7224 */ /* 0x000fe400078e00bd */
[----:B------:R-:W-:Y:S01]  /*69f0*/  IMAD.MOV.U32 R248, RZ, RZ, R190 ;  /* 0x000000fffff87224 */ /* 0x000fe200078e00be */
[----:B------:R-:W-:Y:S01]  /*6a00*/  LDGSTS.E [R19+0x1c000], desc[UR8][R234.64], !P5 ;  /* 0x1c000000ea137fae */ /* 0x000fe2000e921848 */
[----:B------:R-:W-:Y:S01]  /*6a10*/  ISETP.GE.U32.AND P5, PT, R0, 0x7fffff39, PT ;  /* 0x7fffff390000780c */ /* 0x000fe20003fa6070 */
[----:B------:R-:W-:Y:S01]  /*6a20*/  IMAD.WIDE R188, R194, 0x4, R26 ;  /* 0x00000004c2bc7825 */ /* 0x000fe200078e021a */
[----:B---3--:R-:W-:Y:S01]  /*6a30*/  IADD3 R0, R4, -0x65, RZ ;  /* 0xffffff9b04007810 */ /* 0x008fe20007ffe0ff */
[----:B------:R-:W-:Y:S01]  /*6a40*/  LDGSTS.E [R19+0x10004], desc[UR8][R232.64], !P1 ;  /* 0x10004000e8137fae */ /* 0x000fe2000c921848 */
[----:B------:R-:W3:Y:S01]  /*6a50*/  LDC R4, c[0x0][0x230] ;  /* 0x00008c00ff047b82 */ /* 0x000ee20000000800 */
[----:B------:R-:W-:-:S02]  /*6a60*/  IMAD.MOV.U32 R29, RZ, RZ, R193 ;  /* 0x000000ffff1d7224 */ /* 0x000fc400078e00c1 */
[----:B------:R-:W-:Y:S01]  /*6a70*/  LDGSTS.E [R19+0x14004], desc[UR8][R94.64], !P1 ;  /* 0x140040005e137fae */ /* 0x000fe2000c921848 */
[----:B------:R-:W-:-:S03]  /*6a80*/  IMAD.WIDE R190, R194, 0x4, R92 ;  /* 0x00000004c2be7825 */ /* 0x000fc600078e025c */
[----:B------:R-:W-:Y:S01]  /*6a90*/  LDGSTS.E [R19+0x18004], desc[UR8][R96.64], !P1 ;  /* 0x1800400060137fae */ /* 0x000fe2000c921848 */
[----:B------:R-:W-:Y:S02]  /*6aa0*/  IMAD.MOV.U32 R31, RZ, RZ, R195 ;  /* 0x000000ffff1f7224 */ /* 0x000fe400078e00c3 */
[----:B------:R-:W-:Y:S01]  /*6ab0*/  IMAD.WIDE R192, R194, 0x4, R22 ;  /* 0x00000004c2c07825 */ /* 0x000fe200078e0216 */
[----:B------:R-:W-:Y:S01]  /*6ac0*/  LDGSTS.E [R19+0x1c004], desc[UR8][R98.64], !P1 ;  /* 0x1c00400062137fae */ /* 0x000fe2000c921848 */
[----:B------:R-:W-:Y:S02]  /*6ad0*/  ISETP.GE.U32.AND P1, PT, R0, 0x7fffff1c, PT ;  /* 0x7fffff1c0000780c */ /* 0x000fe40003f26070 */
[----:B-1----:R-:W-:Y:S01]  /*6ae0*/  VIADD R0, R3, 0xffffff9a ;  /* 0xffffff9a03007836 */ /* 0x002fe20000000000 */
[----:B------:R-:W-:Y:S01]  /*6af0*/  LDGSTS.E [R19+0x10008], desc[UR8][R100.64], !P2 ;  /* 0x1000800064137fae */ /* 0x000fe2000d121848 */
[----:B------:R-:W1:Y:S01]  /*6b00*/  LDC R3, c[0x0][0x230] ;  /* 0x00008c00ff037b82 */ /* 0x000e620000000800 */
        /* <DEDUP_REMOVED lines=8> */
[----:B----4-:R-:W-:-:S02]  /*6b90*/  VIADD R0, R5, 0xffffff99 ;  /* 0xffffff9905007836 */ /* 0x010fc40000000000 */
[----:B------:R-:W-:Y:S01]  /*6ba0*/  LDGSTS.E [R19+0x1000c], desc[UR8][R108.64], !P6 ;  /* 0x1000c0006c137fae */ /* 0x000fe2000f121848 */
[----:B------:R-:W4:Y:S01]  /*6bb0*/  LDC R5, c[0x0][0x230] ;  /* 0x00008c00ff057b82 */ /* 0x000f220000000800 */
[----:B------:R-:W-:Y:S02]  /*6bc0*/  IMAD.MOV.U32 R32, RZ, RZ, R206 ;  /* 0x000000ffff207224 */ /* 0x000fe400078e00ce */
[----:B------:R-:W-:Y:S01]  /*6bd0*/  LDGSTS.E [R19+0x1400c], desc[UR8][R110.64], !P6 ;  /* 0x1400c0006e137fae */ /* 0x000fe2000f121848 */
[----:B------:R-:W-:Y:S02]  /*6be0*/  IMAD.MOV.U32 R33, RZ, RZ, R207 ;  /* 0x000000ffff217224 */ /* 0x000fe400078e00cf */
[----:B------:R-:W-:Y:S01]  /*6bf0*/  IMAD.WIDE R204, R210, 0x4, R26 ;  /* 0x00000004d2cc7825 */ /* 0x000fe200078e021a */
[----:B------:R-:W-:Y:S03]  /*6c00*/  LDGSTS.E [R19+0x1800c], desc[UR8][R112.64], !P6 ;  /* 0x1800c00070137fae */ /* 0x000fe6000f121848 */
[----:B------:R-:W-:Y:S01]  /*6c10*/  IMAD.MOV.U32 R54, RZ, RZ, R208 ;  /* 0x000000ffff367224 */ /* 0x000fe200078e00d0 */
[----:B------:R-:W-:Y:S01]  /*6c20*/  LDGSTS.E [R19+0x1c00c], desc[UR8][R114.64], !P6 ;  /* 0x1c00c00072137fae */ /* 0x000fe2000f121848 */
[----:B------:R-:W-:Y:S01]  /*6c30*/  ISETP.GE.U32.AND P6, PT, R0, 0x7fffff1a, PT ;  /* 0x7fffff1a0000780c */ /* 0x000fe20003fc6070 */
[----:B------:R-:W-:Y:S01]  /*6c40*/  IMAD.WIDE R206, R210, 0x4, R92 ;  /* 0x00000004d2ce7825 */ /* 0x000fe200078e025c */
[----:B---3--:R-:W-:Y:S01]  /*6c50*/  IADD3 R0, R4, -0x68, RZ ;  /* 0xffffff9804007810 */ /* 0x008fe20007ffe0ff */
[----:B------:R-:W-:Y:S01]  /*6c60*/  LDGSTS.E [R19+0x20000], desc[UR8][R116.64], !P0 ;  /* 0x2000000074137fae */ /* 0x000fe2000c121848 */
[----:B------:R-:W3:Y:S01]  /*6c70*/  LDC R4, c[0x0][0x230] ;  /* 0x00008c00ff047b82 */ /* 0x000ee20000000800 */
[----:B------:R-:W-:-:S02]  /*6c80*/  IMAD.WIDE R208, R210, 0x4, R22 ;  /* 0x00000004d2d07825 */ /* 0x000fc400078e0216 */
[----:B------:R-:W-:Y:S02]  /*6c90*/  LDGSTS.E [R19+0x24000], desc[UR8][R118.64], !P0 ;  /* 0x2400000076137fae */ /* 0x000fe4000c121848 */
[----:B------:R-:W-:Y:S02]  /*6ca0*/  IMAD.WIDE R210, R210, 0x4, R24 ;  /* 0x00000004d2d27825 */ /* 0x000fe400078e0218 */
[----:B------:R-:W-:Y:S02]  /*6cb0*/  LDGSTS.E [R19+0x28000], desc[UR8][R120.64], !P0 ;  /* 0x2800000078137fae */ /* 0x000fe4000c121848 */
[----:B------:R-:W-:Y:S02]  /*6cc0*/  IMAD.WIDE R212, R218, 0x4, R26 ;  /* 0x00000004dad47825 */ /* 0x000fe400078e021a */
[----:B------:R-:W-:Y:S01]  /*6cd0*/  LDGSTS.E [R19+0x2c000], desc[UR8][R122.64], !P0 ;  /* 0x2c0000007a137fae */ /* 0x000fe2000c121848 */
[----:B------:R-:W-:Y:S01]  /*6ce0*/  ISETP.GE.U32.AND P0, PT, R0, 0x7fffff19, PT ;  /* 0x7fffff190000780c */ /* 0x000fe20003f06070 */
[----:B-1----:R-:W-:-:S02]  /*6cf0*/  VIADD R0, R3, 0xfffffff7 ;  /* 0xfffffff703007836 */ /* 0x002fc40000000000 */
[----:B------:R-:W-:Y:S01]  /*6d00*/  LDGSTS.E [R19+0x20004], desc[UR8][R124.64], !P3 ;  /* 0x200040007c137fae */ /* 0x000fe2000d921848 */
[----:B------:R-:W1:Y:S01]  /*6d10*/  LDC R3, c[0x0][0x230] ;  /* 0x00008c00ff037b82 */ /* 0x000e620000000800 */
[C---:B------:R-:W-:Y:S02]  /*6d20*/  IMAD.WIDE R214, R218.reuse, 0x4, R92 ;  /* 0x00000004dad67825 */ /* 0x040fe400078e025c */
[----:B------:R-:W-:Y:S02]  /*6d30*/  LDGSTS.E [R19+0x24004], desc[UR8][R126.64], !P3 ;  /* 0x240040007e137fae */ /* 0x000fe4000d921848 */
[C---:B------:R-:W-:Y:S02]  /*6d40*/  IMAD.WIDE R216, R218.reuse, 0x4, R22 ;  /* 0x00000004dad87825 */ /* 0x040fe400078e0216 */
[----:B------:R-:W-:Y:S02]  /*6d50*/  LDGSTS.E [R19+0x28004], desc[UR8][R128.64], !P3 ;  /* 0x2800400080137fae */ /* 0x000fe4000d921848 */
[----:B------:R-:W-:-:S02]  /*6d60*/  IMAD.WIDE R218, R218, 0x4, R24 ;  /* 0x00000004dada7825 */ /* 0x000fc400078e0218 */
[----:B------:R-:W-:Y:S01]  /*6d70*/  LDGSTS.E [R19+0x2c004], desc[UR8][R130.64], !P3 ;  /* 0x2c00400082137fae */ /* 0x000fe2000d921848 */
[----:B------:R-:W-:Y:S01]  /*6d80*/  ISETP.GE.U32.AND P3, PT, R0, 0x7fffff78, PT ;  /* 0x7fffff780000780c */ /* 0x000fe20003f66070 */
[----:B----4-:R-:W-:Y:S02]  /*6d90*/  VIADD R0, R5, 0xfffffff6 ;  /* 0xfffffff605007836 */ /* 0x010fe40000000000 */
[----:B------:R-:W-:Y:S01]  /*6da0*/  LDGSTS.E [R19+0x20008], desc[UR8][R132.64], !P4 ;  /* 0x2000800084137fae */ /* 0x000fe2000e121848 */
[----:B------:R-:W4:Y:S01]  /*6db0*/  LDC R5, c[0x0][0x230] ;  /* 0x00008c00ff057b82 */ /* 0x000f220000000800 */
[C---:B------:R-:W-:Y:S02]  /*6dc0*/  IMAD.WIDE R220, R226.reuse, 0x4, R26 ;  /* 0x00000004e2dc7825 */ /* 0x040fe400078e021a */
[----:B------:R-:W-:Y:S02]  /*6dd0*/  LDGSTS.E [R19+0x24008], desc[UR8][R134.64], !P4 ;  /* 0x2400800086137fae */ /* 0x000fe4000e121848 */
[----:B------:R-:W-:-:S02]  /*6de0*/  IMAD.WIDE R222, R226, 0x4, R92 ;  /* 0x00000004e2de7825 */ /* 0x000fc400078e025c */
[----:B------:R-:W-:Y:S02]  /*6df0*/  LDGSTS.E [R19+0x28008], desc[UR8][R136.64], !P4 ;  /* 0x2800800088137fae */ /* 0x000fe4000e121848 */
[----:B------:R-:W-:Y:S02]  /*6e00*/  IMAD.WIDE R224, R226, 0x4, R22 ;  /* 0x00000004e2e07825 */ /* 0x000fe400078e0216 */
[----:B------:R-:W-:Y:S01]  /*6e10*/  LDGSTS.E [R19+0x2c008], desc[UR8][R138.64], !P4 ;  /* 0x2c0080008a137fae */ /* 0x000fe2000e121848 */
[----:B------:R-:W-:Y:S01]  /*6e20*/  ISETP.GE.U32.AND P4, PT, R0, 0x7fffff77, PT ;  /* 0x7fffff770000780c */ /* 0x000fe20003f86070 */
[----:B------:R-:W-:Y:S01]  /*6e30*/  IMAD.WIDE R226, R226, 0x4, R24 ;  /* 0x00000004e2e27825 */ /* 0x000fe200078e0218 */
[----:B---3--:R-:W-:Y:S01]  /*6e40*/  IADD3 R0, R4, -0xb, RZ ;  /* 0xfffffff504007810 */ /* 0x008fe20007ffe0ff */
[----:B------:R-:W-:Y:S01]  /*6e50*/  LDGSTS.E [R19+0x2000c], desc[UR8][R140.64], !P5 ;  /* 0x2000c0008c137fae */ /* 0x000fe2000e921848 */
[----:B------:R-:W3:Y:S03]  /*6e60*/  LDC R4, c[0x0][0x230] ;  /* 0x00008c00ff047b82 */ /* 0x000ee60000000800 */
[----:B------:R-:W-:Y:S04]  /*6e70*/  LDGSTS.E [R19+0x2400c], desc[UR8][R142.64], !P5 ;  /* 0x2400c0008e137fae */ /* 0x000fe8000e921848 */
[----:B------:R-:W-:Y:S04]  /*6e80*/  LDGSTS.E [R19+0x2800c], desc[UR8][R144.64], !P5 ;  /* 0x2800c00090137fae */ /* 0x000fe8000e921848 */
[----:B------:R-:W-:Y:S01]  /*6e90*/  LDGSTS.E [R19+0x2c00c], desc[UR8][R146.64], !P5 ;  /* 0x2c00c00092137fae */ /* 0x000fe2000e921848 */
[----:B------:R-:W-:Y:S01]  /*6ea0*/  ISETP.GE.U32.AND P5, PT, R0, 0x7fffff76, PT ;  /* 0x7fffff760000780c */ /* 0x000fe20003fa6070 */
[----:B-1----:R-:W-:-:S02]  /*6eb0*/  VIADD R0, R3, 0xfffffff4 ;  /* 0xfffffff403007836 */ /* 0x002fc40000000000 */
[----:B------:R-:W-:Y:S01]  /*6ec0*/  LDGSTS.E [R19+0x30000], desc[UR8][R148.64], !P1 ;  /* 0x3000000094137fae */ /* 0x000fe2000c921848 */
[----:B------:R-:W1:Y:S03]  /*6ed0*/  LDC R3, c[0x0][0x230] ;  /* 0x00008c00ff037b82 */ /* 0x000e660000000800 */
[----:B------:R-:W-:Y:S04]  /*6ee0*/  LDGSTS.E [R19+0x34000], desc[UR8][R150.64], !P1 ;  /* 0x3400000096137fae */ /* 0x000fe8000c921848 */
[----:B------:R-:W-:Y:S04]  /*6ef0*/  LDGSTS.E [R19+0x38000], desc[UR8][R152.64], !P1 ;  /* 0x3800000098137fae */ /* 0x000fe8000c921848 */
[----:B------:R-:W-:Y:S01]  /*6f00*/  LDGSTS.E [R19+0x3c000], desc[UR8][R154.64], !P1 ;  /* 0x3c0000009a137fae */ /* 0x000fe2000c921848 */
[----:B------:R-:W-:Y:S01]  /*6f10*/  ISETP.GE.U32.AND P1, PT, R0, 0x7fffff75, PT ;  /* 0x7fffff750000780c */ /* 0x000fe20003f26070 */
[----:B----4-:R-:W-:-:S02]  /*6f20*/  VIADD R0, R5, 0xffffffd7 ;  /* 0xffffffd705007836 */ /* 0x010fc40000000000 */
[----:B------:R-:W-:Y:S01]  /*6f30*/  LDGSTS.E [R19+0x30004], desc[UR8][R156.64], !P2 ;  /* 0x300040009c137fae */ /* 0x000fe2000d121848 */
[----:B------:R-:W4:Y:S03]  /*6f40*/  LDC R5, c[0x0][0x230] ;  /* 0x00008c00ff057b82 */ /* 0x000f260000000800 */
[----:B------:R-:W-:Y:S04]  /*6f50*/  LDGSTS.E [R19+0x34004], desc[UR8][R158.64], !P2 ;  /* 0x340040009e137fae */ /* 0x000fe8000d121848 */
[----:B------:R-:W-:Y:S01]  /*6f60*/  LDGSTS.E [R19+0x38004], desc[UR8][R160.64], !P2 ;  /* 0x38004000a0137fae */ /* 0x000fe2000d121848 */
[----:B-1----:R-:W-:-:S03]  /*6f70*/  VIADD R3, R3, 0xffffffd5 ;  /* 0xffffffd503037836 */ /* 0x002fc60000000000 */
[----:B------:R-:W-:Y:S01]  /*6f80*/  LDGSTS.E [R19+0x3c004], desc[UR8][R162.64], !P2 ;  /* 0x3c004000a2137fae */ /* 0x000fe2000d121848 */
[----:B------:R-:W-:Y:S02]  /*6f90*/  ISETP.GE.U32.AND P2, PT, R0, 0x7fffff58, PT ;  /* 0x7fffff580000780c */ /* 0x000fe40003f46070 */
[----:B---3--:R-:W-:Y:S01]  /*6fa0*/  IADD3 R0, R4, -0x2a, RZ ;  /* 0xffffffd604007810 */ /* 0x008fe20007ffe0ff */
[----:B------:R-:W-:Y:S01]  /*6fb0*/  LDGSTS.E [R19+0x30008], desc[UR8][R164.64], !P6 ;  /* 0x30008000a4137fae */ /* 0x000fe2000f121848 */
[----:B------:R-:W1:Y:S03]  /*6fc0*/  LDC R4, c[0x0][0x230] ;  /* 0x00008c00ff047b82 */ /* 0x000e660000000800 */
[----:B------:R-:W-:Y:S04]  /*6fd0*/  LDGSTS.E [R19+0x34008], desc[UR8][R166.64], !P6 ;  /* 0x34008000a6137fae */ /* 0x000fe8000f121848 */
[----:B------:R-:W-:Y:S04]  /*6fe0*/  LDGSTS.E [R19+0x38008], desc[UR8][R168.64], !P6 ;  /* 0x38008000a8137fae */ /* 0x000fe8000f121848 */
[----:B------:R-:W-:Y:S01]  /*6ff0*/  LDGSTS.E [R19+0x3c008], desc[UR8][R170.64], !P6 ;  /* 0x3c008000aa137fae */ /* 0x000fe2000f121848 */
[----:B------:R-:W-:Y:S01]  /*7000*/  ISETP.GE.U32.AND P6, PT, R0, 0x7fffff57, PT ;  /* 0x7fffff570000780c */ /* 0x000fe20003fc6070 */
[----:B------:R-:W-:-:S02]  /*7010*/  IMAD.SHL.U32 R0, R2, 0x8, RZ ;  /* 0x0000000802007824 */ /* 0x000fc400078e00ff */
[----:B------:R3:W-:Y:S04]  /*7020*/  STL.64 [R1+0xf0], R16 ;  /* 0x0000f01001007387 */ /* 0x0007e80000100a00 */
[----:B------:R2:W-:Y:S04]  /*7030*/  STL.64 [R1+0xe8], R14 ;  /* 0x0000e80e01007387 */ /* 0x0005e80000100a00 */
[----:B------:R-:W-:Y:S01]  /*7040*/  LDGSTS.E [R19+0x3000c], desc[UR8][R172.64], !P0 ;  /* 0x3000c000ac137fae */ /* 0x000fe2000c121848 */
[----:B---3--:R-:W-:-:S03]  /*7050*/  IMAD.WIDE R16, R0, 0x4, R26 ;  /* 0x0000000400107825 */ /* 0x008fc600078e021a */
[----:B------:R3:W-:Y:S01]  /*7060*/  STL.64 [R1+0xe0], R12 ;  /* 0x0000e00c01007387 */ /* 0x0007e20000100a00 */
[----:B--2---:R-:W-:-:S03]  /*7070*/  IMAD.WIDE R14, R0, 0x4, R92 ;  /* 0x00000004000e7825 */ /* 0x004fc600078e025c */
[----:B------:R-:W-:Y:S04]  /*7080*/  LDGSTS.E [R19+0x3400c], desc[UR8][R174.64], !P0 ;  /* 0x3400c000ae137fae */ /* 0x000fe8000c121848 */
[----:B------:R2:W-:Y:S04]  /*7090*/  STL.64 [R1+0xd8], R10 ;  /* 0x0000d80a01007387 */ /* 0x0005e80000100a00 */
[----:B------:R-:W-:Y:S01]  /*70a0*/  LDGSTS.E [R19+0x3800c], desc[UR8][R176.64], !P0 ;  /* 0x3800c000b0137fae */ /* 0x000fe2000c121848 */
[----:B---3--:R-:W-:-:S03]  /*70b0*/  IMAD.WIDE R12, R0, 0x4, R22 ;  /* 0x00000004000c7825 */ /* 0x008fc600078e0216 */
[----:B------:R-:W-:Y:S01]  /*70c0*/  LDGSTS.E [R19+0x3c00c], desc[UR8][R178.64], !P0 ;  /* 0x3c00c000b2137fae */ /* 0x000fe2000c121848 */
[----:B------:R-:W-:Y:S01]  /*70d0*/  ISETP.GE.U32.AND P0, PT, R3, 0x7fffff56, PT ;  /* 0x7fffff560300780c */ /* 0x000fe20003f06070 */
[----:B------:R-:W-:Y:S02]  /*70e0*/  IMAD R3, R2, 0x9, RZ ;  /* 0x0000000902037824 */ /* 0x000fe400078e02ff */
[----:B--2---:R-:W-:Y:S01]  /*70f0*/  IMAD.WIDE R10, R0, 0x4, R24 ;  /* 0x00000004000a7825 */ /* 0x004fe200078e0218 */
[----:B------:R2:W-:Y:S03]  /*7100*/  STL.64 [R1+0xd0], R16 ;  /* 0x0000d01001007387 */ /* 0x0005e60000100a00 */
[----:B----4-:R-:W-:Y:S01]  /*7110*/  VIADD R0, R5, 0xffffffd4 ;  /* 0xffffffd405007836 */ /* 0x010fe20000000000 */
[----:B------:R2:W-:Y:S01]  /*7120*/  LDGSTS.E [R18], desc[UR8][R16.64], !P3 ;  /* 0x0000000010127fae */ /* 0x0005e2000d921848 */
[----:B------:R-:W3:Y:S03]  /*7130*/  LDC R5, c[0x0][0x230] ;  /* 0x00008c00ff057b82 */ /* 0x000ee60000000800 */
[----:B------:R4:W-:Y:S04]  /*7140*/  STL.64 [R1+0xc8], R14 ;  /* 0x0000c80e01007387 */ /* 0x0009e80000100a00 */
[----:B------:R4:W-:Y:S04]  /*7150*/  LDGSTS.E [R18+0x4000], desc[UR8][R14.64], !P3 ;  /* 0x040000000e127fae */ /* 0x0009e8000d921848 */
[----:B------:R1:W-:Y:S01]  /*7160*/  STL.64 [R1+0xc0], R12 ;  /* 0x0000c00c01007387 */ /* 0x0003e20000100a00 */
[----:B--2---:R-:W-:-:S03]  /*7170*/  IMAD.WIDE R16, R3, 0x4, R26 ;  /* 0x0000000403107825 */ /* 0x004fc600078e021a */
[----:B------:R1:W-:Y:S04]  /*7180*/  LDGSTS.E [R18+0x8000], desc[UR8][R12.64], !P3 ;  /* 0x080000000c127fae */ /* 0x0003e8000d921848 */
[----:B------:R2:W-:Y:S01]  /*7190*/  STL.64 [R1+0xb8], R10 ;  /* 0x0000b80a01007387 */ /* 0x0005e20000100a00 */
[----:B----4-:R-:W-:-:S03]  /*71a0*/  IMAD.WIDE R14, R3, 0x4, R92 ;  /* 0x00000004030e7825 */ /* 0x010fc600078e025c */
[----:B------:R2:W-:Y:S01]  /*71b0*/  LDGSTS.E [R18+0xc000], desc[UR8][R10.64], !P3 ;  /* 0x0c0000000a127fae */ /* 0x0005e2000d921848 */
[----:B------:R-:W-:Y:S01]  /*71c0*/  ISETP.GE.U32.AND P3, PT, R0, 0x7fffff55, PT ;  /* 0x7fffff550000780c */ /* 0x000fe20003f66070 */
[----:B------:R-:W-:Y:S02]  /*71d0*/  IMAD R0, R2, 0xa, RZ ;  /* 0x0000000a02007824 */ /* 0x000fe400078e02ff */
[C---:B-1----:R-:W-:Y:S01]  /*71e0*/  IMAD.WIDE R12, R3.reuse, 0x4, R22 ;  /* 0x00000004030c7825 */ /* 0x042fe200078e0216 */
[----:B------:R1:W-:Y:S04]  /*71f0*/  LDGSTS.E [R18+0x4], desc[UR8][R16.64], !P4 ;  /* 0x0000400010127fae */ /* 0x0003e8000e121848 */
[----:B------:R4:W-:Y:S01]  /*7200*/  LDGSTS.E [R18+0x4004], desc[UR8][R14.64], !P4 ;  /* 0x040040000e127fae */ /* 0x0009e2000e121848 */
[----:B--2---:R-:W-:-:S03]  /*7210*/  IMAD.WIDE R10, R3, 0x4, R24 ;  /* 0x00000004030a7825 */ /* 0x004fc600078e0218 */
[----:B------:R1:W-:Y:S01]  /*7220*/  STL.64 [R1+0xb0], R16 ;  /* 0x0000b01001007387 */ /* 0x0003e20000100a00 */
[----:B------:R-:W-:-:S03]  /*7230*/  VIADD R3, R4, 0xffffffb7 ;  /* 0xffffffb704037836 */ /* 0x000fc60000000000 */
[----:B------:R2:W-:Y:S01]  /*7240*/  LDGSTS.E [R18+0x8004], desc[UR8][R12.64], !P4 ;  /* 0x080040000c127fae */ /* 0x0005e2000e121848 */
[----:B------:R-:W3:Y:S03]  /*7250*/  LDC R4, c[0x0][0x230] ;  /* 0x00008c00ff047b82 */ /* 0x000ee60000000800 */
[----:B------:R4:W-:Y:S04]  /*7260*/  STL.64 [R1+0xa8], R14 ;  /* 0x0000a80e01007387 */ /* 0x0009e80000100a00 */
[----:B------:R2:W-:Y:S01]  /*7270*/  LDGSTS.E [R18+0xc004], desc[UR8][R10.64], !P4 ;  /* 0x0c0040000a127fae */ /* 0x0005e2000e121848 */
[----:B-1----:R-:W-:Y:S01]  /*7280*/  IMAD.WIDE R16, R0, 0x4, R26 ;  /* 0x0000000400107825 */ /* 0x002fe200078e021a */
[----:B------:R-:W-:-:S02]  /*7290*/  ISETP.GE.U32.AND P4, PT, R3, 0x7fffff38, PT ;  /* 0x7fffff380300780c */ /* 0x000fc40003f86070 */
[----:B------:R2:W-:Y:S01]  /*72a0*/  STL.64 [R1+0xa0], R12 ;  /* 0x0000a00c01007387 */ /* 0x0005e20000100a00 */
[----:B------:R-:W-:Y:S02]  /*72b0*/  IMAD R3, R2, 0xb, RZ ;  /* 0x0000000b02037824 */ /* 0x000fe400078e02ff */
[C---:B----4-:R-:W-:Y:S01]  /*72c0*/  IMAD.WIDE R14, R0.reuse, 0x4, R92 ;  /* 0x00000004000e7825 */ /* 0x050fe200078e025c */
[----:B------:R1:W-:Y:S04]  /*72d0*/  STL.64 [R1+0x98], R10 ;  /* 0x0000980a01007387 */ /* 0x0003e80000100a00 */
[----:B------:R4:W-:Y:S01]  /*72e0*/  STL.64 [R1+0x90], R16 ;  /* 0x0000901001007387 */ /* 0x0009e20000100a00 */
[----:B--2---:R-:W-:-:S03]  /*72f0*/  IMAD.WIDE R12, R0, 0x4, R22 ;  /* 0x00000004000c7825 */ /* 0x004fc600078e0216 */
[----:B------:R4:W-:Y:S01]  /*7300*/  LDGSTS.E [R18+0x8], desc[UR8][R16.64], !P5 ;  /* 0x0000800010127fae */ /* 0x0009e2000e921848 */
[----:B-1----:R-:W-:Y:S01]  /*7310*/  IMAD.WIDE R10, R0, 0x4, R24 ;  /* 0x00000004000a7825 */ /* 0x002fe200078e0218 */
[----:B------:R-:W-:Y:S02]  /*7320*/  IADD3 R0, R9, -0x4a, RZ ;  /* 0xffffffb609007810 */ /* 0x000fe40007ffe0ff */
[----:B------:R1:W-:Y:S01]  /*7330*/  STL.64 [R1+0x88], R14 ;  /* 0x0000880e01007387 */ /* 0x0003e20000100a00 */
[----:B------:R-:W2:Y:S03]  /*7340*/  LDC R9, c[0x0][0x230] ;  /* 0x00008c00ff097b82 */ /* 0x000ea60000000800 */
[----:B------:R1:W-:Y:S01]  /*7350*/  LDGSTS.E [R18+0x4008], desc[UR8][R14.64], !P5 ;  /* 0x040080000e127fae */ /* 0x0003e2000e921848 */
[----:B----4-:R-:W-:-:S03]  /*7360*/  IMAD.WIDE R16, R3, 0x4, R26 ;  /* 0x0000000403107825 */ /* 0x010fc600078e021a */
[----:B------:R4:W-:Y:S04]  /*7370*/  STL.64 [R1+0x80], R12 ;  /* 0x0000800c01007387 */ /* 0x0009e80000100a00 */
[----:B------:R4:W-:Y:S01]  /*7380*/  LDGSTS.E [R18+0x8008], desc[UR8][R12.64], !P5 ;  /* 0x080080000c127fae */ /* 0x0009e2000e921848 */
[----:B-1----:R-:W-:-:S03]  /*7390*/  IMAD.WIDE R14, R3, 0x4, R92 ;  /* 0x00000004030e7825 */ /* 0x002fc600078e025c */
[----:B------:R1:W-:Y:S04]  /*73a0*/  STL.64 [R1+0x78], R10 ;  /* 0x0000780a01007387 */ /* 0x0003e80000100a00 */
[----:B------:R1:W-:Y:S01]  /*73b0*/  LDGSTS.E [R18+0xc008], desc[UR8][R10.64], !P5 ;  /* 0x0c0080000a127fae */ /* 0x0003e2000e921848 */
[----:B------:R-:W-:Y:S01]  /*73c0*/  ISETP.GE.U32.AND P5, PT, R0, 0x7fffff37, PT ;  /* 0x7fffff370000780c */ /* 0x000fe20003fa6070 */
[----:B---3--:R-:W-:Y:S02]  /*73d0*/  VIADD R0, R5, 0xffffffb5 ;  /* 0xffffffb505007836 */ /* 0x008fe40000000000 */
[C---:B----4-:R-:W-:Y:S01]  /*73e0*/  IMAD.WIDE R12, R3.reuse, 0x4, R22 ;  /* 0x00000004030c7825 */ /* 0x050fe200078e0216 */
[----:B------:R3:W-:Y:S01]  /*73f0*/  LDGSTS.E [R18+0xc], desc[UR8][R16.64], !P1 ;  /* 0x0000c00010127fae */ /* 0x0007e2000c921848 */
[----:B------:R-:W4:Y:S03]  /*7400*/  LDC R5, c[0x0][0x230] ;  /* 0x00008c00ff057b82 */ /* 0x000f260000000800 */
[----:B------:R2:W-:Y:S01]  /*7410*/  LDGSTS.E [R18+0x400c], desc[UR8][R14.64], !P1 ;  /* 0x0400c0000e127fae */ /* 0x0005e2000c921848 */
[----:B-1----:R-:W-:-:S03]  /*7420*/  IMAD.WIDE R10, R3, 0x4, R24 ;  /* 0x00000004030a7825 */ /* 0x002fc600078e0218 */
[----:B------:R1:W-:Y:S01]  /*7430*/  LDGSTS.E [R18+0x800c], desc[UR8][R12.64], !P1 ;  /* 0x0800c0000c127fae */ /* 0x0003e2000c921848 */
[----:B------:R-:W4:Y:S03]  /*7440*/  LDC R3, c[0x0][0x230] ;  /* 0x00008c00ff037b82 */ /* 0x000f260000000800 */
[----:B------:R1:W-:Y:S01]  /*7450*/  LDGSTS.E [R18+0xc00c], desc[UR8][R10.64], !P1 ;  /* 0x0c00c0000a127fae */ /* 0x0003e2000c921848 */
[----:B------:R-:W-:Y:S02]  /*7460*/  ISETP.GE.U32.AND P1, PT, R0, 0x7fffff36, PT ;  /* 0x7fffff360000780c */ /* 0x000fe40003f26070 */
[----:B------:R-:W-:Y:S01]  /*7470*/  IADD3 R0, R4, -0x4c, RZ ;  /* 0xffffffb404007810 */ /* 0x000fe20007ffe0ff */
[----:B------:R3:W-:Y:S01]  /*7480*/  STL.64 [R1+0x70], R16 ;  /* 0x0000701001007387 */ /* 0x0007e20000100a00 */
[----:B------:R-:W4:Y:S03]  /*7490*/  LDC R4, c[0x0][0x230] ;  /* 0x00008c00ff047b82 */ /* 0x000f260000000800 */
[----:B------:R2:W-:Y:S04]  /*74a0*/  STL.64 [R1+0x68], R14 ;  /* 0x0000680e01007387 */ /* 0x0005e80000100a00 */
[----:B------:R1:W-:Y:S01]  /*74b0*/  STL.64 [R1+0x60], R12 ;  /* 0x0000600c01007387 */ /* 0x0003e20000100a00 */
[----:B---3--:R-:W-:-:S03]  /*74c0*/  IMAD.MOV.U32 R16, RZ, RZ, R180 ;  /* 0x000000ffff107224 */ /* 0x008fc600078e00b4 */
[----:B------:R3:W-:Y:S01]  /*74d0*/  STL.64 [R1+0x58], R10 ;  /* 0x0000580a01007387 */ /* 0x0007e20000100a00 */
[----:B------:R-:W-:Y:S02]  /*74e0*/  IMAD.MOV.U32 R17, RZ, RZ, R181 ;  /* 0x000000ffff117224 */ /* 0x000fe400078e00b5 */
[----:B--2---:R-:W-:Y:S01]  /*74f0*/  IMAD.MOV.U32 R14, RZ, RZ, R182 ;  /* 0x000000ffff0e7224 */ /* 0x004fe200078e00b6 */
[----:B------:R-:W-:Y:S01]  /*7500*/  MOV R15, R183 ;  /* 0x000000b7000f7202 */ /* 0x000fe20000000f00 */
[----:B------:R-:W-:Y:S01]  /*7510*/  IMAD.WIDE R180, R186, 0x4, R26 ;  /* 0x00000004bab47825 */ /* 0x000fe200078e021a */
[----:B-1----:R-:W-:-:S03]  /*7520*/  MOV R13, R203 ;  /* 0x000000cb000d7202 */ /* 0x002fc60000000f00 */
[C---:B------:R-:W-:Y:S01]  /*7530*/  IMAD.WIDE R182, R186.reuse, 0x4, R92 ;  /* 0x00000004bab67825 */ /* 0x040fe200078e025c */
[----:B------:R-:W-:Y:S03]  /*7540*/  LDGSTS.E [R18+0x10000], desc[UR8][R180.64], !P2 ;  /* 0x10000000b4127fae */ /* 0x000fe6000d121848 */
[----:B------:R-:W-:Y:S01]  /*7550*/  IMAD.WIDE R186, R186, 0x4, R24 ;  /* 0x00000004baba7825 */ /* 0x000fe200078e0218 */
[----:B------:R-:W-:Y:S03]  /*7560*/  LDGSTS.E [R18+0x14000], desc[UR8][R182.64], !P2 ;  /* 0x14000000b6127fae */ /* 0x000fe6000d121848 */
[----:B------:R-:W-:Y:S01]  /*7570*/  IMAD.MOV.U32 R12, RZ, RZ, R202 ;  /* 0x000000ffff0c7224 */ /* 0x000fe200078e00ca */
[----:B------:R-:W-:Y:S01]  /*7580*/  LDGSTS.E [R18+0x18000], desc[UR8][R184.64], !P2 ;  /* 0x18000000b8127fae */ /* 0x000fe2000d121848 */
[----:B------:R-:W-:-:S02]  /*7590*/  IMAD R202, R2, 0x2a, RZ ;  /* 0x0000002a02ca7824 */ /* 0x000fc400078e02ff */
[----:B---3--:R-:W-:Y:S01]  /*75a0*/  IMAD.MOV.U32 R10, RZ, RZ, R200 ;  /* 0x000000ffff0a7224 */ /* 0x008fe200078e00c8 */
[----:B------:R-:W-:Y:S01]  /*75b0*/  LDGSTS.E [R18+0x1c000], desc[UR8][R186.64], !P2 ;  /* 0x1c000000ba127fae */ /* 0x000fe2000d121848 */
[----:B------:R-:W-:Y:S01]  /*75c0*/  ISETP.GE.U32.AND P2, PT, R0, 0x7fffff35, PT ;  /* 0x7fffff350000780c */ /* 0x000fe20003f46070 */
[----:B------:R-:W-:Y:S02]  /*75d0*/  VIADD R0, R9, 0xffffff97 ;  /* 0xffffff9709007836 */ /* 0x000fe40000000000 */
[----:B------:R-:W-:Y:S01]  /*75e0*/  LDGSTS.E [R18+0x10004], desc[UR8][R188.64], !P6 ;  /* 0x10004000bc127fae */ /* 0x000fe2000f121848 */
[----:B------:R-:W-:Y:S01]  /*75f0*/  IMAD.WIDE R196, R202, 0x4, R26 ;  /* 0x00000004cac47825 */ /* 0x000fe200078e021a */
[----:B------:R-:W1:Y:S02]  /*7600*/  LDC R9, c[0x0][0x230] ;  /* 0x00008c00ff097b82 */ /* 0x000e640000000800 */
[----:B------:R-:W-:Y:S01]  /*7610*/  LDGSTS.E [R18+0x14004], desc[UR8][R190.64], !P6 ;  /* 0x14004000be127fae */ /* 0x000fe2000f121848 */
[----:B------:R-:W-:-:S02]  /*7620*/  IMAD.MOV.U32 R11, RZ, RZ, R201 ;  /* 0x000000ffff0b7224 */ /* 0x000fc400078e00c9 */
[C---:B------:R-:W-:Y:S01]  /*7630*/  IMAD.WIDE R198, R202.reuse, 0x4, R92 ;  /* 0x00000004cac67825 */ /* 0x040fe200078e025c */
[----:B------:R-:W-:Y:S03]  /*7640*/  LDGSTS.E [R18+0x18004], desc[UR8][R192.64], !P6 ;  /* 0x18004000c0127fae */ /* 0x000fe6000f121848 */
[----:B------:R-:W-:Y:S01]  /*7650*/  IMAD.WIDE R200, R202, 0x4, R22 ;  /* 0x00000004cac87825 */ /* 0x000fe200078e0216 */
[----:B------:R-:W-:Y:S01]  /*7660*/  LDGSTS.E [R18+0x1c004], desc[UR8][R194.64], !P6 ;  /* 0x1c004000c2127fae */ /* 0x000fe2000f121848 */
[----:B------:R-:W-:Y:S02]  /*7670*/  ISETP.GE.U32.AND P6, PT, R0, 0x7fffff18, PT ;  /* 0x7fffff180000780c */ /* 0x000fe40003fc6070 */
[----:B------:R-:W-:Y:S01]  /*7680*/  IMAD.WIDE R202, R202, 0x4, R24 ;  /* 0x00000004caca7825 */ /* 0x000fe200078e0218 */
[----:B------:R-:W-:Y:S03]  /*7690*/  LDGSTS.E [R18+0x10008], desc[UR8][R196.64], !P0 ;  /* 0x10008000c4127fae */ /* 0x000fe6000c121848 */
[----:B----4-:R-:W-:Y:S01]  /*76a0*/  VIADD R0, R3, 0xffffff96 ;  /* 0xffffff9603007836 */ /* 0x010fe20000000000 */
[----:B------:R-:W-:Y:S01]  /*76b0*/  LDGSTS.E [R18+0x14008], desc[UR8][R198.64], !P0 ;  /* 0x14008000c6127fae */ /* 0x000fe2000c121848 */
[----:B------:R-:W2:Y:S03]  /*76c0*/  LDC R3, c[0x0][0x230] ;  /* 0x00008c00ff037b82 */ /* 0x000ea60000000800 */
[----:B------:R-:W-:Y:S04]  /*76d0*/  LDGSTS.E [R18+0x18008], desc[UR8][R200.64], !P0 ;  /* 0x18008000c8127fae */ /* 0x000fe8000c121848 */
[----:B------:R-:W-:Y:S01]  /*76e0*/  LDGSTS.E [R18+0x1c008], desc[UR8][R202.64], !P0 ;  /* 0x1c008000ca127fae */ /* 0x000fe2000c121848 */
[----:B------:R-:W-:-:S02]  /*76f0*/  ISETP.GE.U32.AND P0, PT, R0, 0x7fffff17, PT ;  /* 0x7fffff170000780c */ /* 0x000fc40003f06070 */
[----:B------:R-:W-:Y:S01]  /*7700*/  IADD3 R0, R4, -0x6b, RZ ;  /* 0xffffff9504007810 */ /* 0x000fe20007ffe0ff */
[----:B------:R-:W-:Y:S01]  /*7710*/  LDGSTS.E [R18+0x1000c], desc[UR8][R204.64], !P3 ;  /* 0x1000c000cc127fae */ /* 0x000fe2000d921848 */
[----:B------:R-:W3:Y:S03]  /*7720*/  LDC R4, c[0x0][0x230] ;  /* 0x00008c00ff047b82 */ /* 0x000ee60000000800 */
[----:B------:R-:W-:Y:S04]  /*7730*/  LDGSTS.E [R18+0x1400c], desc[UR8][R206.64], !P3 ;  /* 0x1400c000ce127fae */ /* 0x000fe8000d921848 */
[----:B------:R-:W-:Y:S04]  /*7740*/  LDGSTS.E [R18+0x1800c], desc[UR8][R208.64], !P3 ;  /* 0x1800c000d0127fae */ /* 0x000fe8000d921848 */
[----:B------:R-:W-:Y:S01]  /*7750*/  LDGSTS.E [R18+0x1c00c], desc[UR8][R210.64], !P3 ;  /* 0x1c00c000d2127fae */ /* 0x000fe2000d921848 */
[----:B------:R-:W-:Y:S01]  /*7760*/  ISETP.GE.U32.AND P3, PT, R0, 0x7fffff16, PT ;  /* 0x7fffff160000780c */ /* 0x000fe20003f66070 */
[----:B------:R-:W-:-:S02]  /*7770*/  VIADD R0, R5, 0xffffff94 ;  /* 0xffffff9405007836 */ /* 0x000fc40000000000 */
[----:B------:R-:W4:Y:S01]  /*7780*/  LDC R5, c[0x0][0x230] ;  /* 0x00008c00ff057b82 */ /* 0x000f220000000800 */
[----:B------:R-:W-:Y:S01]  /*7790*/  LDGSTS.E [R18+0x20000], desc[UR8][R212.64], !P4 ;  /* 0x20000000d4127fae */ /* 0x000fe2000e121848 */
[----:B--2---:R-:W-:-:S03]  /*77a0*/  VIADD R3, R3, 0xfffffff3 ;  /* 0xfffffff303037836 */ /* 0x004fc60000000000 */
[----:B------:R-:W-:Y:S04]  /*77b0*/  LDGSTS.E [R18+0x24000], desc[UR8][R214.64], !P4 ;  /* 0x24000000d6127fae */ /* 0x000fe8000e121848 */
[----:B------:R-:W-:Y:S04]  /*77c0*/  LDGSTS.E [R18+0x28000], desc[UR8][R216.64], !P4 ;  /* 0x28000000d8127fae */ /* 0x000fe8000e121848 */
[----:B------:R-:W-:Y:S01]  /*77d0*/  LDGSTS.E [R18+0x2c000], desc[UR8][R218.64], !P4 ;  /* 0x2c000000da127fae */ /* 0x000fe2000e121848 */
[----:B------:R-:W-:Y:S01]  /*77e0*/  ISETP.GE.U32.AND P4, PT, R0, 0x7fffff15, PT ;  /* 0x7fffff150000780c */ /* 0x000fe20003f86070 */
[----:B------:R-:W-:-:S02]  /*77f0*/  IMAD R0, R2, 0x4a, RZ ;  /* 0x0000004a02007824 */ /* 0x000fc400078e02ff */
[----:B------:R-:W-:Y:S02]  /*7800*/  LDGSTS.E [R18+0x20004], desc[UR8][R220.64], !P5 ;  /* 0x20004000dc127fae */ /* 0x000fe4000e921848 */
[C---:B------:R-:W-:Y:S02]  /*7810*/  IMAD.WIDE R228, R0.reuse, 0x4, R26 ;  /* 0x0000000400e47825 */ /* 0x040fe400078e021a */
[----:B------:R-:W-:Y:S02]  /*7820*/  LDGSTS.E [R18+0x24004], desc[UR8][R222.64], !P5 ;  /* 0x24004000de127fae */ /* 0x000fe4000e921848 */
[C---:B------:R-:W-:Y:S02]  /*7830*/  IMAD.WIDE R230, R0.reuse, 0x4, R92 ;  /* 0x0000000400e67825 */ /* 0x040fe400078e025c */
[----:B------:R-:W-:Y:S02]  /*7840*/  LDGSTS.E [R18+0x28004], desc[UR8][R224.64], !P5 ;  /* 0x28004000e0127fae */ /* 0x000fe4000e921848 */
[----:B------:R-:W-:-:S02]  /*7850*/  IMAD.WIDE R36, R0, 0x4, R22 ;  /* 0x0000000400247825 */ /* 0x000fc400078e0216 */
[----:B------:R-:W-:Y:S01]  /*7860*/  LDGSTS.E [R18+0x2c004], desc[UR8][R226.64], !P5 ;  /* 0x2c004000e2127fae */ /* 0x000fe2000e921848 */
[----:B------:R-:W-:Y:S01]  /*7870*/  ISETP.GE.U32.AND P5, PT, R3, 0x7fffff74, PT ;  /* 0x7fffff740300780c */ /* 0x000fe20003fa6070 */
[----:B------:R-:W-:Y:S01]  /*7880*/  IMAD.WIDE R34, R0, 0x4, R24 ;  /* 0x0000000400227825 */ /* 0x000fe200078e0218 */
[----:B---3--:R-:W-:Y:S01]  /*7890*/  IADD3 R0, R4, -0xe, RZ ;  /* 0xfffffff204007810 */ /* 0x008fe20007ffe0ff */
[----:B------:R-:W-:Y:S01]  /*78a0*/  LDGSTS.E [R18+0x20008], desc[UR8][R228.64], !P1 ;  /* 0x20008000e4127fae */ /* 0x000fe2000c921848 */
[----:B------:R-:W2:Y:S01]  /*78b0*/  LDC R4, c[0x0][0x230] ;  /* 0x00008c00ff047b82 */ /* 0x000ea20000000800 */
[----:B------:R-:W-:Y:S02]  /*78c0*/  IMAD R3, R2, 0x4b, RZ ;  /* 0x0000004b02037824 */ /* 0x000fe400078e02ff */
[----:B------:R-:W-:Y:S02]  /*78d0*/  LDGSTS.E [R18+0x24008], desc[UR8][R230.64], !P1 ;  /* 0x24008000e6127fae */ /* 0x000fe4000c921848 */
[----:B------:R-:W-:-:S02]  /*78e0*/  IMAD.WIDE R40, R3, 0x4, R26 ;  /* 0x0000000403287825 */ /* 0x000fc400078e021a */
[----:B------:R3:W-:Y:S02]  /*78f0*/  STL.64 [R1+0x1b8], R36 ;  /* 0x0001b82401007387 */ /* 0x0007e40000100a00 */
[----:B------:R-:W-:Y:S02]  /*7900*/  IMAD.WIDE R38, R3, 0x4, R92 ;  /* 0x0000000403267825 */ /* 0x000fe400078e025c */
[----:B------:R3:W-:Y:S04]  /*7910*/  LDGSTS.E [R18+0x28008], desc[UR8][R36.64], !P1 ;  /* 0x2800800024127fae */ /* 0x0007e8000c921848 */
[----:B------:R1:W-:Y:S04]  /*7920*/  STL.64 [R1+0x1c0], R34 ;  /* 0x0001c02201007387 */ /* 0x0003e80000100a00 */
[----:B------:R1:W-:Y:S01]  /*7930*/  LDGSTS.E [R18+0x2c008], desc[UR8][R34.64], !P1 ;  /* 0x2c00800022127fae */ /* 0x0003e2000c921848 */
[----:B------:R-:W-:Y:S01]  /*7940*/  ISETP.GE.U32.AND P1, PT, R0, 0x7fffff73, PT ;  /* 0x7fffff730000780c */ /* 0x000fe20003f26070 */
[----:B------:R-:W-:-:S02]  /*7950*/  IMAD R0, R2, 0x68, RZ ;  /* 0x0000006802007824 */ /* 0x000fc400078e02ff */
[C---:B---3--:R-:W-:Y:S01]  /*7960*/  IMAD.WIDE R36, R3.reuse, 0x4, R22 ;  /* 0x0000000403247825 */ /* 0x048fe200078e0216 */
[----:B------:R3:W-:Y:S04]  /*7970*/  STL.64 [R1+0x1d0], R40 ;  /* 0x0001d02801007387 */ /* 0x0007e80000100a00 */
[----:B------:R3:W-:Y:S01]  /*7980*/  LDGSTS.E [R18+0x2000c], desc[UR8][R40.64], !P2 ;  /* 0x2000c00028127fae */ /* 0x0007e2000d121848 */
[----:B-1----:R-:W-:-:S03]  /*7990*/  IMAD.WIDE R34, R3, 0x4, R24 ;  /* 0x0000000403227825 */ /* 0x002fc600078e0218 */
[----:B------:R1:W-:Y:S01]  /*79a0*/  STL.64 [R1+0x1d8], R38 ;  /* 0x0001d82601007387 */ /* 0x0003e20000100a00 */
[----:B----4-:R-:W-:-:S03]  /*79b0*/  VIADD R3, R5, 0xfffffff1 ;  /* 0xfffffff105037836 */ /* 0x010fc60000000000 */
[----:B------:R1:W-:Y:S01]  /*79c0*/  LDGSTS.E [R18+0x2400c], desc[UR8][R38.64], !P2 ;  /* 0x2400c00026127fae */ /* 0x0003e2000d121848 */
[----:B------:R-:W4:Y:S03]  /*79d0*/  LDC R5, c[0x0][0x230] ;  /* 0x00008c00ff057b82 */ /* 0x000f260000000800 */
[----:B------:R2:W-:Y:S01]  /*79e0*/  STL.64 [R1+0x1e8], R36 ;  /* 0x0001e82401007387 */ /* 0x0005e20000100a00 */
[----:B---3--:R-:W-:-:S03]  /*79f0*/  IMAD.WIDE R40, R0, 0x4, R26 ;  /* 0x0000000400287825 */ /* 0x008fc600078e021a */
[----:B------:R2:W-:Y:S04]  /*7a00*/  LDGSTS.E [R18+0x2800c], desc[UR8][R36.64], !P2 ;  /* 0x2800c00024127fae */ /* 0x0005e8000d121848 */
[----:B------:R3:W-:Y:S01]  /*7a10*/  STL.64 [R1+0x1f0], R34 ;  /* 0x0001f02201007387 */ /* 0x0007e20000100a00 */
[----:B-1----:R-:W-:-:S03]  /*7a20*/  IMAD.WIDE R38, R0, 0x4, R92 ;  /* 0x0000000400267825 */ /* 0x002fc600078e025c */
[----:B------:R3:W-:Y:S01]  /*7a30*/  LDGSTS.E [R18+0x2c00c], desc[UR8][R34.64], !P2 ;  /* 0x2c00c00022127fae */ /* 0x0007e2000d121848 */
[----:B------:R-:W-:Y:S01]  /*7a40*/  ISETP.GE.U32.AND P2, PT, R3, 0x7fffff72, PT ;  /* 0x7fffff720300780c */ /* 0x000fe20003f46070 */
[----:B------:R-:W-:Y:S02]  /*7a50*/  IMAD R3, R2, 0x69, RZ ;  /* 0x0000006902037824 */ /* 0x000fe400078e02ff */
[C---:B--2---:R-:W-:Y:S01]  /*7a60*/  IMAD.WIDE R36, R0.reuse, 0x4, R22 ;  /* 0x0000000400247825 */ /* 0x044fe200078e0216 */
[----:B------:R1:W-:Y:S04]  /*7a70*/  STL.64 [R1+0x200], R40 ;  /* 0x0002002801007387 */ /* 0x0003e80000100a00 */
[----:B------:R1:W-:Y:S01]  /*7a80*/  LDGSTS.E [R18+0x30000], desc[UR8][R40.64], !P6 ;  /* 0x3000000028127fae */ /* 0x0003e2000f121848 */
[----:B---3--:R-:W-:-:S03]  /*7a90*/  IMAD.WIDE R34, R0, 0x4, R24 ;  /* 0x0000000400227825 */ /* 0x008fc600078e0218 */
[----:B------:R2:W-:Y:S01]  /*7aa0*/  STL.64 [R1+0x208], R38 ;  /* 0x0002082601007387 */ /* 0x0005e20000100a00 */
[----:B------:R-:W-:-:S03]  /*7ab0*/  VIADD R0, R9, 0xfffffff0 ;  /* 0xfffffff009007836 */ /* 0x000fc60000000000 */
[----:B------:R2:W-:Y:S01]  /*7ac0*/  LDGSTS.E [R18+0x34000], desc[UR8][R38.64], !P6 ;  /* 0x3400000026127fae */ /* 0x0005e2000f121848 */
[----:B------:R-:W3:Y:S01]  /*7ad0*/  LDC R9, c[0x0][0x230] ;  /* 0x00008c00ff097b82 */ /* 0x000ee20000000800 */
[C---:B-1----:R-:W-:Y:S02]  /*7ae0*/  IMAD.WIDE R40, R3.reuse, 0x4, R26 ;  /* 0x0000000403287825 */ /* 0x042fe400078e021a */
[----:B------:R1:W-:Y:S04]  /*7af0*/  STL.64 [R1+0x218], R36 ;  /* 0x0002182401007387 */ /* 0x0003e80000100a00 */
[----:B------:R1:W-:Y:S01]  /*7b00*/  LDGSTS.E [R18+0x38000], desc[UR8][R36.64], !P6 ;  /* 0x3800000024127fae */ /* 0x0003e2000f121848 */
[----:B--2---:R-:W-:-:S03]  /*7b10*/  IMAD.WIDE R38, R3, 0x4, R92 ;  /* 0x0000000403267825 */ /* 0x004fc600078e025c */
[----:B------:R2:W-:Y:S04]  /*7b20*/  STL.64 [R1+0x220], R34 ;  /* 0x0002202201007387 */ /* 0x0005e80000100a00 */
[----:B------:R2:W-:Y:S01]  /*7b30*/  LDGSTS.E [R18+0x3c000], desc[UR8][R34.64], !P6 ;  /* 0x3c00000022127fae */ /* 0x0005e2000f121848 */
[----:B------:R-:W-:Y:S01]  /*7b40*/  ISETP.GE.U32.AND P6, PT, R0, 0x7fffff71, PT ;  /* 0x7fffff710000780c */ /* 0x000fe20003fc6070 */
[----:B------:R-:W-:Y:S02]  /*7b50*/  IMAD R0, R2, 0x6a, RZ ;  /* 0x0000006a02007824 */ /* 0x000fe400078e02ff */
[C---:B-1----:R-:W-:Y:S01]  /*7b60*/  IMAD.WIDE R36, R3.reuse, 0x4, R22 ;  /* 0x0000000403247825 */ /* 0x042fe200078e0216 */
[----:B------:R1:W-:Y:S04]  /*7b70*/  STL.64 [R1+0x230], R40 ;  /* 0x0002302801007387 */ /* 0x0003e80000100a00 */
[----:B------:R1:W-:Y:S01]  /*7b80*/  LDGSTS.E [R18+0x30004], desc[UR8][R40.64], !P0 ;  /* 0x3000400028127fae */ /* 0x0003e2000c121848 */
[----:B--2---:R-:W-:Y:S01]  /*7b90*/  IMAD.WIDE R34, R3, 0x4, R24 ;  /* 0x0000000403227825 */ /* 0x004fe200078e0218 */
[----:B------:R-:W-:-:S02]  /*7ba0*/  IADD3 R3, R4, -0x2d, RZ ;  /* 0xffffffd304037810 */ /* 0x000fc40007ffe0ff */
[----:B------:R2:W-:Y:S01]  /*7bb0*/  STL.64 [R1+0x238], R38 ;  /* 0x0002382601007387 */ /* 0x0005e20000100a00 */
[----:B------:R-:W3:Y:S03]  /*7bc0*/  LDC R4, c[0x0][0x230] ;  /* 0x00008c00ff047b82 */ /* 0x000ee60000000800 */
[----:B------:R2:W-:Y:S01]  /*7bd0*/  LDGSTS.E [R18+0x34004], desc[UR8][R38.64], !P0 ;  /* 0x3400400026127fae */ /* 0x0005e2000c121848 */
[----:B-1----:R-:W-:-:S03]  /*7be0*/  IMAD.WIDE R40, R0, 0x4, R26 ;  /* 0x0000000400287825 */ /* 0x002fc600078e021a */
[----:B------:R1:W-:Y:S04]  /*7bf0*/  STL.64 [R1+0x250], R36 ;  /* 0x0002502401007387 */ /* 0x0003e80000100a00 */
[----:B------:R1:W-:Y:S04]  /*7c00*/  LDGSTS.E [R18+0x38004], desc[UR8][R36.64], !P0 ;  /* 0x3800400024127fae */ /* 0x0003e8000c121848 */
[----:B------:R4:W-:Y:S01]  /*7c10*/  STL.64 [R1+0x258], R34 ;  /* 0x0002582201007387 */ /* 0x0009e20000100a00 */
[----:B--2---:R-:W-:-:S03]  /*7c20*/  IMAD.WIDE R38, R0, 0x4, R92 ;  /* 0x0000000400267825 */ /* 0x004fc600078e025c */
[----:B------:R4:W-:Y:S01]  /*7c30*/  LDGSTS.E [R18+0x3c004], desc[UR8][R34.64], !P0 ;  /* 0x3c00400022127fae */ /* 0x0009e2000c121848 */
[----:B------:R-:W-:Y:S01]  /*7c40*/  ISETP.GE.U32.AND P0, PT, R3, 0x7fffff54, PT ;  /* 0x7fffff540300780c */ /* 0x000fe20003f06070 */
[----:B------:R-:W-:Y:S02]  /*7c50*/  IMAD R3, R2, 0x6b, RZ ;  /* 0x0000006b02037824 */ /* 0x000fe400078e02ff */
[C---:B-1----:R-:W-:Y:S01]  /*7c60*/  IMAD.WIDE R36, R0.reuse, 0x4, R22 ;  /* 0x0000000400247825 */ /* 0x042fe200078e0216 */
[----:B------:R1:W-:Y:S04]  /*7c70*/  STL.64 [R1+0x260], R40 ;  /* 0x0002602801007387 */ /* 0x0003e80000100a00 */
[----:B------:R1:W-:Y:S01]  /*7c80*/  LDGSTS.E [R18+0x30008], desc[UR8][R40.64], !P3 ;  /* 0x3000800028127fae */ /* 0x0003e2000d921848 */
[----:B----4-:R-:W-:Y:S01]  /*7c90*/  IMAD.MOV.U32 R34, RZ, RZ, R242 ;  /* 0x000000ffff227224 */ /* 0x010fe200078e00f2 */
[----:B------:R-:W-:Y:S01]  /*7ca0*/  MOV R242, R14 ;  /* 0x0000000e00f27202 */ /* 0x000fe20000000f00 */
[----:B------:R-:W-:Y:S01]  /*7cb0*/  IMAD.MOV.U32 R35, RZ, RZ, R243 ;  /* 0x000000ffff237224 */ /* 0x000fe200078e00f3 */
[----:B------:R2:W-:Y:S01]  /*7cc0*/  STL.64 [R1+0x268], R38 ;  /* 0x0002682601007387 */ /* 0x0005e20000100a00 */
[----:B------:R-:W-:Y:S01]  /*7cd0*/  IMAD.MOV.U32 R243, RZ, RZ, R15 ;  /* 0x000000fffff37224 */ /* 0x000fe200078e000f */
[----:B------:R-:W-:Y:S01]  /*7ce0*/  MOV R15, R17 ;  /* 0x00000011000f7202 */ /* 0x000fe20000000f00 */
[----:B------:R-:W-:Y:S01]  /*7cf0*/  IMAD.MOV.U32 R14, RZ, RZ, R16 ;  /* 0x000000ffff0e7224 */ /* 0x000fe200078e0010 */
[----:B------:R2:W-:Y:S01]  /*7d00*/  LDGSTS.E [R18+0x34008], desc[UR8][R38.64], !P3 ;  /* 0x3400800026127fae */ /* 0x0005e2000d921848 */
[----:B------:R-:W-:-:S03]  /*7d10*/  IMAD.WIDE R16, R0, 0x4, R24 ;  /* 0x0000000400107825 */ /* 0x000fc600078e0218 */
[----:B------:R4:W-:Y:S01]  /*7d20*/  STL.64 [R1+0x270], R36 ;  /* 0x0002702401007387 */ /* 0x0009e20000100a00 */
[----:B------:R-:W-:Y:S02]  /*7d30*/  VIADD R0, R5, 0xffffffd2 ;  /* 0xffffffd205007836 */ /* 0x000fe40000000000 */
[C---:B-1----:R-:W-:Y:S01]  /*7d40*/  IMAD.WIDE R40, R3.reuse, 0x4, R26 ;  /* 0x0000000403287825 */ /* 0x042fe200078e021a */
[----:B------:R4:W-:Y:S01]  /*7d50*/  LDGSTS.E [R18+0x38008], desc[UR8][R36.64], !P3 ;  /* 0x3800800024127fae */ /* 0x0009e2000d921848 */
[----:B------:R-:W1:Y:S02]  /*7d60*/  LDC R5, c[0x0][0x230] ;  /* 0x00008c00ff057b82 */ /* 0x000e640000000800 */
[----:B--2---:R-:W-:Y:S01]  /*7d70*/  IMAD.WIDE R38, R3, 0x4, R92 ;  /* 0x0000000403267825 */ /* 0x004fe200078e025c */
[----:B------:R2:W-:Y:S04]  /*7d80*/  STL.64 [R1+0x278], R16 ;  /* 0x0002781001007387 */ /* 0x0005e80000100a00 */
[----:B------:R2:W-:Y:S01]  /*7d90*/  LDGSTS.E [R18+0x3c008], desc[UR8][R16.64], !P3 ;  /* 0x3c00800010127fae */ /* 0x0005e2000d921848 */
[----:B------:R-:W-:Y:S01]  /*7da0*/  ISETP.GE.U32.AND P3, PT, R0, 0x7fffff53, PT ;  /* 0x7fffff530000780c */ /* 0x000fe20003f66070 */
[----:B---3--:R-:W-:-:S02]  /*7db0*/  VIADD R0, R9, 0xffffffd1 ;  /* 0xffffffd109007836 */ /* 0x008fc40000000000 */
[C---:B----4-:R-:W-:Y:S01]  /*7dc0*/  IMAD.WIDE R36, R3.reuse, 0x4, R22 ;  /* 0x0000000403247825 */ /* 0x050fe200078e0216 */
[----:B------:R3:W-:Y:S01]  /*7dd0*/  LDGSTS.E [R18+0x3000c], desc[UR8][R40.64], !P4 ;  /* 0x3000c00028127fae */ /* 0x0007e2000e121848 */
[----:B------:R-:W4:Y:S03]  /*7de0*/  LDC R9, c[0x0][0x230] ;  /* 0x00008c00ff097b82 */ /* 0x000f260000000800 */
[----:B------:R3:W-:Y:S01]  /*7df0*/  STL.64 [R1+0x280], R40 ;  /* 0x0002802801007387 */ /* 0x0007e20000100a00 */
[----:B--2---:R-:W-:-:S03]  /*7e00*/  IMAD.WIDE R16, R3, 0x4, R24 ;  /* 0x0000000403107825 */ /* 0x004fc600078e0218 */
[----:B------:R2:W-:Y:S01]  /*7e10*/  LDGSTS.E [R18+0x3400c], desc[UR8][R38.64], !P4 ;  /* 0x3400c00026127fae */ /* 0x0005e2000e121848 */
[----:B------:R-:W-:-:S03]  /*7e20*/  IMAD R3, R2, 0xd, RZ ;  /* 0x0000000d02037824 */ /* 0x000fc600078e02ff */
[----:B------:R2:W-:Y:S04]  /*7e30*/  STL.64 [R1+0x288], R38 ;  /* 0x0002882601007387 */ /* 0x0005e80000100a00 */
[----:B------:R-:W-:Y:S04]  /*7e40*/  LDGSTS.E [R18+0x3800c], desc[UR8][R36.64], !P4 ;  /* 0x3800c00024127fae */ /* 0x000fe8000e121848 */
[----:B------:R-:W-:Y:S04]  /*7e50*/  STL.64 [R1+0x290], R36 ;  /* 0x0002902401007387 */ /* 0x000fe80000100a00 */
[----:B------:R1:W-:Y:S01]  /*7e60*/  LDGSTS.E [R18+0x3c00c], desc[UR8][R16.64], !P4 ;  /* 0x3c00c00010127fae */ /* 0x0003e2000e121848 */
[----:B------:R-:W-:Y:S01]  /*7e70*/  ISETP.GE.U32.AND P4, PT, R0, 0x7fffff52, PT ;  /* 0x7fffff520000780c */ /* 0x000fe20003f86070 */
[----:B------:R-:W-:-:S02]  /*7e80*/  IMAD R0, R2, 0xc, RZ ;  /* 0x0000000c02007824 */ /* 0x000fc400078e02ff */
[----:B------:R1:W-:Y:S02]  /*7e90*/  STL.64 [R1+0x298], R16 ;  /* 0x0002981001007387 */ /* 0x0003e40000100a00 */
[----:B------:R-:W-:-:S04]  /*7ea0*/  IMAD.WIDE R42, R0, 0x4, R26 ;  /* 0x00000004002a7825 */ /* 0x000fc800078e021a */
[C---:B---3--:R-:W-:Y:S01]  /*7eb0*/  IMAD.WIDE R40, R0.reuse, 0x4, R92 ;  /* 0x0000000400287825 */ /* 0x048fe200078e025c */
[----:B------:R3:W-:Y:S03]  /*7ec0*/  STL.64 [R1+0x2a0], R42 ;  /* 0x0002a02a01007387 */ /* 0x0007e60000100a00 */
[----:B--2---:R-:W-:Y:S01]  /*7ed0*/  IMAD.WIDE R38, R0, 0x4, R22 ;  /* 0x0000000400267825 */ /* 0x004fe200078e0216 */
[----:B------:R2:W-:Y:S01]  /*7ee0*/  STL.64 [R1+0x2a8], R40 ;  /* 0x0002a82801007387 */ /* 0x0005e20000100a00 */
[----:B-1----:R-:W-:Y:S02]  /*7ef0*/  LOP3.LUT R17, R6, 0x30, RZ, 0x3c, !PT ;  /* 0x0000003006117812 */ /* 0x002fe400078e3cff */
[----:B------:R-:W-:Y:S01]  /*7f00*/  IMAD.WIDE R36, R0, 0x4, R24 ;  /* 0x0000000400247825 */ /* 0x000fe200078e0218 */
[----:B------:R1:W-:Y:S01]  /*7f10*/  STL.64 [R1+0x2b0], R38 ;  /* 0x0002b02601007387 */ /* 0x0003e20000100a00 */
[----:B------:R-:W-:-:S02]  /*7f20*/  IADD3 R17, R17, UR10, RZ ;  /* 0x0000000a11117c10 */ /* 0x000fc4000fffe0ff */
[----:B------:R-:W-:Y:S01]  /*7f30*/  VIADD R0, R4, 0xffffffd0 ;  /* 0xffffffd004007836 */ /* 0x000fe20000000000 */
[----:B------:R4:W-:Y:S01]  /*7f40*/  STL.64 [R1+0x2b8], R36 ;  /* 0x0002b82401007387 */ /* 0x0009e20000100a00 */
[----:B------:R-:W4:Y:S01]  /*7f50*/  LDC R4, c[0x0][0x230] ;  /* 0x00008c00ff047b82 */ /* 0x000f220000000800 */
[----:B------:R-:W-:Y:S02]  /*7f60*/  LOP3.LUT R16, R6, 0x40, RZ, 0x3c, !PT ;  /* 0x0000004006107812 */ /* 0x000fe400078e3cff */
[----:B------:R3:W-:Y:S02]  /*7f70*/  LDGSTS.E [R17], desc[UR8][R42.64], !P5 ;  /* 0x000000002a117fae */ /* 0x0007e4000e921848 */
[----:B------:R-:W-:Y:S02]  /*7f80*/  IADD3 R16, R16, UR10, RZ ;  /* 0x0000000a10107c10 */ /* 0x000fe4000fffe0ff */
[----:B------:R2:W-:Y:S04]  /*7f90*/  LDGSTS.E [R17+0x4000], desc[UR8][R40.64], !P5 ;  /* 0x0400000028117fae */ /* 0x0005e8000e921848 */
[----:B------:R1:W-:Y:S01]  /*7fa0*/  LDGSTS.E [R17+0x8000], desc[UR8][R38.64], !P5 ;  /* 0x0800000026117fae */ /* 0x0003e2000e921848 */
[----:B---3--:R-:W-:-:S03]  /*7fb0*/  IMAD.WIDE R42, R3, 0x4, R26 ;  /* 0x00000004032a7825 */ /* 0x008fc600078e021a */
[----:B------:R4:W-:Y:S01]  /*7fc0*/  LDGSTS.E [R17+0xc000], desc[UR8][R36.64], !P5 ;  /* 0x0c00000024117fae */ /* 0x0009e2000e921848 */
[----:B------:R-:W-:Y:S01]  /*7fd0*/  ISETP.GE.U32.AND P5, PT, R0, 0x7fffff51, PT ;  /* 0x7fffff510000780c */ /* 0x000fe20003fa6070 */
[C---:B--2---:R-:W-:Y:S02]  /*7fe0*/  IMAD.WIDE R40, R3.reuse, 0x4, R92 ;  /* 0x0000000403287825 */ /* 0x044fe400078e025c */
[----:B------:R2:W-:Y:S02]  /*7ff0*/  STL.64 [R1+0x2c0], R42 ;  /* 0x0002c02a01007387 */ /* 0x0005e40000100a00 */
[----:B-1----:R-:W-:Y:S02]  /*8000*/  IMAD.WIDE R38, R3, 0x4, R22 ;  /* 0x0000000403267825 */ /* 0x002fe400078e0216 */
[----:B------:R2:W-:Y:S02]  /*8010*/  LDGSTS.E [R17+0x4], desc[UR8][R42.64], !P1 ;  /* 0x000040002a117fae */ /* 0x0005e4000c921848 */
[----:B------:R-:W-:-:S02]  /*8020*/  IMAD R0, R2, 0xe, RZ ;  /* 0x0000000e02007824 */ /* 0x000fc400078e02ff */
[----:B------:R1:W-:Y:S01]  /*8030*/  STL.64 [R1+0x2c8], R40 ;  /* 0x0002c82801007387 */ /* 0x0003e20000100a00 */
[----:B----4-:R-:W-:-:S03]  /*8040*/  IMAD.WIDE R36, R3, 0x4, R24 ;  /* 0x0000000403247825 */ /* 0x010fc600078e0218 */
[----:B------:R1:W-:Y:S01]  /*8050*/  LDGSTS.E [R17+0x4004], desc[UR8][R40.64], !P1 ;  /* 0x0400400028117fae */ /* 0x0003e2000c921848 */
[----:B------:R-:W-:Y:S02]  /*8060*/  VIADD R3, R5, 0xffffffb3 ;  /* 0xffffffb305037836 */ /* 0x000fe40000000000 */
[----:B------:R-:W3:Y:S01]  /*8070*/  LDC R5, c[0x0][0x230] ;  /* 0x00008c00ff057b82 */ /* 0x000ee20000000800 */
[----:B------:R4:W-:Y:S01]  /*8080*/  STL.64 [R1+0x2d0], R38 ;  /* 0x0002d02601007387 */ /* 0x0009e20000100a00 */
[----:B--2---:R-:W-:-:S03]  /*8090*/  IMAD.WIDE R42, R0, 0x4, R26 ;  /* 0x00000004002a7825 */ /* 0x004fc600078e021a */
[----:B------:R4:W-:Y:S04]  /*80a0*/  LDGSTS.E [R17+0x8004], desc[UR8][R38.64], !P1 ;  /* 0x0800400026117fae */ /* 0x0009e8000c921848 */
[----:B------:R2:W-:Y:S01]  /*80b0*/  STL.64 [R1+0x2d8], R36 ;  /* 0x0002d82401007387 */ /* 0x0005e20000100a00 */
[----:B-1----:R-:W-:-:S03]  /*80c0*/  IMAD.WIDE R40, R0, 0x4, R92 ;  /* 0x0000000400287825 */ /* 0x002fc600078e025c */
[----:B------:R2:W-:Y:S01]  /*80d0*/  LDGSTS.E [R17+0xc004], desc[UR8][R36.64], !P1 ;  /* 0x0c00400024117fae */ /* 0x0005e2000c921848 */
[----:B------:R-:W-:Y:S01]  /*80e0*/  ISETP.GE.U32.AND P1, PT, R3, 0x7fffff34, PT ;  /* 0x7fffff340300780c */ /* 0x000fe20003f26070 */
[----:B------:R-:W-:Y:S02]  /*80f0*/  IMAD R3, R2, 0xf, RZ ;  /* 0x0000000f02037824 */ /* 0x000fe400078e02ff */
[C---:B----4-:R-:W-:Y:S01]  /*8100*/  IMAD.WIDE R38, R0.reuse, 0x4, R22 ;  /* 0x0000000400267825 */ /* 0x050fe200078e0216 */
[----:B------:R1:W-:Y:S04]  /*8110*/  STL.64 [R1+0x2e0], R42 ;  /* 0x0002e02a01007387 */ /* 0x0003e80000100a00 */
[----:B------:R1:W-:Y:S01]  /*8120*/  LDGSTS.E [R17+0x8], desc[UR8][R42.64], !P2 ;  /* 0x000080002a117fae */ /* 0x0003e2000d121848 */
[----:B--2---:R-:W-:Y:S01]  /*8130*/  IMAD.WIDE R36, R0, 0x4, R24 ;  /* 0x0000000400247825 */ /* 0x004fe200078e0218 */
[----:B------:R-:W-:-:S02]  /*8140*/  IADD3 R0, R9, -0x4e, RZ ;  /* 0xffffffb209007810 */ /* 0x000fc40007ffe0ff */
[----:B------:R2:W-:Y:S01]  /*8150*/  STL.64 [R1+0x2e8], R40 ;  /* 0x0002e82801007387 */ /* 0x0005e20000100a00 */
[----:B------:R-:W4:Y:S03]  /*8160*/  LDC R9, c[0x0][0x230] ;  /* 0x00008c00ff097b82 */ /* 0x000f260000000800 */
        /* <DEDUP_REMOVED lines=28> */
[----:B--2---:R-:W-:-:S03]  /*8330*/  IMAD.WIDE R36, R0, 0x4, R24 ;  /* 0x0000000400247825 */ /* 0x004fc600078e0218 */
[----:B------:R2:W-:Y:S01]  /*8340*/  STL.64 [R1+0x328], R40 ;  /* 0x0003282801007387 */ /* 0x0005e20000100a00 */
[----:B------:R-:W-:-:S03]  /*8350*/  VIADD R0, R5, 0xffffffb0 ;  /* 0xffffffb005007836 */ /* 0x000fc60000000000 */
[----:B------:R2:W-:Y:S01]  /*8360*/  LDGSTS.E [R17+0x14000], desc[UR8][R40.64], !P0 ;  /* 0x1400000028117fae */ /* 0x0005e2000c121848 */
[----:B------:R-:W3:Y:S03]  /*8370*/  LDC R5, c[0x0][0x230] ;  /* 0x00008c00ff057b82 */ /* 0x000ee60000000800 */
[----:B------:R4:W-:Y:S01]  /*8380*/  STL.64 [R1+0x330], R38 ;  /* 0x0003302601007387 */ /* 0x0009e20000100a00 */
[----:B-1----:R-:W-:-:S03]  /*8390*/  IMAD.WIDE R42, R3, 0x4, R26 ;  /* 0x00000004032a7825 */ /* 0x002fc600078e021a */
[----:B------:R4:W-:Y:S04]  /*83a0*/  LDGSTS.E [R17+0x18000], desc[UR8][R38.64], !P0 ;  /* 0x1800000026117fae */ /* 0x0009e8000c121848 */
[----:B------:R1:W-:Y:S01]  /*83b0*/  STL.64 [R1+0x338], R36 ;  /* 0x0003382401007387 */ /* 0x0003e20000100a00 */
[----:B--2---:R-:W-:-:S03]  /*83c0*/  IMAD.WIDE R40, R3, 0x4, R92 ;  /* 0x0000000403287825 */ /* 0x004fc600078e025c */
[----:B------:R1:W-:Y:S01]  /*83d0*/  LDGSTS.E [R17+0x1c000], desc[UR8][R36.64], !P0 ;  /* 0x1c00000024117fae */ /* 0x0003e2000c121848 */
[----:B------:R-:W-:Y:S01]  /*83e0*/  ISETP.GE.U32.AND P0, PT, R0, 0x7fffff31, PT ;  /* 0x7fffff310000780c */ /* 0x000fe20003f06070 */
[----:B------:R-:W-:Y:S02]  /*83f0*/  IMAD R0, R2, 0x2e, RZ ;  /* 0x0000002e02007824 */ /* 0x000fe400078e02ff */
[C---:B----4-:R-:W-:Y:S01]  /*8400*/  IMAD.WIDE R38, R3.reuse, 0x4, R22 ;  /* 0x0000000403267825 */ /* 0x050fe200078e0216 */
[----:B------:R2:W-:Y:S04]  /*8410*/  STL.64 [R1+0x340], R42 ;  /* 0x0003402a01007387 */ /* 0x0005e80000100a00 */
[----:B------:R2:W-:Y:S01]  /*8420*/  LDGSTS.E [R17+0x10004], desc[UR8][R42.64], !P3 ;  /* 0x100040002a117fae */ /* 0x0005e2000d921848 */
[----:B-1----:R-:W-:Y:S01]  /*8430*/  IMAD.WIDE R36, R3, 0x4, R24 ;  /* 0x0000000403247825 */ /* 0x002fe200078e0218 */
[----:B------:R-:W-:-:S02]  /*8440*/  IADD3 R3, R9, -0x6d, RZ ;  /* 0xffffff9309037810 */ /* 0x000fc40007ffe0ff */
[----:B------:R1:W-:Y:S01]  /*8450*/  STL.64 [R1+0x348], R40 ;  /* 0x0003482801007387 */ /* 0x0003e20000100a00 */
[----:B------:R-:W4:Y:S03]  /*8460*/  LDC R9, c[0x0][0x230] ;  /* 0x00008c00ff097b82 */ /* 0x000f260000000800 */
[----:B------:R1:W-:Y:S01]  /*8470*/  LDGSTS.E [R17+0x14004], desc[UR8][R40.64], !P3 ;  /* 0x1400400028117fae */ /* 0x0003e2000d921848 */
[----:B--2---:R-:W-:-:S03]  /*8480*/  IMAD.WIDE R42, R0, 0x4, R26 ;  /* 0x00000004002a7825 */ /* 0x004fc600078e021a */
[----:B------:R2:W-:Y:S04]  /*8490*/  STL.64 [R1+0x350], R38 ;  /* 0x0003502601007387 */ /* 0x0005e80000100a00 */
        /* <DEDUP_REMOVED lines=96> */
[----:B------:R2:W-:Y:S01]  /*8aa0*/  LDGSTS.E [R17+0x2800c], desc[UR8][R38.64], !P0 ;  /* 0x2800c00026117fae */ /* 0x0005e2000c121848 */
[----:B-1----:R-:W-:-:S03]  /*8ab0*/  IMAD.WIDE R40, R0, 0x4, R92 ;  /* 0x0000000400287825 */ /* 0x002fc600078e025c */
[----:B------:R1:W-:Y:S04]  /*8ac0*/  STL.64 [R1+0x418], R36 ;  /* 0x0004182401007387 */ /* 0x0003e80000100a00 */
[----:B------:R1:W-:Y:S01]  /*8ad0*/  LDGSTS.E [R17+0x2c00c], desc[UR8][R36.64], !P0 ;  /* 0x2c00c00024117fae */ /* 0x0003e2000c121848 */
[----:B------:R-:W-:Y:S01]  /*8ae0*/  ISETP.GE.U32.AND P0, PT, R3, 0x7fffff6e, PT ;  /* 0x7fffff6e0300780c */ /* 0x000fe20003f06070 */
[----:B------:R-:W-:Y:S02]  /*8af0*/  IMAD R3, R2, 0x6d, RZ ;  /* 0x0000006d02037824 */ /* 0x000fe400078e02ff */
[C---:B--2---:R-:W-:Y:S01]  /*8b00*/  IMAD.WIDE R38, R0.reuse, 0x4, R22 ;  /* 0x0000000400267825 */ /* 0x044fe200078e0216 */
[----:B------:R2:W-:Y:S04]  /*8b10*/  LDGSTS.E [R17+0x30000], desc[UR8][R42.64], !P3 ;  /* 0x300000002a117fae */ /* 0x0005e8000d921848 */
[----:B------:R4:W-:Y:S01]  /*8b20*/  LDGSTS.E [R17+0x34000], desc[UR8][R40.64], !P3 ;  /* 0x3400000028117fae */ /* 0x0009e2000d921848 */
[----:B-1----:R-:W-:-:S03]  /*8b30*/  IMAD.WIDE R36, R0, 0x4, R24 ;  /* 0x0000000400247825 */ /* 0x002fc600078e0218 */
[----:B------:R2:W-:Y:S01]  /*8b40*/  STL.64 [R1+0x420], R42 ;  /* 0x0004202a01007387 */ /* 0x0005e20000100a00 */
[----:B---3--:R-:W-:-:S03]  /*8b50*/  VIADD R0, R4, 0xffffffec ;  /* 0xffffffec04007836 */ /* 0x008fc60000000000 */
[----:B------:R1:W-:Y:S01]  /*8b60*/  LDGSTS.E [R17+0x38000], desc[UR8][R38.64], !P3 ;  /* 0x3800000026117fae */ /* 0x0003e2000d921848 */
[----:B------:R-:W3:Y:S03]  /*8b70*/  LDC R4, c[0x0][0x230] ;  /* 0x00008c00ff047b82 */ /* 0x000ee60000000800 */
[----:B------:R4:W-:Y:S04]  /*8b80*/  STL.64 [R1+0x428], R40 ;  /* 0x0004282801007387 */ /* 0x0009e80000100a00 */
[----:B------:R3:W-:Y:S01]  /*8b90*/  LDGSTS.E [R17+0x3c000], desc[UR8][R36.64], !P3 ;  /* 0x3c00000024117fae */ /* 0x0007e2000d921848 */
[----:B--2---:R-:W-:Y:S01]  /*8ba0*/  IMAD.WIDE R42, R3, 0x4, R26 ;  /* 0x00000004032a7825 */ /* 0x004fe200078e021a */
[----:B------:R-:W-:-:S02]  /*8bb0*/  ISETP.GE.U32.AND P3, PT, R0, 0x7fffff6d, PT ;  /* 0x7fffff6d0000780c */ /* 0x000fc40003f66070 */
[----:B------:R1:W-:Y:S01]  /*8bc0*/  STL.64 [R1+0x430], R38 ;  /* 0x0004302601007387 */ /* 0x0003e20000100a00 */
[----:B------:R-:W-:Y:S02]  /*8bd0*/  IMAD R0, R2, 0x6e, RZ ;  /* 0x0000006e02007824 */ /* 0x000fe400078e02ff */
[C---:B----4-:R-:W-:Y:S01]  /*8be0*/  IMAD.WIDE R40, R3.reuse, 0x4, R92 ;  /* 0x0000000403287825 */ /* 0x050fe200078e025c */
[----:B------:R2:W-:Y:S04]  /*8bf0*/  STL.64 [R1+0x438], R36 ;  /* 0x0004382401007387 */ /* 0x0005e80000100a00 */
[----:B------:R4:W-:Y:S01]  /*8c00*/  STL.64 [R1+0x440], R42 ;  /* 0x0004402a01007387 */ /* 0x0009e20000100a00 */
[----:B-1----:R-:W-:-:S03]  /*8c10*/  IMAD.WIDE R38, R3, 0x4, R22 ;  /* 0x0000000403267825 */ /* 0x002fc600078e0216 */
[----:B------:R4:W-:Y:S01]  /*8c20*/  LDGSTS.E [R17+0x30004], desc[UR8][R42.64], !P4 ;  /* 0x300040002a117fae */ /* 0x0009e2000e121848 */
[----:B---3--:R-:W-:-:S03]  /*8c30*/  VIADD R4, R4, 0xffffffcd ;  /* 0xffffffcd04047836 */ /* 0x008fc60000000000 */
[----:B------:R1:W-:Y:S01]  /*8c40*/  STL.64 [R1+0x448], R40 ;  /* 0x0004482801007387 */ /* 0x0003e20000100a00 */
[----:B--2---:R-:W-:-:S03]  /*8c50*/  IMAD.WIDE R36, R3, 0x4, R24 ;  /* 0x0000000403247825 */ /* 0x004fc600078e0218 */
[----:B------:R1:W-:Y:S01]  /*8c60*/  LDGSTS.E [R17+0x34004], desc[UR8][R40.64], !P4 ;  /* 0x3400400028117fae */ /* 0x0003e2000e121848 */
[----:B------:R-:W-:Y:S02]  /*8c70*/  VIADD R3, R5, 0xffffffcf ;  /* 0xffffffcf05037836 */ /* 0x000fe40000000000 */
[----:B------:R-:W2:Y:S01]  /*8c80*/  LDC R5, c[0x0][0x230] ;  /* 0x00008c00ff057b82 */ /* 0x000ea20000000800 */
[C---:B----4-:R-:W-:Y:S01]  /*8c90*/  IMAD.WIDE R42, R0.reuse, 0x4, R26 ;  /* 0x00000004002a7825 */ /* 0x050fe200078e021a */
[----:B------:R3:W-:Y:S04]  /*8ca0*/  STL.64 [R1+0x450], R38 ;  /* 0x0004502601007387 */ /* 0x0007e80000100a00 */
[----:B------:R3:W-:Y:S01]  /*8cb0*/  LDGSTS.E [R17+0x38004], desc[UR8][R38.64], !P4 ;  /* 0x3800400026117fae */ /* 0x0007e2000e121848 */
[----:B-1----:R-:W-:-:S03]  /*8cc0*/  IMAD.WIDE R40, R0, 0x4, R92 ;  /* 0x0000000400287825 */ /* 0x002fc600078e025c */
[----:B------:R1:W-:Y:S04]  /*8cd0*/  STL.64 [R1+0x458], R36 ;  /* 0x0004582401007387 */ /* 0x0003e80000100a00 */
[----:B------:R1:W-:Y:S01]  /*8ce0*/  LDGSTS.E [R17+0x3c004], desc[UR8][R36.64], !P4 ;  /* 0x3c00400024117fae */ /* 0x0003e2000e121848 */
[----:B------:R-:W-:Y:S01]  /*8cf0*/  ISETP.GE.U32.AND P4, PT, R3, 0x7fffff50, PT ;  /* 0x7fffff500300780c */ /* 0x000fe20003f86070 */
[----:B------:R-:W-:Y:S02]  /*8d00*/  IMAD.SHL.U32 R3, R2, 0x10, RZ ;  /* 0x0000001002037824 */ /* 0x000fe400078e00ff */
[C---:B---3--:R-:W-:Y:S01]  /*8d10*/  IMAD.WIDE R38, R0.reuse, 0x4, R22 ;  /* 0x0000000400267825 */ /* 0x048fe200078e0216 */
[----:B------:R3:W-:Y:S04]  /*8d20*/  LDGSTS.E [R17+0x30008], desc[UR8][R42.64], !P5 ;  /* 0x300080002a117fae */ /* 0x0007e8000e921848 */
[----:B------:R4:W-:Y:S01]  /*8d30*/  LDGSTS.E [R17+0x34008], desc[UR8][R40.64], !P5 ;  /* 0x3400800028117fae */ /* 0x0009e2000e921848 */
[----:B-1----:R-:W-:Y:S01]  /*8d40*/  IMAD.WIDE R36, R0, 0x4, R24 ;  /* 0x0000000400247825 */ /* 0x002fe200078e0218 */
[----:B------:R-:W-:-:S02]  /*8d50*/  IADD3 R0, R9, -0x32, RZ ;  /* 0xffffffce09007810 */ /* 0x000fc40007ffe0ff */
[----:B------:R1:W-:Y:S01]  /*8d60*/  LDGSTS.E [R17+0x38008], desc[UR8][R38.64], !P5 ;  /* 0x3800800026117fae */ /* 0x0003e2000e921848 */
[----:B------:R-:W2:Y:S03]  /*8d70*/  LDC R9, c[0x0][0x230] ;  /* 0x00008c00ff097b82 */ /* 0x000ea60000000800 */
[----:B------:R1:W-:Y:S01]  /*8d80*/  LDGSTS.E [R17+0x3c008], desc[UR8][R36.64], !P5 ;  /* 0x3c00800024117fae */ /* 0x0003e2000e921848 */
[----:B------:R-:W-:Y:S01]  /*8d90*/  ISETP.GE.U32.AND P5, PT, R0, 0x7fffff4f, PT ;  /* 0x7fffff4f0000780c */ /* 0x000fe20003fa6070 */
[----:B------:R-:W-:Y:S02]  /*8da0*/  IMAD R0, R2, 0x6f, RZ ;  /* 0x0000006f02007824 */ /* 0x000fe400078e02ff */
[----:B------:R3:W-:Y:S04]  /*8db0*/  STL.64 [R1+0x460], R42 ;  /* 0x0004602a01007387 */ /* 0x0007e80000100a00 */
[----:B------:R4:W-:Y:S04]  /*8dc0*/  STL.64 [R1+0x468], R40 ;  /* 0x0004682801007387 */ /* 0x0009e80000100a00 */
[----:B------:R1:W-:Y:S01]  /*8dd0*/  STL.64 [R1+0x470], R38 ;  /* 0x0004702601007387 */ /* 0x0003e20000100a00 */
[----:B---3--:R-:W-:-:S03]  /*8de0*/  IMAD.WIDE R42, R0, 0x4, R26 ;  /* 0x00000004002a7825 */ /* 0x008fc600078e021a */
[----:B------:R3:W-:Y:S01]  /*8df0*/  STL.64 [R1+0x478], R36 ;  /* 0x0004782401007387 */ /* 0x0007e20000100a00 */
[----:B----4-:R-:W-:-:S03]  /*8e00*/  IMAD.WIDE R40, R0, 0x4, R92 ;  /* 0x0000000400287825 */ /* 0x010fc600078e025c */
[----:B------:R4:W-:Y:S01]  /*8e10*/  LDGSTS.E [R17+0x3000c], desc[UR8][R42.64], !P1 ;  /* 0x3000c0002a117fae */ /* 0x0009e2000c921848 */
[----:B-1----:R-:W-:-:S03]  /*8e20*/  IMAD.WIDE R38, R0, 0x4, R22 ;  /* 0x0000000400267825 */ /* 0x002fc600078e0216 */
[----:B------:R1:W-:Y:S01]  /*8e30*/  LDGSTS.E [R17+0x3400c], desc[UR8][R40.64], !P1 ;  /* 0x3400c00028117fae */ /* 0x0003e2000c921848 */
[----:B---3--:R-:W-:-:S03]  /*8e40*/  IMAD.WIDE R36, R0, 0x4, R24 ;  /* 0x0000000400247825 */ /* 0x008fc600078e0218 */
[----:B------:R3:W-:Y:S01]  /*8e50*/  LDGSTS.E [R17+0x3800c], desc[UR8][R38.64], !P1 ;  /* 0x3800c00026117fae */ /* 0x0007e2000c921848 */
[----:B------:R-:W-:-:S03]  /*8e60*/  IMAD R0, R2, 0x11, RZ ;  /* 0x0000001102007824 */ /* 0x000fc600078e02ff */
[----:B------:R4:W-:Y:S04]  /*8e70*/  STL.64 [R1+0x480], R42 ;  /* 0x0004802a01007387 */ /* 0x0009e80000100a00 */
[----:B------:R2:W-:Y:S01]  /*8e80*/  LDGSTS.E [R17+0x3c00c], desc[UR8][R36.64], !P1 ;  /* 0x3c00c00024117fae */ /* 0x0005e2000c921848 */
[----:B------:R-:W-:Y:S02]  /*8e90*/  ISETP.GE.U32.AND P1, PT, R4, 0x7fffff4e, PT ;  /* 0x7fffff4e0400780c */ /* 0x000fe40003f26070 */
[----:B------:R-:W2:Y:S01]  /*8ea0*/  LDC R4, c[0x0][0x230] ;  /* 0x00008c00ff047b82 */ /* 0x000ea20000000800 */
[----:B------:R1:W-:Y:S04]  /*8eb0*/  STL.64 [R1+0x488], R40 ;  /* 0x0004882801007387 */ /* 0x0003e80000100a00 */
[----:B------:R3:W-:Y:S01]  /*8ec0*/  STL.64 [R1+0x490], R38 ;  /* 0x0004902601007387 */ /* 0x0007e20000100a00 */
[----:B----4-:R-:W-:-:S03]  /*8ed0*/  IMAD.WIDE R42, R3, 0x4, R26 ;  /* 0x00000004032a7825 */ /* 0x010fc600078e021a */
[----:B------:R2:W-:Y:S01]  /*8ee0*/  STL.64 [R1+0x498], R36 ;  /* 0x0004982401007387 */ /* 0x0005e20000100a00 */
[----:B-1----:R-:W-:-:S03]  /*8ef0*/  IMAD.WIDE R40, R3, 0x4, R92 ;  /* 0x0000000403287825 */ /* 0x002fc600078e025c */
[----:B------:R1:W-:Y:S01]  /*8f00*/  STL.64 [R1+0x4a0], R42 ;  /* 0x0004a02a01007387 */ /* 0x0003e20000100a00 */
[----:B---3--:R-:W-:-:S03]  /*8f10*/  IMAD.WIDE R38, R3, 0x4, R22 ;  /* 0x0000000403267825 */ /* 0x008fc600078e0216 */
[----:B------:R1:W-:Y:S01]  /*8f20*/  LDGSTS.E [R16], desc[UR8][R42.64], !P2 ;  /* 0x000000002a107fae */ /* 0x0003e2000d121848 */
        /* <DEDUP_REMOVED lines=16> */
[----:B-1----:R-:W-:-:S03]  /*9030*/  IMAD.WIDE R36, R0, 0x4, R24 ;  /* 0x0000000400247825 */ /* 0x002fc600078e0218 */
[----:B------:R1:W-:Y:S01]  /*9040*/  STL.64 [R1+0x4c8], R40 ;  /* 0x0004c82801007387 */ /* 0x0003e20000100a00 */
[----:B------:R-:W-:-:S03]  /*9050*/  VIADD R0, R9, 0xffffffaf ;  /* 0xffffffaf09007836 */ /* 0x000fc60000000000 */
[----:B------:R1:W-:Y:S01]  /*9060*/  LDGSTS.E [R16+0x4004], desc[UR8][R40.64], !P6 ;  /* 0x0400400028107fae */ /* 0x0003e2000f121848 */
[----:B------:R-:W4:Y:S01]  /*9070*/  LDC R9, c[0x0][0x230] ;  /* 0x00008c00ff097b82 */ /* 0x000f220000000800 */
[C---:B--2---:R-:W-:Y:S02]  /*9080*/  IMAD.WIDE R42, R3.reuse, 0x4, R26 ;  /* 0x00000004032a7825 */ /* 0x044fe400078e021a */
        /* <DEDUP_REMOVED lines=188> */
[----:B----4-:R-:W-:-:S03]  /*9c50*/  VIADD R0, R9, 0xffffffcb ;  /* 0xffffffcb09007836 */ /* 0x010fc60000000000 */
[----:B------:R2:W-:Y:S01]  /*9c60*/  LDGSTS.E [R16+0x38004], desc[UR8][R38.64], !P1 ;  /* 0x3800400026107fae */ /* 0x0005e2000c921848 */
[----:B------:R-:W4:Y:S03]  /*9c70*/  LDC R9, c[0x0][0x230] ;  /* 0x00008c00ff097b82 */ /* 0x000f260000000800 */
[----:B------:R3:W-:Y:S04]  /*9c80*/  STL.64 [R1+0x848], R40 ;  /* 0x0008482801007387 */ /* 0x0007e80000100a00 */
[----:B------:R2:W-:Y:S01]  /*9c90*/  LDGSTS.E [R16+0x3c004], desc[UR8][R36.64], !P1 ;  /* 0x3c00400024107fae */ /* 0x0005e2000c921848 */
[----:B-1----:R-:W-:Y:S01]  /*9ca0*/  IMAD.WIDE R42, R3, 0x4, R26 ;  /* 0x00000004032a7825 */ /* 0x002fe200078e021a */
[----:B------:R-:W-:-:S02]  /*9cb0*/  ISETP.GE.U32.AND P1, PT, R0, 0x7fffff4c, PT ;  /* 0x7fffff4c0000780c */ /* 0x000fc40003f26070 */
[----:B------:R2:W-:Y:S01]  /*9cc0*/  STL.64 [R1+0x850], R38 ;  /* 0x0008502601007387 */ /* 0x0005e20000100a00 */
[----:B------:R-:W-:Y:S02]  /*9cd0*/  IMAD R0, R2, 0x73, RZ ;  /* 0x0000007302007824 */ /* 0x000fe400078e02ff */
[C---:B---3--:R-:W-:Y:S01]  /*9ce0*/  IMAD.WIDE R40, R3.reuse, 0x4, R92 ;  /* 0x0000000403287825 */ /* 0x048fe200078e025c */
[----:B------:R1:W-:Y:S04]  /*9cf0*/  STL.64 [R1+0x858], R36 ;  /* 0x0008582401007387 */ /* 0x0003e80000100a00 */
[----:B------:R3:W-:Y:S01]  /*9d00*/  STL.64 [R1+0x860], R42 ;  /* 0x0008602a01007387 */ /* 0x0007e20000100a00 */
[----:B--2---:R-:W-:-:S03]  /*9d10*/  IMAD.WIDE R38, R3, 0x4, R22 ;  /* 0x0000000403267825 */ /* 0x004fc600078e0216 */
[----:B------:R3:W-:Y:S01]  /*9d20*/  LDGSTS.E [R16+0x30008], desc[UR8][R42.64], !P2 ;  /* 0x300080002a107fae */ /* 0x0007e2000d121848 */
[----:B-1----:R-:W-:-:S03]  /*9d30*/  IMAD.WIDE R36, R3, 0x4, R24 ;  /* 0x0000000403247825 */ /* 0x002fc600078e0218 */
[----:B------:R1:W-:Y:S01]  /*9d40*/  STL.64 [R1+0x868], R40 ;  /* 0x0008682801007387 */ /* 0x0003e20000100a00 */
[----:B------:R-:W-:Y:S02]  /*9d50*/  IADD3 R3, R4, -0x36, RZ ;  /* 0xffffffca04037810 */ /* 0x000fe40007ffe0ff */
[----:B------:R-:W2:Y:S01]  /*9d60*/  LDC R4, c[0x0][0x230] ;  /* 0x00008c00ff047b82 */ /* 0x000ea20000000800 */
[----:B------:R1:W-:Y:S01]  /*9d70*/  LDGSTS.E [R16+0x34008], desc[UR8][R40.64], !P2 ;  /* 0x3400800028107fae */ /* 0x0003e2000d121848 */
[----:B---3--:R-:W-:-:S03]  /*9d80*/  IMAD.WIDE R42, R0, 0x4, R26 ;  /* 0x00000004002a7825 */ /* 0x008fc600078e021a */
[----:B------:R3:W-:Y:S04]  /*9d90*/  STL.64 [R1+0x870], R38 ;  /* 0x0008702601007387 */ /* 0x0007e80000100a00 */
[----:B------:R3:W-:Y:S01]  /*9da0*/  LDGSTS.E [R16+0x38008], desc[UR8][R38.64], !P2 ;  /* 0x3800800026107fae */ /* 0x0007e2000d121848 */
[----:B-1----:R-:W-:-:S03]  /*9db0*/  IMAD.WIDE R40, R0, 0x4, R92 ;  /* 0x0000000400287825 */ /* 0x002fc600078e025c */
[----:B------:R1:W-:Y:S04]  /*9dc0*/  STL.64 [R1+0x878], R36 ;  /* 0x0008782401007387 */ /* 0x0003e80000100a00 */
[----:B------:R1:W-:Y:S01]  /*9dd0*/  LDGSTS.E [R16+0x3c008], desc[UR8][R36.64], !P2 ;  /* 0x3c00800024107fae */ /* 0x0003e2000d121848 */
[----:B------:R-:W-:Y:S01]  /*9de0*/  ISETP.GE.U32.AND P2, PT, R3, 0x7fffff4b, PT ;  /* 0x7fffff4b0300780c */ /* 0x000fe20003f46070 */
[----:B------:R-:W-:Y:S02]  /*9df0*/  IMAD R3, R2, 0x15, RZ ;  /* 0x0000001502037824 */ /* 0x000fe400078e02ff */
[C---:B---3--:R-:W-:Y:S01]  /*9e00*/  IMAD.WIDE R38, R0.reuse, 0x4, R22 ;  /* 0x0000000400267825 */ /* 0x048fe200078e0216 */
[----:B------:R3:W-:Y:S04]  /*9e10*/  STL.64 [R1+0x880], R42 ;  /* 0x0008802a01007387 */ /* 0x0007e80000100a00 */
[----:B------:R3:W-:Y:S01]  /*9e20*/  LDGSTS.E [R16+0x3000c], desc[UR8][R42.64], !P6 ;  /* 0x3000c0002a107fae */ /* 0x0007e2000f121848 */
[----:B-1----:R-:W-:-:S03]  /*9e30*/  IMAD.WIDE R36, R0, 0x4, R24 ;  /* 0x0000000400247825 */ /* 0x002fc600078e0218 */
[----:B------:R-:W-:Y:S01]  /*9e40*/  STL.64 [R1+0x888], R40 ;  /* 0x0008882801007387 */ /* 0x000fe20000100a00 */
[----:B------:R-:W-:-:S03]  /*9e50*/  VIADD R0, R5, 0xffffffc9 ;  /* 0xffffffc905007836 */ /* 0x000fc60000000000 */
[----:B------:R-:W-:Y:S01]  /*9e60*/  LDGSTS.E [R16+0x3400c], desc[UR8][R40.64], !P6 ;  /* 0x3400c00028107fae */ /* 0x000fe2000f121848 */
[----:B------:R-:W1:Y:S03]  /*9e70*/  LDC R5, c[0x0][0x230] ;  /* 0x00008c00ff057b82 */ /* 0x000e660000000800 */
[----:B------:R-:W-:Y:S04]  /*9e80*/  STL.64 [R1+0x890], R38 ;  /* 0x0008902601007387 */ /* 0x000fe80000100a00 */
[----:B------:R-:W-:Y:S04]  /*9e90*/  LDGSTS.E [R16+0x3800c], desc[UR8][R38.64], !P6 ;  /* 0x3800c00026107fae */ /* 0x000fe8000f121848 */
[----:B------:R4:W-:Y:S04]  /*9ea0*/  STL.64 [R1+0x898], R36 ;  /* 0x0008982401007387 */ /* 0x0009e80000100a00 */
[----:B------:R4:W-:Y:S01]  /*9eb0*/  LDGSTS.E [R16+0x3c00c], desc[UR8][R36.64], !P6 ;  /* 0x3c00c00024107fae */ /* 0x0009e2000f121848 */
[----:B------:R-:W-:Y:S01]  /*9ec0*/  ISETP.GE.U32.AND P6, PT, R0, 0x7fffff4a, PT ;  /* 0x7fffff4a0000780c */ /* 0x000fe20003fc6070 */
[----:B------:R-:W-:-:S04]  /*9ed0*/  IMAD R0, R2, 0x14, RZ ;  /* 0x0000001402007824 */ /* 0x000fc800078e02ff */
[----:B------:R-:W-:-:S04]  /*9ee0*/  IMAD.WIDE R44, R0, 0x4, R26 ;  /* 0x00000004002c7825 */ /* 0x000fc800078e021a */
[----:B---3--:R-:W-:Y:S01]  /*9ef0*/  IMAD.WIDE R42, R0, 0x4, R92 ;  /* 0x00000004002a7825 */ /* 0x008fe200078e025c */
[----:B------:R3:W-:Y:S01]  /*9f00*/  STL.64 [R1+0x8a0], R44 ;  /* 0x0008a02c01007387 */ /* 0x0007e20000100a00 */
[----:B----4-:R-:W-:Y:S02]  /*9f10*/  MOV R37, R35 ;  /* 0x0000002300257202 */ /* 0x010fe40000000f00 */
[----:B------:R-:W-:Y:S01]  /*9f20*/  IMAD.MOV.U32 R35, RZ, RZ, R243 ;  /* 0x000000ffff237224 */ /* 0x000fe200078e00f3 */
[----:B------:R4:W-:Y:S01]  /*9f30*/  STL.64 [R1+0x8a8], R42 ;  /* 0x0008a82a01007387 */ /* 0x0009e20000100a00 */
[----:B------:R-:W-:Y:S01]  /*9f40*/  IMAD.MOV.U32 R243, RZ, RZ, R15 ;  /* 0x000000fffff37224 */ /* 0x000fe200078e000f */
[----:B------:R-:W-:Y:S01]  /*9f50*/  LOP3.LUT R15, R6, 0x50, RZ, 0x3c, !PT ;  /* 0x00000050060f7812 */ /* 0x000fe200078e3cff */
[----:B------:R-:W-:-:S04]  /*9f60*/  IMAD.WIDE R40, R0, 0x4, R22 ;  /* 0x0000000400287825 */ /* 0x000fc800078e0216 */
[----:B------:R-:W-:Y:S01]  /*9f70*/  IMAD.WIDE R38, R0, 0x4, R24 ;  /* 0x0000000400267825 */ /* 0x000fe200078e0218 */
[----:B------:R-:W-:Y:S01]  /*9f80*/  IADD3 R0, R9, -0x38, RZ ;  /* 0xffffffc809007810 */ /* 0x000fe20007ffe0ff */
[----:B------:R2:W-:Y:S01]  /*9f90*/  STL.64 [R1+0x8b0], R40 ;  /* 0x0008b02801007387 */ /* 0x0005e20000100a00 */
[----:B------:R-:W1:Y:S01]  /*9fa0*/  LDC R9, c[0x0][0x230] ;  /* 0x00008c00ff097b82 */ /* 0x000e620000000800 */
[----:B------:R-:W-:Y:S02]  /*9fb0*/  VIADD R15, R15, UR10 ;  /* 0x0000000a0f0f7c36 */ /* 0x000fe40008000000 */
[----:B------:R2:W-:Y:S01]  /*9fc0*/  STL.64 [R1+0x8b8], R38 ;  /* 0x0008b82601007387 */ /* 0x0005e20000100a00 */
[----:B------:R-:W-:Y:S02]  /*9fd0*/  IMAD.MOV.U32 R36, RZ, RZ, R34 ;  /* 0x000000ffff247224 */ /* 0x000fe400078e0022 */
[----:B------:R-:W-:Y:S01]  /*9fe0*/  IMAD.MOV.U32 R34, RZ, RZ, R242 ;  /* 0x000000ffff227224 */ /* 0x000fe200078e00f2 */
[----:B------:R3:W-:Y:S01]  /*9ff0*/  LDGSTS.E [R15], desc[UR8][R44.64], !P0 ;  /* 0x000000002c0f7fae */ /* 0x0007e2000c121848 */
[----:B------:R-:W-:-:S02]  /*a000*/  MOV R242, R14 ;  /* 0x0000000e00f27202 */ /* 0x000fc40000000f00 */
[----:B------:R-:W-:Y:S01]  /*a010*/  LOP3.LUT R14, R6, 0x60, RZ, 0x3c, !PT ;  /* 0x00000060060e7812 */ /* 0x000fe200078e3cff */
[----:B------:R4:W-:Y:S04]  /*a020*/  LDGSTS.E [R15+0x4000], desc[UR8][R42.64], !P0 ;  /* 0x040000002a0f7fae */ /* 0x0009e8000c121848 */
[----:B------:R2:W-:Y:S01]  /*a030*/  LDGSTS.E [R15+0x8000], desc[UR8][R40.64], !P0 ;  /* 0x08000000280f7fae */ /* 0x0005e2000c121848 */
[----:B------:R-:W-:-:S03]  /*a040*/  VIADD R14, R14, UR10 ;  /* 0x0000000a0e0e7c36 */ /* 0x000fc60008000000 */
[----:B------:R2:W-:Y:S01]  /*a050*/  LDGSTS.E [R15+0xc000], desc[UR8][R38.64], !P0 ;  /* 0x0c000000260f7fae */ /* 0x0005e2000c121848 */
[----:B---3--:R-:W-:Y:S01]  /*a060*/  IMAD.WIDE R44, R3, 0x4, R26 ;  /* 0x00000004032c7825 */ /* 0x008fe200078e021a */
[----:B------:R-:W-:-:S03]  /*a070*/  ISETP.GE.U32.AND P0, PT, R0, 0x7fffff49, PT ;  /* 0x7fffff490000780c */ /* 0x000fc60003f06070 */
[C---:B----4-:R-:W-:Y:S01]  /*a080*/  IMAD.WIDE R42, R3.reuse, 0x4, R92 ;  /* 0x00000004032a7825 */ /* 0x050fe200078e025c */
[----:B------:R3:W-:Y:S03]  /*a090*/  STL.64 [R1+0x8c0], R44 ;  /* 0x0008c02c01007387 */ /* 0x0007e60000100a00 */
[C---:B--2---:R-:W-:Y:S01]  /*a0a0*/  IMAD.WIDE R40, R3.reuse, 0x4, R22 ;  /* 0x0000000403287825 */ /* 0x044fe200078e0216 */
[----:B------:R3:W-:Y:S03]  /*a0b0*/  LDGSTS.E [R15+0x4], desc[UR8][R44.64], !P3 ;  /* 0x000040002c0f7fae */ /* 0x0007e6000d921848 */
[----:B------:R-:W-:Y:S01]  /*a0c0*/  IMAD.WIDE R38, R3, 0x4, R24 ;  /* 0x0000000403267825 */ /* 0x000fe200078e0218 */
[----:B------:R2:W-:Y:S03]  /*a0d0*/  STL.64 [R1+0x8c8], R42 ;  /* 0x0008c82a01007387 */ /* 0x0005e60000100a00 */
[----:B------:R-:W-:Y:S01]  /*a0e0*/  VIADD R3, R4, 0xffffffab ;  /* 0xffffffab04037836 */ /* 0x000fe20000000000 */
[----:B------:R2:W-:Y:S01]  /*a0f0*/  LDGSTS.E [R15+0x4004], desc[UR8][R42.64], !P3 ;  /* 0x040040002a0f7fae */ /* 0x0005e2000d921848 */
[----:B------:R-:W-:Y:S01]  /*a100*/  IMAD R0, R2, 0x16, RZ ;  /* 0x0000001602007824 */ /* 0x000fe200078e02ff */
[----:B------:R-:W4:Y:S02]  /*a110*/  LDC R4, c[0x0][0x230] ;  /* 0x00008c00ff047b82 */ /* 0x000f240000000800 */
[----:B------:R1:W-:Y:S01]  /*a120*/  STL.64 [R1+0x8d0], R40 ;  /* 0x0008d02801007387 */ /* 0x0003e20000100a00 */
[----:B---3--:R-:W-:-:S03]  /*a130*/  IMAD.WIDE R44, R0, 0x4, R26 ;  /* 0x00000004002c7825 */ /* 0x008fc600078e021a */
        /* <DEDUP_REMOVED lines=201> */
[----:B--2---:R-:W-:-:S03]  /*add0*/  IMAD.WIDE R38, R0, 0x4, R24 ;  /* 0x0000000400267825 */ /* 0x004fc600078e0218 */
[----:B------:R1:W-:Y:S01]  /*ade0*/  STL.64 [R1+0xa68], R42 ;  /* 0x000a682a01007387 */ /* 0x0003e20000100a00 */
[----:B------:R-:W-:-:S03]  /*adf0*/  VIADD R0, R5, 0xffffffc6 ;  /* 0xffffffc605007836 */ /* 0x000fc60000000000 */
[----:B------:R1:W-:Y:S01]  /*ae00*/  LDGSTS.E [R15+0x34008], desc[UR8][R42.64], !P0 ;  /* 0x340080002a0f7fae */ /* 0x0003e2000c121848 */
[----:B------:R-:W2:Y:S01]  /*ae10*/  LDC R5, c[0x0][0x230] ;  /* 0x00008c00ff057b82 */ /* 0x000ea20000000800 */
[C---:B----4-:R-:W-:Y:S02]  /*ae20*/  IMAD.WIDE R44, R3.reuse, 0x4, R26 ;  /* 0x00000004032c7825 */ /* 0x050fe400078e021a */
[----:B------:R4:W-:Y:S04]  /*ae30*/  STL.64 [R1+0xa70], R40 ;  /* 0x000a702801007387 */ /* 0x0009e80000100a00 */
[----:B------:R4:W-:Y:S01]  /*ae40*/  LDGSTS.E [R15+0x38008], desc[UR8][R40.64], !P0 ;  /* 0x38008000280f7fae */ /* 0x0009e2000c121848 */
[----:B-1----:R-:W-:-:S03]  /*ae50*/  IMAD.WIDE R42, R3, 0x4, R92 ;  /* 0x00000004032a7825 */ /* 0x002fc600078e025c */
[----:B------:R1:W-:Y:S04]  /*ae60*/  STL.64 [R1+0xa78], R38 ;  /* 0x000a782601007387 */ /* 0x0003e80000100a00 */
[----:B------:R1:W-:Y:S01]  /*ae70*/  LDGSTS.E [R15+0x3c008], desc[UR8][R38.64], !P0 ;  /* 0x3c008000260f7fae */ /* 0x0003e2000c121848 */
[----:B------:R-:W-:Y:S01]  /*ae80*/  ISETP.GE.U32.AND P0, PT, R0, 0x7fffff47, PT ;  /* 0x7fffff470000780c */ /* 0x000fe20003f06070 */
[----:B----4-:R-:W-:Y:S01]  /*ae90*/  IMAD.WIDE R40, R3, 0x4, R22 ;  /* 0x0000000403287825 */ /* 0x010fe200078e0216 */
[----:B------:R-:W-:Y:S01]  /*aea0*/  IADD3 R0, R9, -0x3b, RZ ;  /* 0xffffffc509007810 */ /* 0x000fe20007ffe0ff */
[----:B------:R4:W-:Y:S01]  /*aeb0*/  LDGSTS.E [R15+0x3000c], desc[UR8][R44.64], !P3 ;  /* 0x3000c0002c0f7fae */ /* 0x0009e2000d921848 */
[----:B------:R-:W2:Y:S03]  /*aec0*/  LDC R9, c[0x0][0x230] ;  /* 0x00008c00ff097b82 */ /* 0x000ea60000000800 */
[----:B------:R3:W-:Y:S01]  /*aed0*/  LDGSTS.E [R15+0x3400c], desc[UR8][R42.64], !P3 ;  /* 0x3400c0002a0f7fae */ /* 0x0007e2000d921848 */
[----:B-1----:R-:W-:-:S03]  /*aee0*/  IMAD.WIDE R38, R3, 0x4, R24 ;  /* 0x0000000403267825 */ /* 0x002fc600078e0218 */
[----:B------:R1:W-:Y:S01]  /*aef0*/  LDGSTS.E [R15+0x3800c], desc[UR8][R40.64], !P3 ;  /* 0x3800c000280f7fae */ /* 0x0003e2000d921848 */
[----:B------:R-:W-:-:S03]  /*af00*/  IMAD R3, R2, 0x19, RZ ;  /* 0x0000001902037824 */ /* 0x000fc600078e02ff */
[----:B------:R1:W-:Y:S01]  /*af10*/  LDGSTS.E [R15+0x3c00c], desc[UR8][R38.64], !P3 ;  /* 0x3c00c000260f7fae */ /* 0x0003e2000d921848 */
[----:B------:R-:W-:Y:S01]  /*af20*/  ISETP.GE.U32.AND P3, PT, R0, 0x7fffff46, PT ;  /* 0x7fffff460000780c */ /* 0x000fe20003f66070 */
[----:B------:R-:W-:Y:S02]  /*af30*/  IMAD R0, R2, 0x18, RZ ;  /* 0x0000001802007824 */ /* 0x000fe400078e02ff */
[----:B------:R4:W-:Y:S04]  /*af40*/  STL.64 [R1+0xa80], R44 ;  /* 0x000a802c01007387 */ /* 0x0009e80000100a00 */
[----:B------:R3:W-:Y:S04]  /*af50*/  STL.64 [R1+0xa88], R42 ;  /* 0x000a882a01007387 */ /* 0x0007e80000100a00 */
[----:B------:R1:W-:Y:S04]  /*af60*/  STL.64 [R1+0xa90], R40 ;  /* 0x000a902801007387 */ /* 0x0003e80000100a00 */
[----:B------:R1:W-:Y:S01]  /*af70*/  STL.64 [R1+0xa98], R38 ;  /* 0x000a982601007387 */ /* 0x0003e20000100a00 */
[----:B----4-:R-:W-:-:S04]  /*af80*/  IMAD.WIDE R44, R0, 0x4, R26 ;  /* 0x00000004002c7825 */ /* 0x010fc800078e021a */
[C---:B---3--:R-:W-:Y:S01]  /*af90*/  IMAD.WIDE R42, R0.reuse, 0x4, R92 ;  /* 0x00000004002a7825 */ /* 0x048fe200078e025c */
[----:B------:R3:W-:Y:S03]  /*afa0*/  STL.64 [R1+0xaa0], R44 ;  /* 0x000aa02c01007387 */ /* 0x0007e60000100a00 */
[C---:B-1----:R-:W-:Y:S01]  /*afb0*/  IMAD.WIDE R40, R0.reuse, 0x4, R22 ;  /* 0x0000000400287825 */ /* 0x042fe200078e0216 */
[----:B------:R3:W-:Y:S03]  /*afc0*/  LDGSTS.E [R14], desc[UR8][R44.64], !P4 ;  /* 0x000000002c0e7fae */ /* 0x0007e6000e121848 */
[----:B------:R-:W-:Y:S01]  /*afd0*/  IMAD.WIDE R38, R0, 0x4, R24 ;  /* 0x0000000400267825 */ /* 0x000fe200078e0218 */
[----:B------:R1:W-:Y:S03]  /*afe0*/  STL.64 [R1+0xaa8], R42 ;  /* 0x000aa82a01007387 */ /* 0x0003e60000100a00 */
[----:B------:R-:W-:Y:S01]  /*aff0*/  VIADD R0, R4, 0xffffffc4 ;  /* 0xffffffc404007836 */ /* 0x000fe20000000000 */
[----:B------:R1:W-:Y:S01]  /*b000*/  LDGSTS.E [R14+0x4000], desc[UR8][R42.64], !P4 ;  /* 0x040000002a0e7fae */ /* 0x0003e2000e121848 */
[----:B------:R-:W4:Y:S01]  /*b010*/  LDC R4, c[0x0][0x230] ;  /* 0x00008c00ff047b82 */ /* 0x000f220000000800 */
[----:B---3--:R-:W-:-:S02]  /*b020*/  IMAD.WIDE R44, R3, 0x4, R26 ;  /* 0x00000004032c7825 */ /* 0x008fc400078e021a */
        /* <DEDUP_REMOVED lines=10> */
[----:B-1----:R-:W-:Y:S01]  /*b0d0*/  IMAD.WIDE R38, R3, 0x4, R24 ;  /* 0x0000000403267825 */ /* 0x002fe200078e0218 */
[----:B--2---:R-:W-:-:S02]  /*b0e0*/  IADD3 R3, R5, -0x59, RZ ;  /* 0xffffffa705037810 */ /* 0x004fc40007ffe0ff */
[----:B------:R1:W-:Y:S01]  /*b0f0*/  STL.64 [R1+0xac8], R42 ;  /* 0x000ac82a01007387 */ /* 0x0003e20000100a00 */
[----:B------:R-:W2:Y:S03]  /*b100*/  LDC R5, c[0x0][0x230] ;  /* 0x00008c00ff057b82 */ /* 0x000ea60000000800 */
[----:B------:R1:W-:Y:S01]  /*b110*/  LDGSTS.E [R14+0x4004], desc[UR8][R42.64], !P5 ;  /* 0x040040002a0e7fae */ /* 0x0003e2000e921848 */
[----:B---3--:R-:W-:-:S03]  /*b120*/  IMAD.WIDE R44, R0, 0x4, R26 ;  /* 0x00000004002c7825 */ /* 0x008fc600078e021a */
[----:B------:R3:W-:Y:S04]  /*b130*/  STL.64 [R1+0xad0], R40 ;  /* 0x000ad02801007387 */ /* 0x0007e80000100a00 */
[----:B------:R3:W-:Y:S04]  /*b140*/  LDGSTS.E [R14+0x8004], desc[UR8][R40.64], !P5 ;  /* 0x08004000280e7fae */ /* 0x0007e8000e921848 */
[----:B------:R4:W-:Y:S01]  /*b150*/  STL.64 [R1+0xad8], R38 ;  /* 0x000ad82601007387 */ /* 0x0009e20000100a00 */
[----:B-1----:R-:W-:-:S03]  /*b160*/  IMAD.WIDE R42, R0, 0x4, R92 ;  /* 0x00000004002a7825 */ /* 0x002fc600078e025c */
[----:B------:R4:W-:Y:S01]  /*b170*/  LDGSTS.E [R14+0xc004], desc[UR8][R38.64], !P5 ;  /* 0x0c004000260e7fae */ /* 0x0009e2000e921848 */
[----:B------:R-:W-:Y:S01]  /*b180*/  ISETP.GE.U32.AND P5, PT, R3, 0x7fffff28, PT ;  /* 0x7fffff280300780c */ /* 0x000fe20003fa6070 */
[----:B------:R-:W-:Y:S02]  /*b190*/  IMAD R3, R2, 0x1b, RZ ;  /* 0x0000001b02037824 */ /* 0x000fe400078e02ff */
[C---:B---3--:R-:W-:Y:S01]  /*b1a0*/  IMAD.WIDE R40, R0.reuse, 0x4, R22 ;  /* 0x0000000400287825 */ /* 0x048fe200078e0216 */
[----:B------:R1:W-:Y:S04]  /*b1b0*/  STL.64 [R1+0xae0], R44 ;  /* 0x000ae02c01007387 */ /* 0x0003e80000100a00 */
[----:B------:R1:W-:Y:S01]  /*b1c0*/  LDGSTS.E [R14+0x8], desc[UR8][R44.64], !P1 ;  /* 0x000080002c0e7fae */ /* 0x0003e2000c921848 */
[----:B----4-:R-:W-:-:S03]  /*b1d0*/  IMAD.WIDE R38, R0, 0x4, R24 ;  /* 0x0000000400267825 */ /* 0x010fc600078e0218 */
[----:B------:R3:W-:Y:S01]  /*b1e0*/  STL.64 [R1+0xae8], R42 ;  /* 0x000ae82a01007387 */ /* 0x0007e20000100a00 */
[----:B------:R-:W-:-:S03]  /*b1f0*/  VIADD R0, R9, 0xffffffa6 ;  /* 0xffffffa609007836 */ /* 0x000fc60000000000 */
[----:B------:R3:W-:Y:S01]  /*b200*/  LDGSTS.E [R14+0x4008], desc[UR8][R42.64], !P1 ;  /* 0x040080002a0e7fae */ /* 0x0007e2000c921848 */
[----:B------:R-:W4:Y:S03]  /*b210*/  LDC R9, c[0x0][0x230] ;  /* 0x00008c00ff097b82 */ /* 0x000f260000000800 */
[----:B------:R2:W-:Y:S01]  /*b220*/  STL.64 [R1+0xaf0], R40 ;  /* 0x000af02801007387 */ /* 0x0005e20000100a00 */
[----:B-1----:R-:W-:-:S03]  /*b230*/  IMAD.WIDE R44, R3, 0x4, R26 ;  /* 0x00000004032c7825 */ /* 0x002fc600078e021a */
[----:B------:R2:W-:Y:S04]  /*b240*/  LDGSTS.E [R14+0x8008], desc[UR8][R40.64], !P1 ;  /* 0x08008000280e7fae */ /* 0x0005e8000c921848 */
[----:B------:R1:W-:Y:S01]  /*b250*/  STL.64 [R1+0xaf8], R38 ;  /* 0x000af82601007387 */ /* 0x0003e20000100a00 */
[----:B---3--:R-:W-:-:S03]  /*b260*/  IMAD.WIDE R42, R3, 0x4, R92 ;  /* 0x00000004032a7825 */ /* 0x008fc600078e025c */
[----:B------:R1:W-:Y:S01]  /*b270*/  LDGSTS.E [R14+0xc008], desc[UR8][R38.64], !P1 ;  /* 0x0c008000260e7fae */ /* 0x0003e2000c921848 */
[----:B------:R-:W-:Y:S01]  /*b280*/  ISETP.GE.U32.AND P1, PT, R0, 0x7fffff27, PT ;  /* 0x7fffff270000780c */ /* 0x000fe20003f26070 */
[----:B------:R-:W-:Y:S02]  /*b290*/  IMAD R0, R2, 0x38, RZ ;  /* 0x0000003802007824 */ /* 0x000fe400078e02ff */
[C---:B--2---:R-:W-:Y:S01]  /*b2a0*/  IMAD.WIDE R40, R3.reuse, 0x4, R22 ;  /* 0x0000000403287825 */ /* 0x044fe200078e0216 */
[----:B------:R2:W-:Y:S04]  /*b2b0*/  STL.64 [R1+0xb00], R44 ;  /* 0x000b002c01007387 */ /* 0x0005e80000100a00 */
[----:B------:R2:W-:Y:S01]  /*b2c0*/  LDGSTS.E [R14+0xc], desc[UR8][R44.64], !P2 ;  /* 0x0000c0002c0e7fae */ /* 0x0005e2000d121848 */
[----:B-1----:R-:W-:-:S03]  /*b2d0*/  IMAD.WIDE R38, R3, 0x4, R24 ;  /* 0x0000000403267825 */ /* 0x002fc600078e0218 */
[----:B------:R1:W-:Y:S01]  /*b2e0*/  STL.64 [R1+0xb08], R42 ;  /* 0x000b082a01007387 */ /* 0x0003e20000100a00 */
[----:B------:R-:W-:-:S03]  /*b2f0*/  VIADD R3, R4, 0xffffffa5 ;  /* 0xffffffa504037836 */ /* 0x000fc60000000000 */
[----:B------:R1:W-:Y:S01]  /*b300*/  LDGSTS.E [R14+0x400c], desc[UR8][R42.64], !P2 ;  /* 0x0400c0002a0e7fae */ /* 0x0003e2000d121848 */
[----:B------:R-:W3:Y:S01]  /*b310*/  LDC R4, c[0x0][0x230] ;  /* 0x00008c00ff047b82 */ /* 0x000ee20000000800 */
        /* <DEDUP_REMOVED lines=14> */
[----:B------:R-:W3:Y:S03]  /*b400*/  LDC R5, c[0x0][0x230] ;  /* 0x00008c00ff057b82 */ /* 0x000ee60000000800 */
        /* <DEDUP_REMOVED lines=25> */
[C---:B---3--:R-:W-:Y:S01]  /*b5a0*/  IMAD.WIDE R40, R0.reuse, 0x4, R22 ;  /* 0x0000000400287825 */ /* 0x048fe200078e0216 */
        /* <DEDUP_REMOVED lines=48> */
[----:B------:R2:W-:Y:S04]  /*b8b0*/  LDGSTS.E [R14+0x20004], desc[UR8][R44.64], !P1 ;  /* 0x200040002c0e7fae */ /* 0x0005e8000c921848 */
[----:B------:R3:W-:Y:S01]  /*b8c0*/  LDGSTS.E [R14+0x24004], desc[UR8][R42.64], !P1 ;  /* 0x240040002a0e7fae */ /* 0x0007e2000c921848 */
[----:B-1----:R-:W-:-:S03]  /*b8d0*/  IMAD.WIDE R38, R3, 0x4, R24 ;  /* 0x0000000403267825 */ /* 0x002fc600078e0218 */
[----:B------:R2:W-:Y:S01]  /*b8e0*/  STL.64 [R1+0xc10], R44 ;  /* 0x000c102c01007387 */ /* 0x0005e20000100a00 */
[----:B------:R-:W-:-:S03]  /*b8f0*/  VIADD R3, R4, 0xffffffe3 ;  /* 0xffffffe304037836 */ /* 0x000fc60000000000 */
[----:B------:R1:W-:Y:S01]  /*b900*/  LDGSTS.E [R14+0x28004], desc[UR8][R40.64], !P1 ;  /* 0x28004000280e7fae */ /* 0x0003e2000c921848 */
[----:B------:R-:W4:Y:S03]  /*b910*/  LDC R4, c[0x0][0x230] ;  /* 0x00008c00ff047b82 */ /* 0x000f260000000800 */
[----:B------:R3:W-:Y:S04]  /*b920*/  STL.64 [R1+0xc18], R42 ;  /* 0x000c182a01007387 */ /* 0x0007e80000100a00 */
[----:B------:R1:W-:Y:S01]  /*b930*/  LDGSTS.E [R14+0x2c004], desc[UR8][R38.64], !P1 ;  /* 0x2c004000260e7fae */ /* 0x0003e2000c921848 */
[----:B--2---:R-:W-:Y:S01]  /*b940*/  IMAD.WIDE R44, R0, 0x4, R26 ;  /* 0x00000004002c7825 */ /* 0x004fe200078e021a */
[----:B------:R-:W-:-:S02]  /*b950*/  ISETP.GE.U32.AND P1, PT, R3, 0x7fffff64, PT ;  /* 0x7fffff640300780c */ /* 0x000fc40003f26070 */
[----:B------:R1:W-:Y:S01]  /*b960*/  STL.64 [R1+0xc20], R40 ;  /* 0x000c202801007387 */ /* 0x0003e20000100a00 */
[----:B------:R-:W-:Y:S02]  /*b970*/  IMAD R3, R2, 0x5b, RZ ;  /* 0x0000005b02037824 */ /* 0x000fe400078e02ff */
[C---:B---3--:R-:W-:Y:S01]  /*b980*/  IMAD.WIDE R42, R0.reuse, 0x4, R92 ;  /* 0x00000004002a7825 */ /* 0x048fe200078e025c */
[----:B------:R2:W-:Y:S04]  /*b990*/  STL.64 [R1+0xc28], R38 ;  /* 0x000c282601007387 */ /* 0x0005e80000100a00 */
[----:B------:R3:W-:Y:S01]  /*b9a0*/  STL.64 [R1+0xc30], R44 ;  /* 0x000c302c01007387 */ /* 0x0007e20000100a00 */
[----:B-1----:R-:W-:-:S03]  /*b9b0*/  IMAD.WIDE R40, R0, 0x4, R22 ;  /* 0x0000000400287825 */ /* 0x002fc600078e0216 */
[----:B------:R3:W-:Y:S01]  /*b9c0*/  LDGSTS.E [R14+0x20008], desc[UR8][R44.64], !P2 ;  /* 0x200080002c0e7fae */ /* 0x0007e2000d121848 */
[----:B--2---:R-:W-:Y:S01]  /*b9d0*/  IMAD.WIDE R38, R0, 0x4, R24 ;  /* 0x0000000400267825 */ /* 0x004fe200078e0218 */
[----:B------:R-:W-:Y:S02]  /*b9e0*/  IADD3 R0, R5, -0x1e, RZ ;  /* 0xffffffe205007810 */ /* 0x000fe40007ffe0ff */
[----:B------:R1:W-:Y:S01]  /*b9f0*/  STL.64 [R1+0xc38], R42 ;  /* 0x000c382a01007387 */ /* 0x0003e20000100a00 */
[----:B------:R-:W2:Y:S03]  /*ba00*/  LDC R5, c[0x0][0x230] ;  /* 0x00008c00ff057b82 */ /* 0x000ea60000000800 */
        /* <DEDUP_REMOVED lines=14> */
[----:B----4-:R-:W-:-:S03]  /*baf0*/  VIADD R3, R9, 0xffffffe1 ;  /* 0xffffffe109037836 */ /* 0x010fc60000000000 */
[----:B------:R1:W-:Y:S01]  /*bb00*/  LDGSTS.E [R14+0x2800c], desc[UR8][R40.64], !P6 ;  /* 0x2800c000280e7fae */ /* 0x0003e2000f121848 */
[----:B------:R-:W4:Y:S03]  /*bb10*/  LDC R9, c[0x0][0x230] ;  /* 0x00008c00ff097b82 */ /* 0x000f260000000800 */
[----:B------:R2:W-:Y:S04]  /*bb20*/  STL.64 [R1+0xc78], R42 ;  /* 0x000c782a01007387 */ /* 0x0005e80000100a00 */
[----:B------:R1:W-:Y:S01]  /*bb30*/  LDGSTS.E [R14+0x2c00c], desc[UR8][R38.64], !P6 ;  /* 0x2c00c000260e7fae */ /* 0x0003e2000f121848 */
[----:B---3--:R-:W-:Y:S01]  /*bb40*/  IMAD.WIDE R44, R0, 0x4, R26 ;  /* 0x00000004002c7825 */ /* 0x008fe200078e021a */
[----:B------:R-:W-:-:S02]  /*bb50*/  ISETP.GE.U32.AND P6, PT, R3, 0x7fffff62, PT ;  /* 0x7fffff620300780c */ /* 0x000fc40003fc6070 */
[----:B------:R1:W-:Y:S01]  /*bb60*/  STL.64 [R1+0xc80], R40 ;  /* 0x000c802801007387 */ /* 0x0003e20000100a00 */
[----:B------:R-:W-:Y:S02]  /*bb70*/  IMAD R3, R2, 0x79, RZ ;  /* 0x0000007902037824 */ /* 0x000fe400078e02ff */
[C---:B--2---:R-:W-:Y:S01]  /*bb80*/  IMAD.WIDE R42, R0.reuse, 0x4, R92 ;  /* 0x00000004002a7825 */ /* 0x044fe200078e025c */
        /* <DEDUP_REMOVED lines=9> */
[C---:B---3--:R-:W-:Y:S02]  /*bc20*/  IMAD.WIDE R44, R3.reuse, 0x4, R26 ;  /* 0x00000004032c7825 */ /* 0x048fe400078e021a */
        /* <DEDUP_REMOVED lines=12> */
[----:B------:R-:W-:Y:S02]  /*bcf0*/  IADD3 R3, R5, -0x3d, RZ ;  /* 0xffffffc305037810 */ /* 0x000fe40007ffe0ff */
[----:B------:R-:W2:Y:S01]  /*bd00*/  LDC R5, c[0x0][0x230] ;  /* 0x00008c00ff057b82 */ /* 0x000ea20000000800 */
[----:B------:R1:W-:Y:S04]  /*bd10*/  LDGSTS.E [R14+0x34004], desc[UR8][R42.64], !P3 ;  /* 0x340040002a0e7fae */ /* 0x0003e8000d921848 */
        /* <DEDUP_REMOVED lines=8> */
[----:B----4-:R-:W-:Y:S01]  /*bda0*/  IMAD.WIDE R40, R0, 0x4, R22 ;  /* 0x0000000400287825 */ /* 0x010fe200078e0216 */
[----:B------:R1:W-:Y:S04]  /*bdb0*/  STL.64 [R1+0xd98], R44 ;  /* 0x000d982c01007387 */ /* 0x0003e80000100a00 */
[----:B------:R1:W-:Y:S01]  /*bdc0*/  LDGSTS.E [R14+0x30008], desc[UR8][R44.64], !P4 ;  /* 0x300080002c0e7fae */ /* 0x0003e2000e121848 */
[----:B---3--:R-:W-:Y:S01]  /*bdd0*/  IMAD.MOV.U32 R38, RZ, RZ, R36 ;  /* 0x000000ffff267224 */ /* 0x008fe200078e0024 */
[----:B------:R-:W-:Y:S01]  /*bde0*/  MOV R36, R34 ;  /* 0x0000002200247202 */ /* 0x000fe20000000f00 */
[----:B------:R-:W-:Y:S01]  /*bdf0*/  IMAD.MOV.U32 R39, RZ, RZ, R37 ;  /* 0x000000ffff277224 */ /* 0x000fe200078e0025 */
[----:B------:R3:W-:Y:S01]  /*be00*/  STL.64 [R1+0xda8], R42 ;  /* 0x000da82a01007387 */ /* 0x0007e20000100a00 */
[----:B------:R-:W-:Y:S01]  /*be10*/  IMAD.MOV.U32 R37, RZ, RZ, R35 ;  /* 0x000000ffff257224 */ /* 0x000fe200078e0023 */
[----:B------:R-:W-:Y:S01]  /*be20*/  MOV R35, R55 ;  /* 0x0000003700237202 */ /* 0x000fe20000000f00 */
[----:B------:R-:W-:Y:S01]  /*be30*/  IMAD.MOV.U32 R34, RZ, RZ, R54 ;  /* 0x000000ffff227224 */ /* 0x000fe200078e0036 */
[----:B------:R3:W-:Y:S01]  /*be40*/  LDGSTS.E [R14+0x34008], desc[UR8][R42.64], !P4 ;  /* 0x340080002a0e7fae */ /* 0x0007e2000e121848 */
[----:B------:R-:W-:Y:S01]  /*be50*/  IMAD.MOV.U32 R54, RZ, RZ, R30 ;  /* 0x000000ffff367224 */ /* 0x000fe200078e001e */
        /* <DEDUP_REMOVED lines=9> */
[----:B------:R-:W-:-:S02]  /*bef0*/  IMAD.MOV.U32 R245, RZ, RZ, R11 ;  /* 0x000000fffff57224 */ /* 0x000fc400078e000b */
[----:B------:R-:W-:Y:S02]  /*bf00*/  IMAD.MOV.U32 R11, RZ, RZ, R13 ;  /* 0x000000ffff0b7224 */ /* 0x000fe400078e000d */
[----:B------:R-:W-:-:S04]  /*bf10*/  IMAD.WIDE R12, R0, 0x4, R24 ;  /* 0x00000004000c7825 */ /* 0x000fc800078e0218 */
[----:B------:R-:W-:Y:S01]  /*bf20*/  VIADD R0, R9, 0xffffffc2 ;  /* 0xffffffc209007836 */ /* 0x000fe20000000000 */
[----:B------:R4:W-:Y:S01]  /*bf30*/  STL.64 [R1+0xdd0], R12 ;  /* 0x000dd00c01007387 */ /* 0x0009e20000100a00 */
[----:B------:R-:W4:Y:S01]  /*bf40*/  LDC R9, c[0x0][0x230] ;  /* 0x00008c00ff097b82 */ /* 0x000f220000000800 */
[C---:B-1----:R-:W-:Y:S02]  /*bf50*/  IMAD.WIDE R44, R3.reuse, 0x4, R26 ;  /* 0x00000004032c7825 */ /* 0x042fe400078e021a */
[----:B------:R1:W-:Y:S01]  /*bf60*/  LDGSTS.E [R14+0x3c008], desc[UR8][R12.64], !P4 ;  /* 0x3c0080000c0e7fae */ /* 0x0003e2000e121848 */
[----:B------:R-:W-:Y:S01]  /*bf70*/  ISETP.GE.U32.AND P4, PT, R0, 0x7fffff43, PT ;  /* 0x7fffff430000780c */ /* 0x000fe20003f86070 */
[C---:B---3--:R-:W-:Y:S01]  /*bf80*/  IMAD.WIDE R42, R3.reuse, 0x4, R92 ;  /* 0x00000004032a7825 */ /* 0x048fe200078e025c */
[----:B--2---:R-:W-:Y:S01]  /*bf90*/  IADD3 R0, R4, -0x3f, RZ ;  /* 0xffffffc104007810 */ /* 0x004fe20007ffe0ff */
[----:B------:R2:W-:Y:S01]  /*bfa0*/  STL.64 [R1+0xde0], R44 ;  /* 0x000de02c01007387 */ /* 0x0005e20000100a00 */
[----:B------:R-:W3:Y:S01]  /*bfb0*/  LDC R4, c[0x0][0x230] ;  /* 0x00008c00ff047b82 */ /* 0x000ee20000000800 */
[----:B----4-:R-:W-:-:S02]  /*bfc0*/  IMAD.WIDE R40, R3, 0x4, R22 ;  /* 0x0000000403287825 */ /* 0x010fc400078e0216 */
[----:B------:R2:W-:Y:S02]  /*bfd0*/  LDGSTS.E [R14+0x3000c], desc[UR8][R44.64], !P5 ;  /* 0x3000c0002c0e7fae */ /* 0x0005e4000e921848 */
[----:B------:R-:W-:Y:S02]  /*bfe0*/  IMAD.MOV.U32 R63, RZ, RZ, R39 ;  /* 0x000000ffff3f7224 */ /* 0x000fe400078e0027 */
[----:B-1----:R-:W-:Y:S01]  /*bff0*/  IMAD.WIDE R12, R3, 0x4, R24 ;  /* 0x00000004030c7825 */ /* 0x002fe200078e0218 */
[----:B------:R-:W-:Y:S03]  /*c000*/  STL.64 [R1+0xdf8], R42 ;  /* 0x000df82a01007387 */ /* 0x000fe60000100a00 */
[----:B------:R-:W-:Y:S01]  /*c010*/  IMAD R3, R2, 0x1d, RZ ;  /* 0x0000001d02037824 */ /* 0x000fe200078e02ff */
[----:B------:R-:W-:Y:S01]  /*c020*/  LDGSTS.E [R14+0x3400c], desc[UR8][R42.64], !P5 ;  /* 0x3400c0002a0e7fae */ /* 0x000fe2000e921848 */
[----:B------:R-:W-:Y:S01]  /*c030*/  IMAD.MOV.U32 R39, RZ, RZ, R37 ;  /* 0x000000ffff277224 */ /* 0x000fe200078e0025 */
[----:B------:R-:W-:Y:S01]  /*c040*/  MOV R37, R33 ;  /* 0x0000002100257202 */ /* 0x000fe20000000f00 */
[----:B------:R-:W-:Y:S01]  /*c050*/  IMAD.MOV.U32 R33, RZ, RZ, R29 ;  /* 0x000000ffff217224 */ /* 0x000fe200078e001d */
[----:B------:R-:W-:Y:S01]  /*c060*/  STL.64 [R1+0xe08], R40 ;  /* 0x000e082801007387 */ /* 0x000fe20000100a00 */
[----:B------:R-:W-:-:S02]  /*c070*/  IMAD.MOV.U32 R29, RZ, RZ, R11 ;  /* 0x000000ffff1d7224 */ /* 0x000fc400078e000b */
[----:B------:R-:W-:Y:S01]  /*c080*/  IMAD.MOV.U32 R62, RZ, RZ, R38 ;  /* 0x000000ffff3e7224 */ /* 0x000fe200078e0026 */
[----:B------:R-:W-:Y:S01]  /*c090*/  LDGSTS.E [R14+0x3800c], desc[UR8][R40.64], !P5 ;  /* 0x3800c000280e7fae */ /* 0x000fe2000e921848 */
[----:B------:R-:W1:Y:S01]  /*c0a0*/  LDC R11, c[0x0][0x230] ;  /* 0x00008c00ff0b7b82 */ /* 0x000e620000000800 */
[----:B------:R-:W-:Y:S01]  /*c0b0*/  MOV R38, R36 ;  /* 0x0000002400267202 */ /* 0x000fe20000000f00 */
[----:B------:R-:W-:Y:S01]  /*c0c0*/  IMAD.MOV.U32 R36, RZ, RZ, R32 ;  /* 0x000000ffff247224 */ /* 0x000fe200078e0020 */
[----:B------:R4:W-:Y:S01]  /*c0d0*/  STL.64 [R1+0xe18], R12 ;  /* 0x000e180c01007387 */ /* 0x0009e20000100a00 */
[----:B------:R-:W-:Y:S01]  /*c0e0*/  IMAD.MOV.U32 R32, RZ, RZ, R28 ;  /* 0x000000ffff207224 */ /* 0x000fe200078e001c */
[----:B------:R-:W-:Y:S02]  /*c0f0*/  MOV R28, R10 ;  /* 0x0000000a001c7202 */ /* 0x000fe40000000f00 */
[----:B------:R4:W-:Y:S01]  /*c100*/  LDGSTS.E [R14+0x3c00c], desc[UR8][R12.64], !P5 ;  /* 0x3c00c0000c0e7fae */ /* 0x0009e2000e921848 */
[----:B------:R-:W-:Y:S01]  /*c110*/  ISETP.GE.U32.AND P5, PT, R0, 0x7fffff42, PT ;  /* 0x7fffff420000780c */ /* 0x000fe20003fa6070 */
[----:B------:R-:W-:Y:S01]  /*c120*/  IMAD R0, R2, 0x1c, RZ ;  /* 0x0000001c02007824 */ /* 0x000fe200078e02ff */
[----:B------:R-:W3:Y:S03]  /*c130*/  LDC R10, c[0x0][0x230] ;  /* 0x00008c00ff0a7b82 */ /* 0x000ee60000000800 */
[----:B------:R-:W-:-:S04]  /*c140*/  IMAD.WIDE R48, R0, 0x4, R26 ;  /* 0x0000000400307825 */ /* 0x000fc800078e021a */
[----:B--2---:R-:W-:Y:S01]  /*c150*/  IMAD.WIDE R44, R0, 0x4, R92 ;  /* 0x00000004002c7825 */ /* 0x004fe200078e025c */
[----:B------:R2:W-:Y:S01]  /*c160*/  STL.64 [R1+0xe30], R48 ;  /* 0x000e303001007387 */ /* 0x0005e20000100a00 */
[----:B----4-:R-:W-:Y:S02]  /*c170*/  LOP3.LUT R13, R6, 0x70, RZ, 0x3c, !PT ;  /* 0x00000070060d7812 */ /* 0x010fe400078e3cff */
[C---:B------:R-:W-:Y:S01]  /*c180*/  IMAD.WIDE R42, R0.reuse, 0x4, R22 ;  /* 0x00000004002a7825 */ /* 0x040fe200078e0216 */
[----:B------:R4:W-:Y:S01]  /*c190*/  STL.64 [R1+0xe40], R44 ;  /* 0x000e402c01007387 */ /* 0x0009e20000100a00 */
[----:B-1----:R-:W-:Y:S02]  /*c1a0*/  IADD3 R11, R11, 0x7f, RZ ;  /* 0x0000007f0b0b7810 */ /* 0x002fe40007ffe0ff */
[----:B------:R-:W-:Y:S01]  /*c1b0*/  VIADD R13, R13, UR10 ;  /* 0x0000000a0d0d7c36 */ /* 0x000fe20008000000 */
[----:B------:R1:W-:Y:S01]  /*c1c0*/  STL.64 [R1+0xe50], R42 ;  /* 0x000e502a01007387 */ /* 0x0003e20000100a00 */
[----:B------:R-:W-:-:S03]  /*c1d0*/  IMAD.WIDE R40, R0, 0x4, R24 ;  /* 0x0000000400287825 */ /* 0x000fc600078e0218 */
[----:B------:R2:W-:Y:S01]  /*c1e0*/  LDGSTS.E [R13], desc[UR8][R48.64], !P1 ;  /* 0x00000000300d7fae */ /* 0x0005e2000c921848 */
[----:B------:R-:W-:Y:S02]  /*c1f0*/  VIADD R0, R5, 0xffffffc0 ;  /* 0xffffffc005007836 */ /* 0x000fe40000000000 */
[----:B------:R-:W3:Y:S01]  /*c200*/  LDC R5, c[0x0][0x230] ;  /* 0x00008c00ff057b82 */ /* 0x000ee20000000800 */
[----:B------:R4:W-:Y:S04]  /*c210*/  LDGSTS.E [R13+0x4000], desc[UR8][R44.64], !P1 ;  /* 0x040000002c0d7fae */ /* 0x0009e8000c921848 */
[----:B------:R1:W-:Y:S04]  /*c220*/  LDGSTS.E [R13+0x8000], desc[UR8][R42.64], !P1 ;  /* 0x080000002a0d7fae */ /* 0x0003e8000c921848 */
[----:B------:R1:W-:Y:S01]  /*c230*/  STL.64 [R1+0xe68], R40 ;  /* 0x000e682801007387 */ /* 0x0003e20000100a00 */
[----:B--2---:R-:W-:-:S03]  /*c240*/  IMAD.WIDE R48, R3, 0x4, R26 ;  /* 0x0000000403307825 */ /* 0x004fc600078e021a */
[----:B------:R2:W-:Y:S01]  /*c250*/  LDGSTS.E [R13+0xc000], desc[UR8][R40.64], !P1 ;  /* 0x0c000000280d7fae */ /* 0x0005e2000c921848 */
[C---:B----4-:R-:W-:Y:S01]  /*c260*/  IMAD.WIDE R44, R3.reuse, 0x4, R92 ;  /* 0x00000004032c7825 */ /* 0x050fe200078e025c */
[----:B------:R-:W-:Y:S02]  /*c270*/  ISETP.GE.U32.AND P1, PT, R0, 0x7fffff41, PT ;  /* 0x7fffff410000780c */ /* 0x000fe40003f26070 */
[----:B------:R4:W-:Y:S01]  /*c280*/  STL.64 [R1+0xe78], R48 ;  /* 0x000e783001007387 */ /* 0x0009e20000100a00 */
[----:B-1----:R-:W-:-:S03]  /*c290*/  IMAD.WIDE R42, R3, 0x4, R22 ;  /* 0x00000004032a7825 */ /* 0x002fc600078e0216 */
[----:B------:R4:W-:Y:S01]  /*c2a0*/  LDGSTS.E [R13+0x4], desc[UR8][R48.64], !P2 ;  /* 0x00004000300d7fae */ /* 0x0009e2000d121848 */
[----:B------:R-:W-:Y:S02]  /*c2b0*/  IMAD R0, R2, 0x1e, RZ ;  /* 0x0000001e02007824 */ /* 0x000fe400078e02ff */
[----:B--2---:R-:W-:Y:S01]  /*c2c0*/  IMAD.WIDE R40, R3, 0x4, R24 ;  /* 0x0000000403287825 */ /* 0x004fe200078e0218 */
[----:B------:R-:W-:Y:S01]  /*c2d0*/  IADD3 R3, R9, -0x5d, RZ ;  /* 0xffffffa309037810 */ /* 0x000fe20007ffe0ff */
        /* <DEDUP_REMOVED lines=10> */
[----:B------:R-:W-:Y:S02]  /*c380*/  IMAD R3, R2, 0x1f, RZ ;  /* 0x0000001f02037824 */ /* 0x000fe400078e02ff */
[C---:B----4-:R-:W-:Y:S01]  /*c390*/  IMAD.WIDE R42, R0.reuse, 0x4, R22 ;  /* 0x00000004002a7825 */ /* 0x050fe200078e0216 */
        /* <DEDUP_REMOVED lines=9> */
[----:B----4-:R-:W-:Y:S01]  /*c430*/  IMAD.WIDE R48, R3, 0x4, R26 ;  /* 0x0000000403307825 */ /* 0x010fe200078e021a */
        /* <DEDUP_REMOVED lines=34> */
[----:B----4-:R-:W-:-:S03]  /*c660*/  IMAD.WIDE R48, R0, 0x4, R26 ;  /* 0x0000000400307825 */ /* 0x010fc600078e021a */
[----:B------:R4:W-:Y:S01]  /*c670*/  STL.64 [R1+0xf90], R40 ;  /* 0x000f902801007387 */ /* 0x0009e20000100a00 */
[----:B---3--:R-:W-:-:S03]  /*c680*/  IMAD.WIDE R44, R0, 0x4, R92 ;  /* 0x00000004002c7825 */ /* 0x008fc600078e025c */
[----:B------:R3:W-:Y:S01]  /*c690*/  STL.64 [R1+0xfa0], R48 ;  /* 0x000fa03001007387 */ /* 0x0007e20000100a00 */
[----:B-1----:R-:W-:-:S03]  /*c6a0*/  IMAD.WIDE R42, R0, 0x4, R22 ;  /* 0x00000004002a7825 */ /* 0x002fc600078e0216 */
[----:B------:R3:W-:Y:S01]  /*c6b0*/  LDGSTS.E [R13+0x10004], desc[UR8][R48.64], !P4 ;  /* 0x10004000300d7fae */ /* 0x0007e2000e121848 */
[----:B--2---:R-:W-:-:S03]  /*c6c0*/  VIADD R9, R9, 0xffffff81 ;  /* 0xffffff8109097836 */ /* 0x004fc60000000000 */
[----:B------:R1:W-:Y:S01]  /*c6d0*/  STL.64 [R1+0xfb8], R44 ;  /* 0x000fb82c01007387 */ /* 0x0003e20000100a00 */
[----:B----4-:R-:W-:-:S03]  /*c6e0*/  IMAD.WIDE R40, R0, 0x4, R24 ;  /* 0x0000000400287825 */ /* 0x010fc600078e0218 */
[----:B------:R1:W-:Y:S01]  /*c6f0*/  LDGSTS.E [R13+0x14004], desc[UR8][R44.64], !P4 ;  /* 0x140040002c0d7fae */ /* 0x0003e2000e121848 */
[----:B------:R-:W-:Y:S02]  /*c700*/  VIADD R0, R4, 0xffffff83 ;  /* 0xffffff8304007836 */ /* 0x000fe40000000000 */
[----:B------:R-:W-:Y:S01]  /*c710*/  IMAD R4, R2, 0x5d, RZ ;  /* 0x0000005d02047824 */ /* 0x000fe200078e02ff */
[----:B------:R2:W-:Y:S01]  /*c720*/  STL.64 [R1+0xfc8], R42 ;  /* 0x000fc82a01007387 */ /* 0x0005e20000100a00 */
[----:B---3--:R-:W-:-:S03]  /*c730*/  IMAD.WIDE R48, R3, 0x4, R26 ;  /* 0x0000000403307825 */ /* 0x008fc600078e021a */
[----:B------:R2:W-:Y:S01]  /*c740*/  LDGSTS.E [R13+0x18004], desc[UR8][R42.64], !P4 ;  /* 0x180040002a0d7fae */ /* 0x0005e2000e121848 */
[----:B-1----:R-:W-:-:S03]  /*c750*/  IMAD.WIDE R44, R3, 0x4, R92 ;  /* 0x00000004032c7825 */ /* 0x002fc600078e025c */
[----:B------:R1:W-:Y:S04]  /*c760*/  STL.64 [R1+0xfd8], R40 ;  /* 0x000fd82801007387 */ /* 0x0003e80000100a00 */
[----:B------:R1:W-:Y:S01]  /*c770*/  LDGSTS.E [R13+0x1c004], desc[UR8][R40.64], !P4 ;  /* 0x1c004000280d7fae */ /* 0x0003e2000e121848 */
[----:B------:R-:W-:Y:S01]  /*c780*/  ISETP.GE.U32.AND P4, PT, R0, 0x7fffff04, PT ;  /* 0x7fffff040000780c */ /* 0x000fe20003f86070 */
[----:B--2---:R-:W-:Y:S01]  /*c790*/  IMAD.WIDE R42, R3, 0x4, R22 ;  /* 0x00000004032a7825 */ /* 0x004fe200078e0216 */
[----:B------:R-:W-:Y:S01]  /*c7a0*/  IADD3 R0, R5, -0x7e, RZ ;  /* 0xffffff8205007810 */ /* 0x000fe20007ffe0ff */
[----:B------:R2:W-:Y:S02]  /*c7b0*/  LDGSTS.E [R13+0x10008], desc[UR8][R48.64], !P5 ;  /* 0x10008000300d7fae */ /* 0x0005e4000e921848 */
[----:B------:R-:W-:-:S02]  /*c7c0*/  VIADD R5, R10, 0xffffff80 ;  /* 0xffffff800a057836 */ /* 0x000fc40000000000 */
[----:B------:R3:W-:Y:S01]  /*c7d0*/  LDGSTS.E [R13+0x14008], desc[UR8][R44.64], !P5 ;  /* 0x140080002c0d7fae */ /* 0x0007e2000e921848 */
[----:B-1----:R-:W-:-:S03]  /*c7e0*/  IMAD.WIDE R40, R3, 0x4, R24 ;  /* 0x0000000403287825 */ /* 0x002fc600078e0218 */
[----:B------:R1:W-:Y:S01]  /*c7f0*/  LDGSTS.E [R13+0x18008], desc[UR8][R42.64], !P5 ;  /* 0x180080002a0d7fae */ /* 0x0003e2000e921848 */
[----:B------:R-:W-:-:S03]  /*c800*/  IMAD R3, R2, 0x5c, RZ ;  /* 0x0000005c02037824 */ /* 0x000fc600078e02ff */
[----:B------:R4:W-:Y:S01]  /*c810*/  LDGSTS.E [R13+0x1c008], desc[UR8][R40.64], !P5 ;  /* 0x1c008000280d7fae */ /* 0x0009e2000e921848 */
[----:B------:R-:W-:Y:S01]  /*c820*/  ISETP.GE.U32.AND P5, PT, R0, 0x7fffff03, PT ;  /* 0x7fffff030000780c */ /* 0x000fe20003fa6070 */
[----:B------:R-:W-:Y:S02]  /*c830*/  IMAD R0, R2, 0x3f, RZ ;  /* 0x0000003f02007824 */ /* 0x000fe400078e02ff */
[----:B------:R2:W-:Y:S02]  /*c840*/  STL.64 [R1+0x1070], R48 ;  /* 0x0010703001007387 */ /* 0x0005e40000100a00 */
[C---:B------:R-:W-:Y:S02]  /*c850*/  IMAD.WIDE R78, R0.reuse, 0x4, R26 ;  /* 0x00000004004e7825 */ /* 0x040fe400078e021a */
[----:B------:R3:W-:Y:S02]  /*c860*/  STL.64 [R1+0x1080], R44 ;  /* 0x0010802c01007387 */ /* 0x0007e40000100a00 */
[----:B------:R-:W-:-:S02]  /*c870*/  IMAD.WIDE R70, R0, 0x4, R92 ;  /* 0x0000000400467825 */ /* 0x000fc400078e025c */
[----:B------:R1:W-:Y:S02]  /*c880*/  STL.64 [R1+0x1090], R42 ;  /* 0x0010902a01007387 */ /* 0x0003e40000100a00 */
[C---:B------:R-:W-:Y:S02]  /*c890*/  IMAD.WIDE R52, R0.reuse, 0x4, R22 ;  /* 0x0000000400347825 */ /* 0x040fe400078e0216 */
[----:B------:R4:W-:Y:S02]  /*c8a0*/  STL.64 [R1+0x10a8], R40 ;  /* 0x0010a82801007387 */ /* 0x0009e40000100a00 */
[----:B--2---:R-:W-:Y:S02]  /*c8b0*/  IMAD.WIDE R48, R3, 0x4, R26 ;  /* 0x0000000403307825 */ /* 0x004fe400078e021a */
[----:B------:R2:W-:Y:S02]  /*c8c0*/  STL.64 [R1+0x10b8], R78 ;  /* 0x0010b84e01007387 */ /* 0x0005e40000100a00 */
[----:B------:R-:W-:-:S02]  /*c8d0*/  IMAD.WIDE R50, R0, 0x4, R24 ;  /* 0x0000000400327825 */ /* 0x000fc400078e0218 */
[----:B------:R-:W-:Y:S02]  /*c8e0*/  STL.64 [R1+0x1100], R48 ;  /* 0x0011003001007387 */ /* 0x000fe40000100a00 */
[C---:B---3--:R-:W-:Y:S02]  /*c8f0*/  IMAD.WIDE R44, R3.reuse, 0x4, R92 ;  /* 0x00000004032c7825 */ /* 0x048fe400078e025c */
[----:B------:R-:W-:Y:S02]  /*c900*/  LDGSTS.E [R13+0x1000c], desc[UR8][R78.64], !P1 ;  /* 0x1000c0004e0d7fae */ /* 0x000fe4000c921848 */
[C---:B-1----:R-:W-:Y:S02]  /*c910*/  IMAD.WIDE R42, R3.reuse, 0x4, R22 ;  /* 0x00000004032a7825 */ /* 0x042fe400078e0216 */
[----:B------:R1:W-:Y:S02]  /*c920*/  STL.64 [R1+0x10c8], R70 ;  /* 0x0010c84601007387 */ /* 0x0003e40000100a00 */
[----:B----4-:R-:W-:-:S02]  /*c930*/  IMAD.WIDE R40, R3, 0x4, R24 ;  /* 0x0000000403287825 */ /* 0x010fc400078e0218 */
[----:B------:R1:W-:Y:S04]  /*c940*/  LDGSTS.E [R13+0x1400c], desc[UR8][R70.64], !P1 ;  /* 0x1400c000460d7fae */ /* 0x0003e8000c921848 */
[----:B------:R-:W-:Y:S04]  /*c950*/  STL.64 [R1+0x10e0], R52 ;  /* 0x0010e03401007387 */ /* 0x000fe80000100a00 */
[----:B------:R-:W-:Y:S04]  /*c960*/  LDGSTS.E [R13+0x1800c], desc[UR8][R52.64], !P1 ;  /* 0x1800c000340d7fae */ /* 0x000fe8000c921848 */
[----:B------:R-:W-:Y:S04]  /*c970*/  STL.64 [R1+0x10f0], R50 ;  /* 0x0010f03201007387 */ /* 0x000fe80000100a00 */
[----:B------:R-:W-:Y:S04]  /*c980*/  LDGSTS.E [R13+0x1c00c], desc[UR8][R50.64], !P1 ;  /* 0x1c00c000320d7fae */ /* 0x000fe8000c921848 */
[----:B--2---:R-:W2:Y:S01]  /*c990*/  LDL.LU.64 R78, [R1+0x17f8] ;  /* 0x0017f800014e7983 */ /* 0x004ea20000300a00 */
[----:B------:R-:W-:Y:S01]  /*c9a0*/  ISETP.GE.AND P1, PT, R252, UR4, PT ;  /* 0x00000004fc007c0c */ /* 0x000fe2000bf26270 */
[----:B-1----:R-:W-:Y:S01]  /*c9b0*/  IMAD.MOV.U32 R71, RZ, RZ, R63 ;  /* 0x000000ffff477224 */ /* 0x002fe200078e003f */
[----:B------:R-:W-:Y:S01]  /*c9c0*/  MOV R70, R62 ;  /* 0x0000003e00467202 */ /* 0x000fe20000000f00 */
[----:B------:R1:W-:Y:S01]  /*c9d0*/  LDGSTS.E [R13+0x20000], desc[UR8][R48.64], !P2 ;  /* 0x20000000300d7fae */ /* 0x0003e2000d121848 */
[----:B------:R-:W-:Y:S01]  /*c9e0*/  IMAD.MOV.U32 R62, RZ, RZ, R36 ;  /* 0x000000ffff3e7224 */ /* 0x000fe200078e0024 */
[----:B------:R-:W-:Y:S01]  /*c9f0*/  USHF.L.U32 UR6, UR6, 0x7, URZ ;  /* 0x0000000706067899 */ /* 0x000fe2000800063f */
[----:B------:R-:W-:Y:S01]  /*ca00*/  IMAD.MOV.U32 R63, RZ, RZ, R37 ;  /* 0x000000ffff3f7224 */ /* 0x000fe200078e0025 */
[----:B------:R3:W-:Y:S01]  /*ca10*/  STL.64 [R1+0x1128], R44 ;  /* 0x0011282c01007387 */ /* 0x0007e20000100a00 */
[----:B------:R-:W4:Y:S03]  /*ca20*/  LDC R36, c[0x0][0x230] ;  /* 0x00008c00ff247b82 */ /* 0x000f260000000800 */
[----:B------:R3:W-:Y:S01]  /*ca30*/  LDGSTS.E [R13+0x24000], desc[UR8][R44.64], !P2 ;  /* 0x240000002c0d7fae */ /* 0x0007e2000d121848 */
[----:B-1----:R-:W-:-:S03]  /*ca40*/  IMAD.WIDE R48, R4, 0x4, R26 ;  /* 0x0000000404307825 */ /* 0x002fc600078e021a */
[----:B------:R1:W-:Y:S04]  /*ca50*/  STL.64 [R1+0x1138], R42 ;  /* 0x0011382a01007387 */ /* 0x0003e80000100a00 */
[----:B------:R1:W-:Y:S01]  /*ca60*/  LDGSTS.E [R13+0x28000], desc[UR8][R42.64], !P2 ;  /* 0x280000002a0d7fae */ /* 0x0003e2000d121848 */
[----:B---3--:R-:W-:-:S03]  /*ca70*/  IMAD.WIDE R44, R4, 0x4, R92 ;  /* 0x00000004042c7825 */ /* 0x008fc600078e025c */
[----:B------:R3:W-:Y:S04]  /*ca80*/  STL.64 [R1+0x1150], R40 ;  /* 0x0011502801007387 */ /* 0x0007e80000100a00 */
[----:B------:R3:W-:Y:S01]  /*ca90*/  LDGSTS.E [R13+0x2c000], desc[UR8][R40.64], !P2 ;  /* 0x2c000000280d7fae */ /* 0x0007e2000d121848 */
[----:B------:R-:W-:Y:S01]  /*caa0*/  ISETP.GT.AND P2, PT, R11, 0x7f, PT ;  /* 0x0000007f0b00780c */ /* 0x000fe20003f44270 */
[----:B-1----:R-:W-:Y:S02]  /*cab0*/  IMAD.WIDE R42, R4, 0x4, R22 ;  /* 0x00000004042a7825 */ /* 0x002fe400078e0216 */
[----:B------:R-:W-:Y:S01]  /*cac0*/  LDGSTS.E [R13+0x20004], desc[UR8][R48.64], !P6 ;  /* 0x20004000300d7fae */ /* 0x000fe2000f121848 */
[----:B------:R-:W-:Y:S02]  /*cad0*/  SEL R0, RZ, 0x4, !P2 ;  /* 0x00000004ff007807 */ /* 0x000fe40005000000 */
[----:B------:R-:W-:Y:S01]  /*cae0*/  ISETP.GE.AND P2, PT, R252, R5, PT ;  /* 0x00000005fc00720c */ /* 0x000fe20003f46270 */
[----:B------:R1:W-:Y:S01]  /*caf0*/  LDGSTS.E [R13+0x24004], desc[UR8][R44.64], !P6 ;  /* 0x240040002c0d7fae */ /* 0x0003e2000f121848 */
[----:B------:R-:W-:Y:S01]  /*cb00*/  SEL R3, R0, RZ, !P1 ;  /* 0x000000ff00037207 */ /* 0x000fe20004800000 */
[----:B------:R-:W4:Y:S01]  /*cb10*/  LDC R252, c[0x0][0x230] ;  /* 0x00008c00fffc7b82 */ /* 0x000f220000000800 */
[----:B---3--:R-:W-:Y:S01]  /*cb20*/  IMAD.WIDE R40, R4, 0x4, R24 ;  /* 0x0000000404287825 */ /* 0x008fe200078e0218 */
[----:B------:R3:W-:Y:S01]  /*cb30*/  LDGSTS.E [R13+0x28004], desc[UR8][R42.64], !P6 ;  /* 0x280040002a0d7fae */ /* 0x0007e2000f121848 */
[----:B------:R-:W-:-:S02]  /*cb40*/  ISETP.GE.U32.AND P1, PT, R5, 0x7fffff01, PT ;  /* 0x7fffff010500780c */ /* 0x000fc40003f26070 */
[----:B------:R-:W-:Y:S01]  /*cb50*/  IMAD R4, R2, 0x5e, RZ ;  /* 0x0000005e02047824 */ /* 0x000fe200078e02ff */
[----:B------:R3:W-:Y:S01]  /*cb60*/  LDGSTS.E [R13+0x2c004], desc[UR8][R40.64], !P6 ;  /* 0x2c004000280d7fae */ /* 0x0007e2000f121848 */
[----:B------:R-:W-:Y:S01]  /*cb70*/  ISETP.GE.U32.AND P6, PT, R9, 0x7fffff02, PT ;  /* 0x7fffff020900780c */ /* 0x000fe20003fc6070 */
[----:B------:R-:W4:Y:S01]  /*cb80*/  LDC R5, c[0x0][0x230] ;  /* 0x00008c00ff057b82 */ /* 0x000f220000000800 */
[----:B------:R-:W-:Y:S01]  /*cb90*/  SEL R0, RZ, 0x4, P2 ;  /* 0x00000004ff007807 */ /* 0x000fe20001000000 */
[----:B------:R-:W-:Y:S01]  /*cba0*/  STL.64 [R1+0x1118], R48 ;  /* 0x0011183001007387 */ /* 0x000fe20000100a00 */
[----:B------:R-:W-:Y:S01]  /*cbb0*/  ISETP.GT.AND P2, PT, R11, 0xff, PT ;  /* 0x000000ff0b00780c */ /* 0x000fe20003f44270 */
[----:B------:R-:W-:Y:S02]  /*cbc0*/  IMAD.WIDE R10, R4, 0x4, R24 ;  /* 0x00000004040a7825 */ /* 0x000fe400078e0218 */
[----:B------:R1:W-:Y:S01]  /*cbd0*/  STL.64 [R1+0x1160], R44 ;  /* 0x0011602c01007387 */ /* 0x0003e20000100a00 */
[----:B------:R-:W-:Y:S01]  /*cbe0*/  SEL R0, R0, RZ, P2 ;  /* 0x000000ff00007207 */ /* 0x000fe20001000000 */
[----:B------:R-:W4:Y:S01]  /*cbf0*/  LDC R9, c[0x0][0x230] ;  /* 0x00008c00ff097b82 */ /* 0x000f220000000800 */
[----:B------:R-:W-:Y:S01]  /*cc00*/  ISETP.NE.U32.AND P2, PT, R3, RZ, PT ;  /* 0x000000ff0300720c */ /* 0x000fe20003f45070 */
[----:B------:R3:W-:Y:S01]  /*cc10*/  STL.64 [R1+0x1170], R42 ;  /* 0x0011702a01007387 */ /* 0x0007e20000100a00 */
[----:B------:R-:W-:-:S03]  /*cc20*/  IMAD R3, R2, 0x5f, RZ ;  /* 0x0000005f02037824 */ /* 0x000fc600078e02ff */
[----:B------:R3:W-:Y:S01]  /*cc30*/  STL.64 [R1+0x1188], R40 ;  /* 0x0011882801007387 */ /* 0x0007e20000100a00 */
[----:B-1----:R-:W-:-:S04]  /*cc40*/  IMAD.WIDE R44, R4, 0x4, R26 ;  /* 0x00000004042c7825 */ /* 0x002fc800078e021a */
[C---:B---3--:R-:W-:Y:S01]  /*cc50*/  IMAD.WIDE R42, R4.reuse, 0x4, R92 ;  /* 0x00000004042a7825 */ /* 0x048fe200078e025c */
[----:B------:R1:W-:Y:S03]  /*cc60*/  STL.64 [R1+0x1198], R44 ;  /* 0x0011982c01007387 */ /* 0x0003e60000100a00 */
[----:B------:R-:W-:Y:S01]  /*cc70*/  IMAD.WIDE R40, R4, 0x4, R22 ;  /* 0x0000000404287825 */ /* 0x000fe200078e0216 */
[----:B------:R1:W-:Y:S01]  /*cc80*/  LDGSTS.E [R13+0x20008], desc[UR8][R44.64], !P0 ;  /* 0x200080002c0d7fae */ /* 0x0003e2000c121848 */
[----:B------:R-:W3:Y:S03]  /*cc90*/  LDC R4, c[0x0][0x230] ;  /* 0x00008c00ff047b82 */ /* 0x000ee60000000800 */
[----:B------:R1:W-:Y:S04]  /*cca0*/  STL.64 [R1+0x11a8], R42 ;  /* 0x0011a82a01007387 */ /* 0x0003e80000100a00 */
[----:B------:R1:W-:Y:S02]  /*ccb0*/  LDGSTS.E [R13+0x24008], desc[UR8][R42.64], !P0 ;  /* 0x240080002a0d7fae */ /* 0x0003e4000c121848 */
[----:B-1----:R-:W-:-:S02]  /*ccc0*/  IMAD.WIDE R44, R3, 0x4, R26 ;  /* 0x00000004032c7825 */ /* 0x002fc400078e021a */
[----:B------:R1:W-:Y:S04]  /*ccd0*/  STL.64 [R1+0x11c0], R40 ;  /* 0x0011c02801007387 */ /* 0x0003e80000100a00 */
[----:B------:R1:W-:Y:S01]  /*cce0*/  LDGSTS.E [R13+0x28008], desc[UR8][R40.64], !P0 ;  /* 0x28008000280d7fae */ /* 0x0003e2000c121848 */
[----:B------:R-:W-:-:S03]  /*ccf0*/  IMAD.WIDE R42, R3, 0x4, R92 ;  /* 0x00000004032a7825 */ /* 0x000fc600078e025c */
[----:B------:R4:W-:Y:S04]  /*cd00*/  STL.64 [R1+0x11d0], R10 ;  /* 0x0011d00a01007387 */ /* 0x0009e80000100a00 */
[----:B------:R4:W-:Y:S01]  /*cd10*/  LDGSTS.E [R13+0x2c008], desc[UR8][R10.64], !P0 ;  /* 0x2c0080000a0d7fae */ /* 0x0009e2000c121848 */
[----:B------:R-:W-:Y:S01]  /*cd20*/  ISETP.NE.U32.AND P0, PT, R0, RZ, PT ;  /* 0x000000ff0000720c */ /* 0x000fe20003f05070 */
[----:B------:R-:W-:Y:S02]  /*cd30*/  IMAD R0, R2, 0x7c, RZ ;  /* 0x0000007c02007824 */ /* 0x000fe400078e02ff */
[C---:B-1----:R-:W-:Y:S01]  /*cd40*/  IMAD.WIDE R40, R3.reuse, 0x4, R22 ;  /* 0x0000000403287825 */ /* 0x042fe200078e0216 */
[----:B------:R1:W-:Y:S04]  /*cd50*/  LDGSTS.E [R13+0x2000c], desc[UR8][R44.64], !P3 ;  /* 0x2000c0002c0d7fae */ /* 0x0003e8000d921848 */
[----:B------:R3:W-:Y:S01]  /*cd60*/  LDGSTS.E [R13+0x2400c], desc[UR8][R42.64], !P3 ;  /* 0x2400c0002a0d7fae */ /* 0x0007e2000d921848 */
[----:B----4-:R-:W-:-:S03]  /*cd70*/  IMAD.WIDE R10, R3, 0x4, R24 ;  /* 0x00000004030a7825 */ /* 0x010fc600078e0218 */
[----:B------:R1:W-:Y:S01]  /*cd80*/  STL.64 [R1+0x11e8], R44 ;  /* 0x0011e82c01007387 */ /* 0x0003e20000100a00 */
[----:B------:R-:W-:-:S03]  /*cd90*/  VIADD R3, R9, 0xffffff7f ;  /* 0xffffff7f09037836 */ /* 0x000fc60000000000 */
        /* <DEDUP_REMOVED lines=11> */
[----:B----4-:R-:W-:-:S03]  /*ce50*/  IMAD.WIDE R40, R0, 0x4, R22 ;  /* 0x0000000400287825 */ /* 0x010fc600078e0216 */
[----:B------:R3:W-:Y:S01]  /*ce60*/  LDGSTS.E [R13+0x30000], desc[UR8][R44.64], !P4 ;  /* 0x300000002c0d7fae */ /* 0x0007e2000e121848 */
[----:B-1----:R-:W-:-:S03]  /*ce70*/  IMAD.WIDE R10, R0, 0x4, R24 ;  /* 0x00000004000a7825 */ /* 0x002fc600078e0218 */
[----:B------:R1:W-:Y:S01]  /*ce80*/  STL.64 [R1+0x12b8], R42 ;  /* 0x0012b82a01007387 */ /* 0x0003e20000100a00 */
[----:B------:R-:W-:-:S03]  /*ce90*/  VIADD R0, R5, 0xffffff7e ;  /* 0xffffff7e05007836 */ /* 0x000fc60000000000 */
[----:B------:R1:W-:Y:S01]  /*cea0*/  LDGSTS.E [R13+0x34000], desc[UR8][R42.64], !P4 ;  /* 0x340000002a0d7fae */ /* 0x0003e2000e121848 */
[----:B------:R-:W4:Y:S01]  /*ceb0*/  LDC R5, c[0x0][0x230] ;  /* 0x00008c00ff057b82 */ /* 0x000f220000000800 */
[C---:B---3--:R-:W-:Y:S02]  /*cec0*/  IMAD.WIDE R44, R3.reuse, 0x4, R26 ;  /* 0x00000004032c7825 */ /* 0x048fe400078e021a */
[----:B------:R3:W-:Y:S04]  /*ced0*/  STL.64 [R1+0x12c8], R40 ;  /* 0x0012c82801007387 */ /* 0x0007e80000100a00 */
[----:B------:R3:W-:Y:S01]  /*cee0*/  LDGSTS.E [R13+0x38000], desc[UR8][R40.64], !P4 ;  /* 0x38000000280d7fae */ /* 0x0007e2000e121848 */
[----:B-1----:R-:W-:-:S03]  /*cef0*/  IMAD.WIDE R42, R3, 0x4, R92 ;  /* 0x00000004032a7825 */ /* 0x002fc600078e025c */
[----:B------:R1:W-:Y:S04]  /*cf00*/  STL.64 [R1+0x12d8], R10 ;  /* 0x0012d80a01007387 */ /* 0x0003e80000100a00 */
[----:B------:R1:W-:Y:S01]  /*cf10*/  LDGSTS.E [R13+0x3c000], desc[UR8][R10.64], !P4 ;  /* 0x3c0000000a0d7fae */ /* 0x0003e2000e121848 */
[----:B------:R-:W-:Y:S01]  /*cf20*/  ISETP.GE.U32.AND P4, PT, R0, 0x7ffffeff, PT ;  /* 0x7ffffeff0000780c */ /* 0x000fe20003f86070 */
[C---:B---3--:R-:W-:Y:S01]  /*cf30*/  IMAD.WIDE R40, R3.reuse, 0x4, R22 ;  /* 0x0000000403287825 */ /* 0x048fe200078e0216 */
[----:B------:R-:W-:Y:S01]  /*cf40*/  IADD3 R0, R4, -0x83, RZ ;  /* 0xffffff7d04007810 */ /* 0x000fe20007ffe0ff */
[----:B------:R3:W-:Y:S04]  /*cf50*/  LDGSTS.E [R13+0x30004], desc[UR8][R44.64], !P5 ;  /* 0x300040002c0d7fae */ /* 0x0007e8000e921848 */
[----:B------:R3:W-:Y:S01]  /*cf60*/  LDGSTS.E [R13+0x34004], desc[UR8][R42.64], !P5 ;  /* 0x340040002a0d7fae */ /* 0x0007e2000e921848 */
[----:B-1----:R-:W-:-:S03]  /*cf70*/  IMAD.WIDE R10, R3, 0x4, R24 ;  /* 0x00000004030a7825 */ /* 0x002fc600078e0218 */
[----:B------:R1:W-:Y:S04]  /*cf80*/  LDGSTS.E [R13+0x38004], desc[UR8][R40.64], !P5 ;  /* 0x38004000280d7fae */ /* 0x0003e8000e921848 */
[----:B------:R4:W-:Y:S01]  /*cf90*/  LDGSTS.E [R13+0x3c004], desc[UR8][R10.64], !P5 ;  /* 0x3c0040000a0d7fae */ /* 0x0009e2000e921848 */
[----:B------:R-:W-:Y:S01]  /*cfa0*/  ISETP.GE.U32.AND P5, PT, R0, 0x7ffffefe, PT ;  /* 0x7ffffefe0000780c */ /* 0x000fe20003fa6070 */
[C---:B------:R-:W-:Y:S02]  /*cfb0*/  IMAD R0, R2.reuse, 0x7e, RZ ;  /* 0x0000007e02007824 */ /* 0x040fe400078e02ff */
[----:B------:R3:W-:Y:S01]  /*cfc0*/  STL.64 [R1+0x1290], R44 ;  /* 0x0012902c01007387 */ /* 0x0007e20000100a00 */
[----:B------:R-:W-:-:S03]  /*cfd0*/  IMAD R2, R2, 0x7f, RZ ;  /* 0x0000007f02027824 */ /* 0x000fc600078e02ff */
[----:B------:R1:W-:Y:S04]  /*cfe0*/  STL.64 [R1+0x12f0], R42 ;  /* 0x0012f02a01007387 */ /* 0x0003e80000100a00 */
[----:B------:R4:W-:Y:S01]  /*cff0*/  STL.64 [R1+0x1300], R40 ;  /* 0x0013002801007387 */ /* 0x0009e20000100a00 */
[----:B---3--:R-:W-:-:S03]  /*d000*/  IMAD.WIDE R44, R0, 0x4, R26 ;  /* 0x00000004002c7825 */ /* 0x008fc600078e021a */
[----:B------:R3:W-:Y:S01]  /*d010*/  STL.64 [R1+0x1318], R10 ;  /* 0x0013180a01007387 */ /* 0x0007e20000100a00 */
[----:B-1----:R-:W-:-:S03]  /*d020*/  IMAD.WIDE R42, R0, 0x4, R92 ;  /* 0x00000004002a7825 */ /* 0x002fc600078e025c */
[----:B------:R1:W-:Y:S01]  /*d030*/  STL.64 [R1+0x1288], R44 ;  /* 0x0012882c01007387 */ /* 0x0003e20000100a00 */
[----:B----4-:R-:W-:-:S03]  /*d040*/  IMAD.WIDE R40, R0, 0x4, R22 ;  /* 0x0000000400287825 */ /* 0x010fc600078e0216 */
[----:B------:R1:W-:Y:S01]  /*d050*/  LDGSTS.E [R13+0x30008], desc[UR8][R44.64], !P6 ;  /* 0x300080002c0d7fae */ /* 0x0003e2000f121848 */
[----:B---3--:R-:W-:-:S03]  /*d060*/  IMAD.WIDE R10, R0, 0x4, R24 ;  /* 0x00000004000a7825 */ /* 0x008fc600078e0218 */
[----:B------:R3:W-:Y:S01]  /*d070*/  STL.64 [R1+0x1310], R42 ;  /* 0x0013102a01007387 */ /* 0x0007e20000100a00 */
[----:B------:R-:W-:-:S03]  /*d080*/  VIADD R0, R9, 0xffffff7c ;  /* 0xffffff7c09007836 */ /* 0x000fc60000000000 */
[----:B------:R3:W-:Y:S01]  /*d090*/  LDGSTS.E [R13+0x34008], desc[UR8][R42.64], !P6 ;  /* 0x340080002a0d7fae */ /* 0x0007e2000f121848 */
[----:B-1----:R-:W-:-:S03]  /*d0a0*/  IMAD.WIDE R44, R2, 0x4, R26 ;  /* 0x00000004022c7825 */ /* 0x002fc600078e021a */
[----:B------:R1:W-:Y:S04]  /*d0b0*/  STL.64 [R1+0x13b0], R40 ;  /* 0x0013b02801007387 */ /* 0x0003e80000100a00 */
[----:B------:R1:W-:Y:S01]  /*d0c0*/  LDGSTS.E [R13+0x38008], desc[UR8][R40.64], !P6 ;  /* 0x38008000280d7fae */ /* 0x0003e2000f121848 */
[----:B---3--:R-:W-:-:S03]  /*d0d0*/  IMAD.WIDE R42, R2, 0x4, R92 ;  /* 0x00000004022a7825 */ /* 0x008fc600078e025c */
[----:B------:R3:W-:Y:S04]  /*d0e0*/  STL.64 [R1+0x13a8], R10 ;  /* 0x0013a80a01007387 */ /* 0x0007e80000100a00 */
[----:B------:R3:W-:Y:S01]  /*d0f0*/  LDGSTS.E [R13+0x3c008], desc[UR8][R10.64], !P6 ;  /* 0x3c0080000a0d7fae */ /* 0x0007e2000f121848 */
[----:B------:R-:W-:Y:S01]  /*d100*/  ISETP.GE.U32.AND P6, PT, R0, 0x7ffffefd, PT ;  /* 0x7ffffefd0000780c */ /* 0x000fe20003fc6070 */
[----:B------:R-:W-:Y:S02]  /*d110*/  VIADD R0, R5, 0xffffff5f ;  /* 0xffffff5f05007836 */ /* 0x000fe40000000000 */
[C---:B-1----:R-:W-:Y:S01]  /*d120*/  IMAD.WIDE R40, R2.reuse, 0x4, R22 ;  /* 0x0000000402287825 */ /* 0x042fe200078e0216 */
[----:B------:R-:W-:Y:S04]  /*d130*/  LDGSTS.E [R13+0x3000c], desc[UR8][R44.64], !P1 ;  /* 0x3000c0002c0d7fae */ /* 0x000fe8000c921848 */
[----:B------:R-:W-:Y:S01]  /*d140*/  STL.64 [R1+0x1280], R44 ;  /* 0x0012802c01007387 */ /* 0x000fe20000100a00 */
[----:B---3--:R-:W-:-:S03]  /*d150*/  IMAD.WIDE R10, R2, 0x4, R24 ;  /* 0x00000004020a7825 */ /* 0x008fc600078e0218 */
[----:B------:R-:W-:Y:S01]  /*d160*/  LDGSTS.E [R13+0x3400c], desc[UR8][R42.64], !P1 ;  /* 0x3400c0002a0d7fae */ /* 0x000fe2000c921848 */
[----:B------:R-:W-:-:S03]  /*d170*/  LOP3.LUT R9, R7, 0x30, RZ, 0x3c, !PT ;  /* 0x0000003007097812 */ /* 0x000fc600078e3cff */
[----:B------:R-:W-:Y:S01]  /*d180*/  STL.64 [R1+0x13b8], R42 ;  /* 0x0013b82a01007387 */ /* 0x000fe20000100a00 */
[----:B------:R-:W-:-:S03]  /*d190*/  IMAD.U32 R2, RZ, RZ, UR10 ;  /* 0x0000000aff027e24 */ /* 0x000fc6000f8e00ff */
[----:B------:R1:W-:Y:S01]  /*d1a0*/  LDGSTS.E [R13+0x3800c], desc[UR8][R40.64], !P1 ;  /* 0x3800c000280d7fae */ /* 0x0003e2000c921848 */
[----:B------:R-:W-:-:S03]  /*d1b0*/  LOP3.LUT R5, R7, 0x40, RZ, 0x3c, !PT ;  /* 0x0000004007057812 */ /* 0x000fc600078e3cff */
[----:B------:R1:W-:Y:S01]  /*d1c0*/  STL.64 [R1+0x13c8], R40 ;  /* 0x0013c82801007387 */ /* 0x0003e20000100a00 */
[----:B------:R-:W-:-:S03]  /*d1d0*/  LOP3.LUT R4, R7, 0x50, RZ, 0x3c, !PT ;  /* 0x0000005007047812 */ /* 0x000fc600078e3cff */
[----:B------:R3:W-:Y:S01]  /*d1e0*/  LDGSTS.E [R13+0x3c00c], desc[UR8][R10.64], !P1 ;  /* 0x3c00c0000a0d7fae */ /* 0x0007e2000c921848 */
[----:B------:R-:W-:Y:S02]  /*d1f0*/  ISETP.GE.U32.AND P1, PT, R0, 0x7ffffee0, PT ;  /* 0x7ffffee00000780c */ /* 0x000fe40003f26070 */
[C---:B------:R-:W-:Y:S01]  /*d200*/  LOP3.LUT R3, R7.reuse, 0x60, RZ, 0x3c, !PT ;  /* 0x0000006007037812 */ /* 0x040fe200078e3cff */
[----:B------:R3:W-:Y:S01]  /*d210*/  STL.64 [R1+0x13c0], R10 ;  /* 0x0013c00a01007387 */ /* 0x0007e20000100a00 */
[C---:B------:R-:W-:Y:S01]  /*d220*/  LOP3.LUT R0, R7.reuse, 0x70, RZ, 0x3c, !PT ;  /* 0x0000007007007812 */ /* 0x040fe200078e3cff */
[----:B-1----:R-:W-:Y:S01]  /*d230*/  IMAD.MOV.U32 R40, RZ, RZ, R38 ;  /* 0x000000ffff287224 */ /* 0x002fe200078e0026 */
[----:B------:R-:W-:Y:S01]  /*d240*/  MOV R41, R39 ;  /* 0x0000002700297202 */ /* 0x000fe20000000f00 */
[----:B------:R-:W-:Y:S01]  /*d250*/  IMAD.MOV.U32 R39, RZ, RZ, R33 ;  /* 0x000000ffff277224 */ /* 0x000fe200078e0021 */
[----:B------:R-:W-:Y:S01]  /*d260*/  MOV R38, R32 ;  /* 0x0000002000267202 */ /* 0x000fe20000000f00 */
[----:B------:R-:W-:Y:S01]  /*d270*/  IMAD.MOV.U32 R32, RZ, RZ, R250 ;  /* 0x000000ffff207224 */ /* 0x000fe200078e00fa */
[----:B------:R-:W-:Y:S01]  /*d280*/  MOV R33, R251 ;  /* 0x000000fb00217202 */ /* 0x000fe20000000f00 */
[----:B------:R-:W0:Y:S01]  /*d290*/  LDGDEPBAR ;  /* 0x00000000000079af */ /* 0x000e220000000000 */
[----:B---3--:R-:W-:-:S02]  /*d2a0*/  LOP3.LUT R11, R7, 0x10, RZ, 0x3c, !PT ;  /* 0x00000010070b7812 */ /* 0x008fc400078e3cff */
[----:B------:R-:W-:Y:S01]  /*d2b0*/  LOP3.LUT R10, R7, 0x20, RZ, 0x3c, !PT ;  /* 0x00000020070a7812 */ /* 0x000fe200078e3cff */
[----:B------:R-:W3:Y:S01]  /*d2c0*/  LDL.64 R250, [R1+0x590] ;  /* 0x0005900001fa7983 */ /* 0x000ee20000100a00 */
[C---:B------:R-:W-:Y:S01]  /*d2d0*/  IADD3 R11, R2.reuse, 0x100000, R11 ;  /* 0x00100000020b7810 */ /* 0x040fe20007ffe00b */
[----:B------:R-:W-:Y:S01]  /*d2e0*/  VIADD R21, R21, 0xffffff5e ;  /* 0xffffff5e15157836 */ /* 0x000fe20000000000 */
[C---:B------:R-:W-:Y:S01]  /*d2f0*/  IADD3 R10, R2.reuse, 0x100000, R10 ;  /* 0x00100000020a7810 */ /* 0x040fe20007ffe00a */
[----:B------:R1:W-:Y:S01]  /*d300*/  STL.64 [R1+0x1648], R6 ;  /* 0x0016480601007387 */ /* 0x0003e20000100a00 */
[C---:B------:R-:W-:Y:S02]  /*d310*/  IADD3 R9, R2.reuse, 0x100000, R9 ;  /* 0x0010000002097810 */ /* 0x040fe40007ffe009 */
[C---:B------:R-:W-:Y:S02]  /*d320*/  IADD3 R5, R2.reuse, 0x100000, R5 ;  /* 0x0010000002057810 */ /* 0x040fe40007ffe005 */
[----:B------:R-:W-:-:S02]  /*d330*/  IADD3 R4, R2, 0x100000, R4 ;  /* 0x0010000002047810 */ /* 0x000fc40007ffe004 */
[C---:B------:R-:W-:Y:S02]  /*d340*/  IADD3 R3, R2.reuse, 0x100000, R3 ;  /* 0x0010000002037810 */ /* 0x040fe40007ffe003 */
[C---:B------:R-:W-:Y:S02]  /*d350*/  IADD3 R0, R2.reuse, 0x100000, R0 ;  /* 0x0010000002007810 */ /* 0x040fe40007ffe000 */
[----:B------:R-:W-:Y:S02]  /*d360*/  IADD3 R2, R2, 0x100000, R7 ;  /* 0x0010000002027810 */ /* 0x000fe40007ffe007 */
[----:B-1----:R-:W4:Y:S01]  /*d370*/  LDL.LU.64 R6, [R1+0x550] ;  /* 0x0005500001067983 */ /* 0x002f220000300a00 */
[----:B------:R-:W-:-:S03]  /*d380*/  MOV R12, UR6 ;  /* 0x00000006000c7c02 */ /* 0x000fc60008000f00 */
[----:B------:R-:W-:Y:S04]  /*d390*/  LDGSTS.E [R2+0x40000], desc[UR8][R40.64], P2 ;  /* 0x4000000028027fae */ /* 0x000fe80009121848 */
        /* <DEDUP_REMOVED lines=8> */
[----:B------:R-:W-:Y:S01]  /*d420*/  LDGSTS.E [R11+0x40480], desc[UR8][R30.64], P2 ;  /* 0x404800001e0b7fae */ /* 0x000fe20009121848 */
[----:B------:R-:W-:-:S03]  /*d430*/  IMAD.MOV.U32 R44, RZ, RZ, R38 ;  /* 0x000000ffff2c7224 */ /* 0x000fc600078e0026 */
[----:B------:R-:W-:Y:S01]  /*d440*/  LDGSTS.E [R11+0x40880], desc[UR8][R46.64], P2 ;  /* 0x408800002e0b7fae */ /* 0x000fe20009121848 */
[----:B------:R-:W-:-:S03]  /*d450*/  IMAD.MOV.U32 R45, RZ, RZ, R39 ;  /* 0x000000ffff2d7224 */ /* 0x000fc600078e0027 */
[----:B------:R-:W-:Y:S04]  /*d460*/  LDGSTS.E [R11+0x40c80], desc[UR8][R244.64], P2 ;  /* 0x40c80000f40b7fae */ /* 0x000fe80009121848 */
[----:B------:R-:W-:Y:S04]  /*d470*/  LDGSTS.E [R11+0x41080], desc[UR8][R246.64], P2 ;  /* 0x41080000f60b7fae */ /* 0x000fe80009121848 */
[----:B------:R-:W2:Y:S04]  /*d480*/  LDL.64 R42, [R1+0x6c8] ;  /* 0x0006c800012a7983 */ /* 0x000ea80000100a00 */
        /* <DEDUP_REMOVED lines=13> */
[----:B---3--:R-:W-:Y:S04]  /*d560*/  LDGSTS.E [R11+0x41480], desc[UR8][R250.64], P2 ;  /* 0x41480000fa0b7fae */ /* 0x008fe80009121848 */
[----:B------:R-:W3:Y:S04]  /*d570*/  LDL.64 R250, [R1+0x580] ;  /* 0x0005800001fa7983 */ /* 0x000ee80000100a00 */
[----:B----4-:R-:W-:Y:S04]  /*d580*/  LDGSTS.E [R11+0x41880], desc[UR8][R6.64], P2 ;  /* 0x41880000060b7fae */ /* 0x010fe80009121848 */
[----:B------:R1:W-:Y:S04]  /*d590*/  STL.64 [R1+0x1740], R6 ;  /* 0x0017400601007387 */ /* 0x0003e80000100a00 */
[----:B------:R-:W-:Y:S04]  /*d5a0*/  LDGSTS.E [R11+0x41c80], desc[UR8][R44.64], P2 ;  /* 0x41c800002c0b7fae */ /* 0x000fe80009121848 */
[----:B-1----:R-:W4:Y:S04]  /*d5b0*/  LDL.LU.64 R6, [R1+0x648] ;  /* 0x0006480001067983 */ /* 0x002f280000300a00 */
[----:B--2---:R-:W-:Y:S04]  /*d5c0*/  LDGSTS.E [R10+0x40100], desc[UR8][R42.64], P2 ;  /* 0x401000002a0a7fae */ /* 0x004fe80009121848 */
[----:B------:R-:W-:Y:S04]  /*d5d0*/  LDGSTS.E [R10+0x40500], desc[UR8][R40.64], P2 ;  /* 0x40500000280a7fae */ /* 0x000fe80009121848 */
[----:B----4-:R-:W-:Y:S04]  /*d5e0*/  LDGSTS.E [R10+0x40900], desc[UR8][R6.64], P2 ;  /* 0x40900000060a7fae */ /* 0x010fe80009121848 */
[----:B------:R-:W-:Y:S04]  /*d5f0*/  LDGSTS.E [R10+0x40d00], desc[UR8][R62.64], P2 ;  /* 0x40d000003e0a7fae */ /* 0x000fe80009121848 */
[----:B------:R-:W-:Y:S04]  /*d600*/  LDGSTS.E [R10+0x41100], desc[UR8][R38.64], P2 ;  /* 0x41100000260a7fae */ /* 0x000fe80009121848 */
[----:B------:R-:W-:Y:S04]  /*d610*/  LDGSTS.E [R10+0x41500], desc[UR8][R32.64], P2 ;  /* 0x41500000200a7fae */ /* 0x000fe80009121848 */
[----:B------:R1:W-:Y:S04]  /*d620*/  STL.64 [R1+0x1748], R6 ;  /* 0x0017480601007387 */ /* 0x0003e80000100a00 */
[----:B------:R-:W-:Y:S04]  /*d630*/  LDGSTS.E [R10+0x41900], desc[UR8][R28.64], P2 ;  /* 0x419000001c0a7fae */ /* 0x000fe80009121848 */
[----:B------:R-:W-:Y:S04]  /*d640*/  LDGSTS.E [R10+0x41d00], desc[UR8][R248.64], P2 ;  /* 0x41d00000f80a7fae */ /* 0x000fe80009121848 */
[----:B-1----:R-:W2:Y:S04]  /*d650*/  LDL.LU.64 R6, [R1+0x670] ;  /* 0x0006700001067983 */ /* 0x002ea80000300a00 */
[----:B------:R-:W-:Y:S04]  /*d660*/  LDGSTS.E [R9+0x40180], desc[UR8][R242.64], P2 ;  /* 0x40180000f2097fae */ /* 0x000fe80009121848 */
[----:B------:R-:W4:Y:S04]  /*d670*/  LDL.64 R248, [R1+0x6b8] ;  /* 0x0006b80001f87983 */ /* 0x000f280000100a00 */
[----:B------:R1:W-:Y:S04]  /*d680*/  STL.64 [R1+0x1650], R10 ;  /* 0x0016500a01007387 */ /* 0x0003e80000100a00 */
[----:B------:R-:W-:Y:S04]  /*d690*/  LDGSTS.E [R9+0x40580], desc[UR8][R244.64], P2 ;  /* 0x40580000f4097fae */ /* 0x000fe80009121848 */
[----:B------:R-:W-:Y:S04]  /*d6a0*/  LDGSTS.E [R9+0x40980], desc[UR8][R34.64], P2 ;  /* 0x4098000022097fae */ /* 0x000fe80009121848 */
[----:B-1----:R-:W2:Y:S04]  /*d6b0*/  LDL.LU.64 R10, [R1+0x678] ;  /* 0x00067800010a7983 */ /* 0x002ea80000300a00 */
[----:B------:R-:W2:Y:S04]  /*d6c0*/  LDL.64 R52, [R1+0x638] ;  /* 0x0006380001347983 */ /* 0x000ea80000100a00 */
[----:B------:R-:W2:Y:S04]  /*d6d0*/  LDL.64 R32, [R1+0x5f8] ;  /* 0x0005f80001207983 */ /* 0x000ea80000100a00 */
[----:B------:R-:W2:Y:S04]  /*d6e0*/  LDL.64 R28, [R1+0x5b8] ;  /* 0x0005b800011c7983 */ /* 0x000ea80000100a00 */
[----:B------:R-:W2:Y:S04]  /*d6f0*/  LDL.64 R242, [R1+0x578] ;  /* 0x0005780001f27983 */ /* 0x000ea80000100a00 */
[----:B------:R-:W-:Y:S04]  /*d700*/  LDGSTS.E [R9+0x40d80], desc[UR8][R54.64], P2 ;  /* 0x40d8000036097fae */ /* 0x000fe80009121848 */
[----:B------:R-:W2:Y:S04]  /*d710*/  LDL.64 R244, [R1+0x538] ;  /* 0x0005380001f47983 */ /* 0x000ea80000100a00 */
[----:B------:R-:W-:Y:S04]  /*d720*/  LDGSTS.E [R9+0x41180], desc[UR8][R246.64], P2 ;  /* 0x41180000f6097fae */ /* 0x000fe80009121848 */
[----:B---3--:R-:W-:Y:S04]  /*d730*/  LDGSTS.E [R9+0x41580], desc[UR8][R250.64], P2 ;  /* 0x41580000fa097fae */ /* 0x008fe80009121848 */
[----:B------:R-:W3:Y:S04]  /*d740*/  LDL.64 R50, [R1+0x630] ;  /* 0x0006300001327983 */ /* 0x000ee80000100a00 */
[----:B------:R-:W3:Y:S04]  /*d750*/  LDL.64 R246, [R1+0x4f8] ;  /* 0x0004f80001f67983 */ /* 0x000ee80000100a00 */
[----:B------:R-:W3:Y:S04]  /*d760*/  LDL.64 R250, [R1+0x6b0] ;  /* 0x0006b00001fa7983 */ /* 0x000ee80000100a00 */
[----:B------:R-:W3:Y:S04]  /*d770*/  LDL.64 R48, [R1+0x5f0] ;  /* 0x0005f00001307983 */ /* 0x000ee80000100a00 */
[----:B------:R-:W3:Y:S04]  /*d780*/  LDL.64 R70, [R1+0x5b0] ;  /* 0x0005b00001467983 */ /* 0x000ee80000100a00 */
[----:B------:R-:W3:Y:S04]  /*d790*/  LDL.64 R44, [R1+0x570] ;  /* 0x00057000012c7983 */ /* 0x000ee80000100a00 */
[----:B------:R-:W3:Y:S04]  /*d7a0*/  LDL.64 R42, [R1+0x530] ;  /* 0x00053000012a7983 */ /* 0x000ee80000100a00 */
[----:B------:R-:W3:Y:S04]  /*d7b0*/  LDL.64 R40, [R1+0x4f0] ;  /* 0x0004f00001287983 */ /* 0x000ee80000100a00 */
[----:B------:R-:W-:Y:S04]  /*d7c0*/  LDGSTS.E [R9+0x41980], desc[UR8][R30.64], P2 ;  /* 0x419800001e097fae */ /* 0x000fe80009121848 */
[----:B------:R-:W-:Y:S04]  /*d7d0*/  LDGSTS.E [R9+0x41d80], desc[UR8][R46.64], P2 ;  /* 0x41d800002e097fae */ /* 0x000fe80009121848 */
[----:B------:R-:W3:Y:S04]  /*d7e0*/  LDL.64 R62, [R1+0x6a8] ;  /* 0x0006a800013e7983 */ /* 0x000ee80000100a00 */
[----:B------:R-:W3:Y:S04]  /*d7f0*/  LDL.64 R38, [R1+0x668] ;  /* 0x0006680001267983 */ /* 0x000ee80000100a00 */
[----:B------:R-:W3:Y:S04]  /*d800*/  LDL.64 R34, [R1+0x628] ;  /* 0x0006280001227983 */ /* 0x000ee80000100a00 */
[----:B------:R-:W3:Y:S04]  /*d810*/  LDL.64 R54, [R1+0x5e8] ;  /* 0x0005e80001367983 */ /* 0x000ee80000100a00 */
[----:B------:R-:W3:Y:S04]  /*d820*/  LDL.64 R30, [R1+0x5a8] ;  /* 0x0005a800011e7983 */ /* 0x000ee80000100a00 */
[----:B------:R1:W-:Y:S04]  /*d830*/  STL.64 [R1+0x1658], R8 ;  /* 0x0016580801007387 */ /* 0x0003e80000100a00 */
[----:B-1----:R-:W3:Y:S04]  /*d840*/  LDL.LU.64 R8, [R1+0x560] ;  /* 0x0005600001087983 */ /* 0x002ee80000300a00 */
[----:B------:R-:W3:Y:S04]  /*d850*/  LDL.64 R46, [R1+0x528] ;  /* 0x00052800012e7983 */ /* 0x000ee80000100a00 */
[----:B----4-:R-:W-:Y:S04]  /*d860*/  LDGSTS.E [R5+0x40200], desc[UR8][R248.64], P2 ;  /* 0x40200000f8057fae */ /* 0x010fe80009121848 */
[----:B------:R-:W4:Y:S04]  /*d870*/  LDL.64 R248, [R1+0x4e8] ;  /* 0x0004e80001f87983 */ /* 0x000f280000100a00 */
[----:B--2---:R-:W-:Y:S04]  /*d880*/  LDGSTS.E [R5+0x40600], desc[UR8][R10.64], P2 ;  /* 0x406000000a057fae */ /* 0x004fe80009121848 */
[----:B------:R-:W-:Y:S04]  /*d890*/  LDGSTS.E [R5+0x40a00], desc[UR8][R52.64], P2 ;  /* 0x40a0000034057fae */ /* 0x000fe80009121848 */
[----:B------:R-:W-:Y:S04]  /*d8a0*/  LDGSTS.E [R5+0x40e00], desc[UR8][R32.64], P2 ;  /* 0x40e0000020057fae */ /* 0x000fe80009121848 */
[----:B------:R-:W-:Y:S04]  /*d8b0*/  LDGSTS.E [R5+0x41200], desc[UR8][R28.64], P2 ;  /* 0x412000001c057fae */ /* 0x000fe80009121848 */
[----:B------:R-:W-:Y:S04]  /*d8c0*/  LDGSTS.E [R5+0x41600], desc[UR8][R242.64], P2 ;  /* 0x41600000f2057fae */ /* 0x000fe80009121848 */
[----:B------:R-:W2:Y:S04]  /*d8d0*/  LDL.LU.64 R52, [R1+0x17f0] ;  /* 0x0017f00001347983 */ /* 0x000ea80000300a00 */
[----:B------:R-:W-:Y:S04]  /*d8e0*/  LDGSTS.E [R5+0x41a00], desc[UR8][R244.64], P2 ;  /* 0x41a00000f4057fae */ /* 0x000fe80009121848 */
[----:B------:R-:W2:Y:S04]  /*d8f0*/  LDL.64 R32, [R1+0x6a0] ;  /* 0x0006a00001207983 */ /* 0x000ea80000100a00 */
[----:B------:R-:W2:Y:S04]  /*d900*/  LDL.64 R28, [R1+0x620] ;  /* 0x00062000011c7983 */ /* 0x000ea80000100a00 */
[----:B------:R-:W2:Y:S04]  /*d910*/  LDL.64 R242, [R1+0x5e0] ;  /* 0x0005e00001f27983 */ /* 0x000ea80000100a00 */
[----:B---3--:R-:W-:Y:S04]  /*d920*/  LDGSTS.E [R5+0x41e00], desc[UR8][R246.64], P2 ;  /* 0x41e00000f6057fae */ /* 0x008fe80009121848 */
[----:B------:R-:W-:Y:S04]  /*d930*/  LDGSTS.E [R4+0x40280], desc[UR8][R250.64], P2 ;  /* 0x40280000fa047fae */ /* 0x000fe80009121848 */
[----:B------:R-:W-:Y:S04]  /*d940*/  LDGSTS.E [R4+0x40680], desc[UR8][R6.64], P2 ;  /* 0x4068000006047fae */ /* 0x000fe80009121848 */
[----:B------:R-:W3:Y:S04]  /*d950*/  LDL.64 R244, [R1+0x5a0] ;  /* 0x0005a00001f47983 */ /* 0x000ee80000100a00 */
[----:B------:R-:W3:Y:S04]  /*d960*/  LDL.64 R246, [R1+0x520] ;  /* 0x0005200001f67983 */ /* 0x000ee80000100a00 */
[----:B------:R-:W3:Y:S04]  /*d970*/  LDL.64 R250, [R1+0x4e0] ;  /* 0x0004e00001fa7983 */ /* 0x000ee80000100a00 */
[----:B------:R-:W-:Y:S04]  /*d980*/  LDGSTS.E [R4+0x40a80], desc[UR8][R50.64], P2 ;  /* 0x40a8000032047fae */ /* 0x000fe80009121848 */
[----:B------:R-:W-:Y:S04]  /*d990*/  LDGSTS.E [R4+0x40e80], desc[UR8][R48.64], P2 ;  /* 0x40e8000030047fae */ /* 0x000fe80009121848 */
[----:B------:R-:W-:Y:S04]  /*d9a0*/  LDGSTS.E [R4+0x41280], desc[UR8][R70.64], P2 ;  /* 0x4128000046047fae */ /* 0x000fe80009121848 */
[----:B------:R-:W3:Y:S04]  /*d9b0*/  LDL.LU.64 R50, [R1+0x17e8] ;  /* 0x0017e80001327983 */ /* 0x000ee80000300a00 */
[----:B------:R-:W3:Y:S04]  /*d9c0*/  LDL.LU.64 R48, [R1+0x17e0] ;  /* 0x0017e00001307983 */ /* 0x000ee80000300a00 */
[----:B------:R-:W3:Y:S04]  /*d9d0*/  LDL.LU.64 R70, [R1+0x17d8] ;  /* 0x0017d80001467983 */ /* 0x000ee80000300a00 */
[----:B------:R-:W-:Y:S04]  /*d9e0*/  LDGSTS.E [R4+0x41680], desc[UR8][R44.64], P2 ;  /* 0x416800002c047fae */ /* 0x000fe80009121848 */
[----:B------:R-:W-:Y:S04]  /*d9f0*/  LDGSTS.E [R4+0x41a80], desc[UR8][R42.64], P2 ;  /* 0x41a800002a047fae */ /* 0x000fe80009121848 */
[----:B------:R-:W-:Y:S04]  /*da00*/  LDGSTS.E [R4+0x41e80], desc[UR8][R40.64], P2 ;  /* 0x41e8000028047fae */ /* 0x000fe80009121848 */
[----:B------:R-:W3:Y:S04]  /*da10*/  LDL.LU.64 R44, [R1+0x17d0] ;  /* 0x0017d000012c7983 */ /* 0x000ee80000300a00 */
[----:B------:R-:W3:Y:S04]  /*da20*/  LDL.LU.64 R42, [R1+0x17c8] ;  /* 0x0017c800012a7983 */ /* 0x000ee80000300a00 */
[----:B------:R-:W3:Y:S04]  /*da30*/  LDL.LU.64 R40, [R1+0x17c0] ;  /* 0x0017c00001287983 */ /* 0x000ee80000300a00 */
[----:B------:R1:W-:Y:S04]  /*da40*/  STL.64 [R1+0x1660], R4 ;  /* 0x0016600401007387 */ /* 0x0003e80000100a00 */
[----:B------:R-:W-:Y:S04]  /*da50*/  LDGSTS.E [R3+0x40300], desc[UR8][R62.64], P2 ;  /* 0x403000003e037fae */ /* 0x000fe80009121848 */
[----:B------:R-:W-:Y:S04]  /*da60*/  LDGSTS.E [R3+0x40700], desc[UR8][R38.64], P2 ;  /* 0x4070000026037fae */ /* 0x000fe80009121848 */
[----:B-1----:R-:W4:Y:S04]  /*da70*/  LDL.LU.64 R4, [R1+0x568] ;  /* 0x0005680001047983 */ /* 0x002f280000300a00 */
[----:B------:R-:W-:Y:S04]  /*da80*/  LDGSTS.E [R3+0x40b00], desc[UR8][R34.64], P2 ;  /* 0x40b0000022037fae */ /* 0x000fe80009121848 */
[----:B------:R-:W-:Y:S04]  /*da90*/  LDGSTS.E [R3+0x40f00], desc[UR8][R54.64], P2 ;  /* 0x40f0000036037fae */ /* 0x000fe80009121848 */
[----:B------:R-:W-:Y:S04]  /*daa0*/  LDGSTS.E [R3+0x41300], desc[UR8][R30.64], P2 ;  /* 0x413000001e037fae */ /* 0x000fe80009121848 */
[----:B------:R-:W3:Y:S04]  /*dab0*/  LDL.LU.64 R62, [R1+0x17b8] ;  /* 0x0017b800013e7983 */ /* 0x000ee80000300a00 */
[----:B------:R-:W3:Y:S04]  /*dac0*/  LDL.LU.64 R30, [R1+0x1b0] ;  /* 0x0001b000011e7983 */ /* 0x000ee80000300a00 */
[----:B----4-:R-:W-:Y:S04]  /*dad0*/  LDGSTS.E [R3+0x41700], desc[UR8][R4.64], P2 ;  /* 0x4170000004037fae */ /* 0x010fe80009121848 */
[----:B------:R-:W-:Y:S04]  /*dae0*/  LDGSTS.E [R3+0x41b00], desc[UR8][R46.64], P2 ;  /* 0x41b000002e037fae */ /* 0x000fe80009121848 */
[----:B------:R-:W-:Y:S04]  /*daf0*/  LDGSTS.E [R3+0x41f00], desc[UR8][R248.64], P2 ;  /* 0x41f00000f8037fae */ /* 0x000fe80009121848 */
[----:B--2---:R1:W-:Y:S04]  /*db00*/  LDGSTS.E [R0+0x40380], desc[UR8][R32.64], P2 ;  /* 0x4038000020007fae */ /* 0x0043e80009121848 */
[----:B------:R-:W2:Y:S04]  /*db10*/  LDL.LU.64 R46, [R1+0x1a8] ;  /* 0x0001a800012e7983 */ /* 0x000ea80000300a00 */
[----:B------:R-:W4:Y:S04]  /*db20*/  LDL.LU.64 R248, [R1+0x1a0] ;  /* 0x0001a00001f87983 */ /* 0x000f280000300a00 */
[----:B------:R1:W-:Y:S04]  /*db30*/  STL.64 [R1+0x1668], R2 ;  /* 0x0016680201007387 */ /* 0x0003e80000100a00 */
[----:B-1----:R-:W3:Y:S04]  /*db40*/  LDL.LU.64 R2, [R1+0x660] ;  /* 0x0006600001027983 */ /* 0x002ee80000300a00 */
[----:B------:R-:W2:Y:S01]  /*db50*/  LDL.LU.64 R38, [R1+0x198] ;  /* 0x0001980001267983 */ /* 0x000ea20000300a00 */
[----:B------:R-:W-:-:S04]  /*db60*/  IMAD.WIDE R26, R12, 0x4, R26 ;  /* 0x000000040c1a7825 */ /* 0x000fc800078e021a */
[----:B------:R-:W-:-:S04]  /*db70*/  IMAD.WIDE R32, R12, 0x4, R92 ;  /* 0x000000040c207825 */ /* 0x000fc800078e025c */
[C---:B------:R-:W-:Y:S01]  /*db80*/  IMAD.WIDE R22, R12.reuse, 0x4, R22 ;  /* 0x000000040c167825 */ /* 0x040fe200078e0216 */
[----:B---3--:R-:W-:Y:S04]  /*db90*/  LDGSTS.E [R0+0x40780], desc[UR8][R2.64], P2 ;  /* 0x4078000002007fae */ /* 0x008fe80009121848 */
[----:B------:R-:W-:Y:S04]  /*dba0*/  LDGSTS.E [R0+0x40b80], desc[UR8][R28.64], P2 ;  /* 0x40b800001c007fae */ /* 0x000fe80009121848 */
[----:B------:R-:W-:Y:S04]  /*dbb0*/  LDGSTS.E [R0+0x40f80], desc[UR8][R242.64], P2 ;  /* 0x40f80000f2007fae */ /* 0x000fe80009121848 */
[----:B------:R1:W-:Y:S04]  /*dbc0*/  LDGSTS.E [R0+0x41380], desc[UR8][R244.64], P2 ;  /* 0x41380000f4007fae */ /* 0x0003e80009121848 */
[----:B------:R-:W3:Y:S04]  /*dbd0*/  LDL.LU.64 R28, [R1+0x190] ;  /* 0x00019000011c7983 */ /* 0x000ee80000300a00 */
[----:B------:R-:W-:Y:S04]  /*dbe0*/  LDGSTS.E [R0+0x41780], desc[UR8][R8.64], P2 ;  /* 0x4178000008007fae */ /* 0x000fe80009121848 */
[----:B------:R-:W3:Y:S01]  /*dbf0*/  LDL.LU.64 R242, [R1+0x188] ;  /* 0x0001880001f27983 */ /* 0x000ee20000300a00 */
[C---:B------:R-:W-:Y:S01]  /*dc00*/  IMAD.WIDE R24, R12.reuse, 0x4, R24 ;  /* 0x000000040c187825 */ /* 0x040fe200078e0218 */
[----:B-1----:R-:W1:Y:S02]  /*dc10*/  LDC R244, c[0x0][0x230] ;  /* 0x00008c00fff47b82 */ /* 0x002e640000000800 */
[----:B------:R-:W-:Y:S04]  /*dc20*/  LDGSTS.E [R0+0x41b80], desc[UR8][R246.64], P2 ;  /* 0x41b80000f6007fae */ /* 0x000fe80009121848 */
[----:B------:R-:W-:Y:S04]  /*dc30*/  LDGSTS.E [R0+0x41f80], desc[UR8][R250.64], P2 ;  /* 0x41f80000fa007fae */ /* 0x000fe80009121848 */
[----:B------:R-:W0:Y:S04]  /*dc40*/  LDGDEPBAR ;  /* 0x00000000000079af */ /* 0x000e280000000000 */
[----:B------:R-:W3:Y:S04]  /*dc50*/  LDL.LU.64 R246, [R1+0x180] ;  /* 0x0001800001f67983 */ /* 0x000ee80000300a00 */
[----:B------:R-:W3:Y:S01]  /*dc60*/  LDL.LU.64 R250, [R1+0x178] ;  /* 0x0001780001fa7983 */ /* 0x000ee20000300a00 */
[----:B------:R-:W-:Y:S06]  /*dc70*/  BAR.SYNC.DEFER_BLOCKING 0x0 ;  /* 0x0000000000007b1d */ /* 0x000fec0000010000 */
[----:B------:R4:W-:Y:S04]  /*dc80*/  STL.64 [R1+0x11e0], R26 ;  /* 0x0011e01a01007387 */ /* 0x0009e80000100a00 */
[----:B------:R2:W-:Y:S04]  /*dc90*/  STL.64 [R1+0x13a0], R32 ;  /* 0x0013a02001007387 */ /* 0x0005e80000100a00 */
[----:B------:R1:W-:Y:S04]  /*dca0*/  STL.64 [R1+0x1398], R22 ;  /* 0x0013981601007387 */ /* 0x0003e80000100a00 */
[----:B------:R-:W-:Y:S01]  /*dcb0*/  @!PT LDS RZ, [RZ] ;  /* 0x00000000fffff984 */ /* 0x000fe20000000800 */
[----:B------:R-:W-:Y:S01]  /*dcc0*/  @!PT LDS RZ, [RZ] ;  /* 0x00000000fffff984 */ /* 0x000fe20000000800 */
[----:B------:R-:W-:Y:S01]  /*dcd0*/  @!PT LDS RZ, [RZ] ;  /* 0x00000000fffff984 */ /* 0x000fe20000000800 */
[----:B------:R4:W-:Y:S04]  /*dce0*/  LDGSTS.E [R20+0x40000], desc[UR8][R26.64], !P3 ;  /* 0x400000001a147fae */ /* 0x0009e8000d921848 */
[----:B------:R2:W-:Y:S04]  /*dcf0*/  LDGSTS.E [R20+0x44000], desc[UR8][R32.64], !P3 ;  /* 0x4400000020147fae */ /* 0x0005e8000d921848 */
[----:B------:R1:W-:Y:S01]  /*dd00*/  STL.64 [R1+0x1390], R24 ;  /* 0x0013901801007387 */ /* 0x0003e20000100a00 */
[----:B----4-:R-:W-:-:S03]  /*dd10*/  IMAD.WIDE R26, R12, 0x4, R248 ;  /* 0x000000040c1a7825 */ /* 0x010fc600078e02f8 */
[----:B------:R-:W4:Y:S01]  /*dd20*/  LDL.LU.64 R34, [R1+0x170] ;  /* 0x0001700001227983 */ /* 0x000f220000300a00 */
[----:B--2---:R-:W-:-:S03]  /*dd30*/  IMAD.WIDE R32, R12, 0x4, R30 ;  /* 0x000000040c207825 */ /* 0x004fc600078e021e */
[----:B------:R1:W-:Y:S01]  /*dd40*/  LDGSTS.E [R20+0x48000], desc[UR8][R22.64], !P3 ;  /* 0x4800000016147fae */ /* 0x0003e2000d921848 */
[----:B------:R-:W-:-:S03]  /*dd50*/  IMAD.WIDE R30, R12, 0x4, R46 ;  /* 0x000000040c1e7825 */ /* 0x000fc600078e022e */
[----:B------:R2:W-:Y:S04]  /*dd60*/  STL.64 [R1+0x1388], R32 ;  /* 0x0013882001007387 */ /* 0x0005e80000100a00 */
[----:B------:R-:W4:Y:S01]  /*dd70*/  LDL.LU.64 R54, [R1+0x168] ;  /* 0x0001680001367983 */ /* 0x000f220000300a00 */
[----:B------:R-:W-:-:S03]  /*dd80*/  ISETP.GE.U32.AND P2, PT, R21, 0x7ffffedf, PT ;  /* 0x7ffffedf1500780c */ /* 0x000fc60003f46070 */
[----:B------:R2:W-:Y:S01]  /*dd90*/  STL.64 [R1+0x1380], R30 ;  /* 0x0013801e01007387 */ /* 0x0005e20000100a00 */
[----:B------:R-:W-:Y:S01]  /*dda0*/  IADD3 R21, R252, -0xa3, RZ ;  /* 0xffffff5dfc157810 */ /* 0x000fe20007ffe0ff */
[----:B-1----:R-:W1:Y:S02]  /*ddb0*/  LDC R22, c[0x0][0x230] ;  /* 0x00008c00ff167b82 */ /* 0x002e640000000800 */
[----:B------:R-:W4:Y:S04]  /*ddc0*/  LDL.LU.64 R46, [R1+0x160] ;  /* 0x00016000012e7983 */ /* 0x000f280000300a00 */
[----:B------:R2:W-:Y:S02]  /*ddd0*/  LDGSTS.E [R20+0x4c000], desc[UR8][R24.64], !P3 ;  /* 0x4c00000018147fae */ /* 0x0005e4000d921848 */
[----:B------:R-:W1:Y:S02]  /*dde0*/  LDC R23, c[0x0][0x230] ;  /* 0x00008c00ff177b82 */ /* 0x000e640000000800 */
[----:B------:R-:W-:Y:S04]  /*ddf0*/  STL.64 [R1+0x1378], R26 ;  /* 0x0013781a01007387 */ /* 0x000fe80000100a00 */
[----:B------:R-:W4:Y:S02]  /*de00*/  LDL.LU.64 R248, [R1+0x158] ;  /* 0x0001580001f87983 */ /* 0x000f240000300a00 */
[----:B------:R-:W1:Y:S01]  /*de10*/  LDC R252, c[0x0][0x230] ;  /* 0x00008c00fffc7b82 */ /* 0x000e620000000800 */
[----:B--2---:R-:W-:Y:S01]  /*de20*/  IMAD.WIDE R24, R12, 0x4, R38 ;  /* 0x000000040c187825 */ /* 0x004fe200078e0226 */
[----:B------:R-:W-:Y:S01]  /*de30*/  ISETP.GE.U32.AND P3, PT, R21, 0x7ffffede, PT ;  /* 0x7ffffede1500780c */ /* 0x000fe20003f66070 */
[----:B------:R-:W-:Y:S02]  /*de40*/  LDGSTS.E [R20+0x40004], desc[UR8][R32.64], !P4 ;  /* 0x4000400020147fae */ /* 0x000fe4000e121848 */
[----:B------:R-:W-:-:S02]  /*de50*/  VIADD R21, R36, 0xffffff5c ;  /* 0xffffff5c24157836 */ /* 0x000fc40000000000 */
[----:B------:R2:W-:Y:S04]  /*de60*/  STL.64 [R1+0x1370], R24 ;  /* 0x0013701801007387 */ /* 0x0005e80000100a00 */
[----:B------:R-:W-:Y:S04]  /*de70*/  LDGSTS.E [R20+0x44004], desc[UR8][R30.64], !P4 ;  /* 0x440040001e147fae */ /* 0x000fe8000e121848 */
[----:B------:R-:W4:Y:S04]  /*de80*/  LDL.LU.64 R32, [R1+0x50] ;  /* 0x0000500001207983 */ /* 0x000f280000300a00 */
[----:B------:R-:W-:Y:S04]  /*de90*/  LDGSTS.E [R20+0x48004], desc[UR8][R26.64], !P4 ;  /* 0x480040001a147fae */ /* 0x000fe8000e121848 */
[----:B------:R-:W4:Y:S04]  /*dea0*/  LDL.LU.64 R30, [R1+0x48] ;  /* 0x00004800011e7983 */ /* 0x000f280000300a00 */
[----:B------:R2:W-:Y:S01]  /*deb0*/  LDGSTS.E [R20+0x4c004], desc[UR8][R24.64], !P4 ;  /* 0x4c00400018147fae */ /* 0x0005e2000e121848 */
[----:B------:R-:W-:Y:S01]  /*dec0*/  ISETP.GE.U32.AND P4, PT, R21, 0x7ffffedd, PT ;  /* 0x7ffffedd1500780c */ /* 0x000fe20003f86070 */
[----:B------:R-:W-:Y:S01]  /*ded0*/  VIADD R21, R244, 0xffffff3f ;  /* 0xffffff3ff4157836 */ /* 0x000fe20000000000 */
[----:B--2---:R-:W2:Y:S08]  /*dee0*/  LDC R24, c[0x0][0x230] ;  /* 0x00008c00ff187b82 */ /* 0x004eb00000000800 */
[----:B------:R-:W2:Y:S01]  /*def0*/  LDC R25, c[0x0][0x230] ;  /* 0x00008c00ff197b82 */ /* 0x000ea20000000800 */
[----:B---3--:R-:W-:-:S05]  /*df00*/  IMAD.WIDE R92, R12, 0x4, R28 ;  /* 0x000000040c5c7825 */ /* 0x008fca00078e021c */
[----:B------:R3:W-:Y:S01]  /*df10*/  STL.64 [R1+0x1368], R92 ;  /* 0x0013685c01007387 */ /* 0x0007e20000100a00 */
[----:B------:R-:W-:-:S03]  /*df20*/  IMAD.WIDE R38, R12, 0x4, R242 ;  /* 0x000000040c267825 */ /* 0x000fc600078e02f2 */
[----:B------:R-:W2:Y:S04]  /*df30*/  LDL.LU.64 R28, [R1+0x40] ;  /* 0x00004000011c7983 */ /* 0x000ea80000300a00 */
[----:B------:R4:W-:Y:S04]  /*df40*/  STL.64 [R1+0x1360], R38 ;  /* 0x0013602601007387 */ /* 0x0009e80000100a00 */
[----:B------:R-:W2:Y:S04]  /*df50*/  LDL.LU.64 R242, [R1+0x38] ;  /* 0x0000380001f27983 */ /* 0x000ea80000300a00 */
[----:B------:R-:W-:Y:S01]  /*df60*/  LDGSTS.E [R20+0x40008], desc[UR8][R92.64], !P5 ;  /* 0x400080005c147fae */ /* 0x000fe2000e921848 */
[----:B------:R-:W-:-:S03]  /*df70*/  IMAD.WIDE R36, R12, 0x4, R246 ;  /* 0x000000040c247825 */ /* 0x000fc600078e02f6 */
[----:B------:R4:W-:Y:S01]  /*df80*/  LDGSTS.E [R20+0x44008], desc[UR8][R38.64], !P5 ;  /* 0x4400800026147fae */ /* 0x0009e2000e921848 */
[----:B------:R-:W-:-:S03]  /*df90*/  IMAD.WIDE R26, R12, 0x4, R250 ;  /* 0x000000040c1a7825 */ /* 0x000fc600078e02fa */
[----:B------:R1:W-:Y:S04]  /*dfa0*/  STL.64 [R1+0x1358], R36 ;  /* 0x0013582401007387 */ /* 0x0003e80000100a00 */
[----:B------:R1:W-:Y:S04]  /*dfb0*/  STL.64 [R1+0x1350], R26 ;  /* 0x0013501a01007387 */ /* 0x0003e80000100a00 */
[----:B------:R-:W2:Y:S04]  /*dfc0*/  LDL.LU.64 R244, [R1+0x30] ;  /* 0x0000300001f47983 */ /* 0x000ea80000300a00 */
[----:B------:R-:W2:Y:S04]  /*dfd0*/  LDL.LU.64 R246, [R1+0x28] ;  /* 0x0000280001f67983 */ /* 0x000ea80000300a00 */
[----:B------:R-:W2:Y:S04]  /*dfe0*/  LDL.LU.64 R250, [R1+0x20] ;  /* 0x0000200001fa7983 */ /* 0x000ea80000300a00 */
[----:B---3--:R-:W3:Y:S04]  /*dff0*/  LDL.LU.64 R92, [R1+0x18] ;  /* 0x00001800015c7983 */ /* 0x008ee80000300a00 */
[----:B------:R1:W-:Y:S04]  /*e000*/  LDGSTS.E [R20+0x48008], desc[UR8][R36.64], !P5 ;  /* 0x4800800024147fae */ /* 0x0003e8000e921848 */
[----:B------:R-:W-:Y:S01]  /*e010*/  LDGSTS.E [R20+0x4c008], desc[UR8][R26.64], !P5 ;  /* 0x4c0080001a147fae */ /* 0x000fe2000e921848 */
[----:B----4-:R-:W-:-:S05]  /*e020*/  IMAD.WIDE R38, R12, 0x4, R34 ;  /* 0x000000040c267825 */ /* 0x010fca00078e0222 */
[----:B------:R4:W-:Y:S04]  /*e030*/  STL.64 [R1+0x1348], R38 ;  /* 0x0013482601007387 */ /* 0x0009e80000100a00 */
[----:B------:R-:W-:Y:S01]  /*e040*/  LDGSTS.E [R20+0x4000c], desc[UR8][R38.64], !P6 ;  /* 0x4000c00026147fae */ /* 0x000fe2000f121848 */
[----:B-1----:R-:W-:-:S05]  /*e050*/  IMAD.WIDE R36, R12, 0x4, R54 ;  /* 0x000000040c247825 */ /* 0x002fca00078e0236 */
[----:B------:R-:W-:Y:S01]  /*e060*/  LDGSTS.E [R20+0x4400c], desc[UR8][R36.64], !P6 ;  /* 0x4400c00024147fae */ /* 0x000fe2000f121848 */
[----:B------:R-:W-:-:S05]  /*e070*/  IMAD.WIDE R34, R12, 0x4, R46 ;  /* 0x000000040c227825 */ /* 0x000fca00078e022e */
[----:B------:R-:W-:Y:S01]  /*e080*/  LDGSTS.E [R20+0x4800c], desc[UR8][R34.64], !P6 ;  /* 0x4800c00022147fae */ /* 0x000fe2000f121848 */
[----:B------:R-:W-:-:S03]  /*e090*/  IMAD.WIDE R54, R12, 0x4, R248 ;  /* 0x000000040c367825 */ /* 0x000fc600078e02f8 */
[----:B------:R-:W3:Y:S04]  /*e0a0*/  LDL.LU.64 R248, [R1+0x10] ;  /* 0x0000100001f87983 */ /* 0x000ee80000300a00 */
[----:B------:R1:W-:Y:S04]  /*e0b0*/  STL.64 [R1+0x1340], R36 ;  /* 0x0013402401007387 */ /* 0x0003e80000100a00 */
[----:B------:R-:W3:Y:S04]  /*e0c0*/  LDL.LU.64 R46, [R1+0x8] ;  /* 0x00000800012e7983 */ /* 0x000ee80000300a00 */
[----:B------:R1:W-:Y:S04]  /*e0d0*/  STL.64 [R1+0x1338], R34 ;  /* 0x0013382201007387 */ /* 0x0003e80000100a00 */
[----:B------:R-:W3:Y:S01]  /*e0e0*/  LDL.LU.64 R26, [R1] ;  /* 0x00000000011a7983 */ /* 0x000ee20000300a00 */
[----:B------:R-:W-:-:S03]  /*e0f0*/  IMAD.WIDE R32, R12, 0x4, R32 ;  /* 0x000000040c207825 */ /* 0x000fc600078e0220 */
[----:B------:R1:W-:Y:S04]  /*e100*/  STL.64 [R1+0x1330], R54 ;  /* 0x0013303601007387 */ /* 0x0003e80000100a00 */
[----:B----4-:R-:W4:Y:S01]  /*e110*/  LDL.LU.64 R38, [R1+0x17b0] ;  /* 0x0017b00001267983 */ /* 0x010f220000300a00 */
[----:B------:R-:W-:-:S03]  /*e120*/  IMAD.WIDE R30, R12, 0x4, R30 ;  /* 0x000000040c1e7825 */ /* 0x000fc600078e021e */
[----:B-1----:R-:W4:Y:S04]  /*e130*/  LDL.LU.64 R36, [R1+0x17a8] ;  /* 0x0017a80001247983 */ /* 0x002f280000300a00 */
[----:B------:R-:W4:Y:S04]  /*e140*/  LDL.LU.64 R34, [R1+0x17a0] ;  /* 0x0017a00001227983 */ /* 0x000f280000300a00 */
[----:B------:R-:W-:Y:S04]  /*e150*/  LDGSTS.E [R20+0x4c00c], desc[UR8][R54.64], !P6 ;  /* 0x4c00c00036147fae */ /* 0x000fe8000f121848 */
[----:B------:R-:W-:Y:S04]  /*e160*/  LDGSTS.E [R20+0x50000], desc[UR8][R32.64], !P1 ;  /* 0x5000000020147fae */ /* 0x000fe8000c921848 */
[----:B------:R-:W-:Y:S04]  /*e170*/  LDGSTS.E [R20+0x54000], desc[UR8][R30.64], !P1 ;  /* 0x540000001e147fae */ /* 0x000fe8000c921848 */
[----:B------:R-:W4:Y:S04]  /*e180*/  LDL.LU.64 R54, [R1+0x1798] ;  /* 0x0017980001367983 */ /* 0x000f280000300a00 */
[----:B------:R1:W-:Y:S04]  /*e190*/  STL.64 [R1+0x1328], R32 ;  /* 0x0013282001007387 */ /* 0x0003e80000100a00 */
[----:B------:R2:W-:Y:S04]  /*e1a0*/  STL.64 [R1+0x1320], R30 ;  /* 0x0013201e01007387 */ /* 0x0005e80000100a00 */
[----:B-1----:R-:W4:Y:S01]  /*e1b0*/  LDL.LU.64 R32, [R1+0x1790] ;  /* 0x0017900001207983 */ /* 0x002f220000300a00 */
[----:B--2---:R-:W-:-:S05]  /*e1c0*/  IMAD.WIDE R28, R12, 0x4, R28 ;  /* 0x000000040c1c7825 */ /* 0x004fca00078e021c */
[----:B------:R1:W-:Y:S01]  /*e1d0*/  STL.64 [R1+0x1308], R28 ;  /* 0x0013081c01007387 */ /* 0x0003e20000100a00 */
[----:B------:R-:W-:-:S03]  /*e1e0*/  IMAD.WIDE R242, R12, 0x4, R242 ;  /* 0x000000040cf27825 */ /* 0x000fc600078e02f2 */
[----:B------:R-:W2:Y:S04]  /*e1f0*/  LDL.LU.64 R30, [R1+0x1788] ;  /* 0x00178800011e7983 */ /* 0x000ea80000300a00 */
[----:B------:R1:W-:Y:S04]  /*e200*/  STL.64 [R1+0x12f8], R242 ;  /* 0x0012f8f201007387 */ /* 0x0003e80000100a00 */
[----:B------:R-:W-:Y:S04]  /*e210*/  LDGSTS.E [R20+0x58000], desc[UR8][R28.64], !P1 ;  /* 0x580000001c147fae */ /* 0x000fe8000c921848 */
[----:B------:R-:W-:Y:S01]  /*e220*/  LDGSTS.E [R20+0x5c000], desc[UR8][R242.64], !P1 ;  /* 0x5c000000f2147fae */ /* 0x000fe2000c921848 */
[----:B------:R-:W-:-:S03]  /*e230*/  IMAD.WIDE R244, R12, 0x4, R244 ;  /* 0x000000040cf47825 */ /* 0x000fc600078e02f4 */
[----:B-1----:R-:W4:Y:S01]  /*e240*/  LDL.LU.64 R28, [R1+0x1780] ;  /* 0x00178000011c7983 */ /* 0x002f220000300a00 */
[----:B------:R-:W-:-:S03]  /*e250*/  IMAD.WIDE R246, R12, 0x4, R246 ;  /* 0x000000040cf67825 */ /* 0x000fc600078e02f6 */
[----:B------:R-:W2:Y:S01]  /*e260*/  LDL.LU.64 R242, [R1+0x1778] ;  /* 0x0017780001f27983 */ /* 0x000ea20000300a00 */
[----:B------:R-:W-:-:S03]  /*e270*/  IMAD.WIDE R250, R12, 0x4, R250 ;  /* 0x000000040cfa7825 */ /* 0x000fc600078e02fa */
[----:B------:R1:W-:Y:S01]  /*e280*/  STL.64 [R1+0x12e8], R244 ;  /* 0x0012e8f401007387 */ /* 0x0003e20000100a00 */
[----:B---3--:R-:W-:-:S03]  /*e290*/  IMAD.WIDE R92, R12, 0x4, R92 ;  /* 0x000000040c5c7825 */ /* 0x008fc600078e025c */
[----:B------:R3:W-:Y:S04]  /*e2a0*/  STL.64 [R1+0x12e0], R246 ;  /* 0x0012e0f601007387 */ /* 0x0007e80000100a00 */
[----:B------:R-:W-:Y:S04]  /*e2b0*/  LDGSTS.E [R20+0x50004], desc[UR8][R244.64], !P2 ;  /* 0x50004000f4147fae */ /* 0x000fe8000d121848 */
[----:B------:R-:W-:Y:S04]  /*e2c0*/  LDGSTS.E [R20+0x54004], desc[UR8][R246.64], !P2 ;  /* 0x54004000f6147fae */ /* 0x000fe8000d121848 */
[----:B------:R-:W-:Y:S04]  /*e2d0*/  LDGSTS.E [R20+0x58004], desc[UR8][R250.64], !P2 ;  /* 0x58004000fa147fae */ /* 0x000fe8000d121848 */
[----:B-1----:R-:W4:Y:S04]  /*e2e0*/  LDL.LU.64 R244, [R1+0x1770] ;  /* 0x0017700001f47983 */ /* 0x002f280000300a00 */
[----:B------:R1:W-:Y:S04]  /*e2f0*/  STL.64 [R1+0x12d0], R250 ;  /* 0x0012d0fa01007387 */ /* 0x0003e80000100a00 */
[----:B---3--:R-:W3:Y:S04]  /*e300*/  LDL.LU.64 R246, [R1+0x1768] ;  /* 0x0017680001f67983 */ /* 0x008ee80000300a00 */
[----:B------:R1:W-:Y:S04]  /*e310*/  STL.64 [R1+0x12c0], R92 ;  /* 0x0012c05c01007387 */ /* 0x0003e80000100a00 */
[----:B-1----:R-:W2:Y:S04]  /*e320*/  LDL.LU.64 R250, [R1+0x1760] ;  /* 0x0017600001fa7983 */ /* 0x002ea80000300a00 */
[----:B------:R1:W-:Y:S01]  /*e330*/  LDGSTS.E [R20+0x5c004], desc[UR8][R92.64], !P2 ;  /* 0x5c0040005c147fae */ /* 0x0003e2000d121848 */
[----:B------:R-:W-:-:S05]  /*e340*/  IMAD.WIDE R248, R12, 0x4, R248 ;  /* 0x000000040cf87825 */ /* 0x000fca00078e02f8 */
[----:B------:R2:W-:Y:S01]  /*e350*/  STL.64 [R1+0x12b0], R248 ;  /* 0x0012b0f801007387 */ /* 0x0005e20000100a00 */
[----:B------:R-:W-:-:S04]  /*e360*/  IMAD.WIDE R46, R12, 0x4, R46 ;  /* 0x000000040c2e7825 */ /* 0x000fc800078e022e */
[----:B-1----:R-:W-:-:S04]  /*e370*/  IMAD.WIDE R92, R12, 0x4, R26 ;  /* 0x000000040c5c7825 */ /* 0x002fc800078e021a */
[----:B--2---:R-:W-:Y:S01]  /*e380*/  IMAD.WIDE R26, R12, 0x4, R250 ;  /* 0x000000040c1a7825 */ /* 0x004fe200078e02fa */
[----:B------:R-:W-:-:S03]  /*e390*/  MOV R250, R248 ;  /* 0x000000f800fa7202 */ /* 0x000fc60000000f00 */
[----:B------:R-:W-:Y:S02]  /*e3a0*/  IMAD.MOV.U32 R251, RZ, RZ, R249 ;  /* 0x000000fffffb7224 */ /* 0x000fe400078e00f9 */
[----:B------:R-:W2:Y:S04]  /*e3b0*/  LDL.LU.64 R248, [R1+0x1758] ;  /* 0x0017580001f87983 */ /* 0x000ea80000300a00 */
[----:B------:R1:W-:Y:S04]  /*e3c0*/  STL.64 [R1+0x12a8], R46 ;  /* 0x0012a82e01007387 */ /* 0x0003e80000100a00 */
[----:B------:R-:W-:Y:S04]  /*e3d0*/  LDGSTS.E [R20+0x50008], desc[UR8][R250.64], !P3 ;  /* 0x50008000fa147fae */ /* 0x000fe8000d921848 */
[----:B------:R4:W-:Y:S04]  /*e3e0*/  STL.64 [R1+0x12a0], R92 ;  /* 0x0012a05c01007387 */ /* 0x0009e80000100a00 */
[----:B------:R-:W-:Y:S01]  /*e3f0*/  LDGSTS.E [R20+0x54008], desc[UR8][R46.64], !P3 ;  /* 0x540080002e147fae */ /* 0x000fe2000d921848 */
[----:B------:R-:W-:-:S03]  /*e400*/  ISETP.GE.U32.AND P5, PT, R21, 0x7ffffec0, PT ;  /* 0x7ffffec01500780c */ /* 0x000fc60003fa6070 */
[----:B-1----:R-:W2:Y:S01]  /*e410*/  LDL.LU.64 R46, [R1+0x1750] ;  /* 0x00175000012e7983 */ /* 0x002ea20000300a00 */
[----:B------:R-:W-:Y:S02]  /*e420*/  IADD3 R21, R22, -0xc2, RZ ;  /* 0xffffff3e16157810 */ /* 0x000fe40007ffe0ff */
[----:B------:R-:W1:Y:S01]  /*e430*/  LDC R22, c[0x0][0x230] ;  /* 0x00008c00ff167b82 */ /* 0x000e620000000800 */
[----:B------:R4:W-:Y:S01]  /*e440*/  LDGSTS.E [R20+0x58008], desc[UR8][R92.64], !P3 ;  /* 0x580080005c147fae */ /* 0x0009e2000d921848 */
[----:B------:R-:W-:Y:S01]  /*e450*/  ISETP.GE.U32.AND P6, PT, R21, 0x7ffffebf, PT ;  /* 0x7ffffebf1500780c */ /* 0x000fe20003fc6070 */
[----:B------:R-:W-:Y:S02]  /*e460*/  VIADD R21, R24, 0xffffff3d ;  /* 0xffffff3d18157836 */ /* 0x000fe40000000000 */
[C---:B---3--:R-:W-:Y:S01]  /*e470*/  IMAD.WIDE R246, R12.reuse, 0x4, R246 ;  /* 0x000000040cf67825 */ /* 0x048fe200078e02f6 */
[----:B------:R3:W-:Y:S02]  /*e480*/  STL.64 [R1+0x1298], R26 ;  /* 0x0012981a01007387 */ /* 0x0007e40000100a00 */
[----:B------:R-:W1:Y:S02]  /*e490*/  LDC R24, c[0x0][0x230] ;  /* 0x00008c00ff187b82 */ /* 0x000e640000000800 */
[----:B------:R3:W-:Y:S01]  /*e4a0*/  LDGSTS.E [R20+0x5c008], desc[UR8][R26.64], !P3 ;  /* 0x5c0080001a147fae */ /* 0x0007e2000d921848 */
[----:B----4-:R-:W-:-:S04]  /*e4b0*/  IMAD.WIDE R92, R12, 0x4, R244 ;  /* 0x000000040c5c7825 */ /* 0x010fc800078e02f4 */
[----:B------:R-:W-:-:S04]  /*e4c0*/  IMAD.WIDE R28, R12, 0x4, R28 ;  /* 0x000000040c1c7825 */ /* 0x000fc800078e021c */
[----:B---3--:R-:W-:Y:S01]  /*e4d0*/  IMAD.WIDE R26, R12, 0x4, R242 ;  /* 0x000000040c1a7825 */ /* 0x008fe200078e02f2 */
[----:B------:R-:W-:-:S03]  /*e4e0*/  ISETP.GE.U32.AND P1, PT, R21, 0x7ffffebe, PT ;  /* 0x7ffffebe1500780c */ /* 0x000fc60003f26070 */
[----:B------:R-:W-:-:S04]  /*e4f0*/  IMAD.WIDE R30, R12, 0x4, R30 ;  /* 0x000000040c1e7825 */ /* 0x000fc800078e021e */
[----:B------:R-:W-:Y:S02]  /*e500*/  VIADD R21, R23, 0xffffff3c ;  /* 0xffffff3c17157836 */ /* 0x000fe40000000000 */
[----:B------:R-:W3:Y:S03]  /*e510*/  LDC R23, c[0x0][0x230] ;  /* 0x00008c00ff177b82 */ /* 0x000ee60000000800 */
[----:B------:R-:W-:Y:S01]  /*e520*/  ISETP.GE.U32.AND P2, PT, R21, 0x7ffffebd, PT ;  /* 0x7ffffebd1500780c */ /* 0x000fe20003f46070 */
[----:B-1----:R-:W-:-:S04]  /*e530*/  VIADD R21, R22, 0xffffff1f ;  /* 0xffffff1f16157836 */ /* 0x002fc80000000000 */
[----:B------:R-:W1:Y:S01]  /*e540*/  LDC R22, c[0x0][0x230] ;  /* 0x00008c00ff167b82 */ /* 0x000e620000000800 */
[----:B------:R-:W-:Y:S02]  /*e550*/  ISETP.GE.U32.AND P3, PT, R21, 0x7ffffea0, PT ;  /* 0x7ffffea01500780c */ /* 0x000fe40003f66070 */
[----:B------:R-:W-:-:S05]  /*e560*/  IADD3 R21, R24, -0xe2, RZ ;  /* 0xffffff1e18157810 */ /* 0x000fca0007ffe0ff */
[----:B------:R-:W4:Y:S01]  /*e570*/  LDC R24, c[0x0][0x230] ;  /* 0x00008c00ff187b82 */ /* 0x000f220000000800 */
[----:B--2---:R-:W-:-:S05]  /*e580*/  IMAD.WIDE R248, R12, 0x4, R248 ;  /* 0x000000040cf87825 */ /* 0x004fca00078e02f8 */
[----:B------:R-:W-:Y:S04]  /*e590*/  STL.64 [R1+0x1278], R248 ;  /* 0x001278f801007387 */ /* 0x000fe80000100a00 */
[----:B------:R-:W-:Y:S04]  /*e5a0*/  LDGSTS.E [R20+0x5000c], desc[UR8][R248.64], !P4 ;  /* 0x5000c000f8147fae */ /* 0x000fe8000e121848 */
[----:B------:R-:W-:Y:S04]  /*e5b0*/  STL.64 [R1+0x1270], R246 ;  /* 0x001270f601007387 */ /* 0x000fe80000100a00 */
[----:B------:R-:W-:Y:S04]  /*e5c0*/  LDGSTS.E [R20+0x5400c], desc[UR8][R246.64], !P4 ;  /* 0x5400c000f6147fae */ /* 0x000fe8000e121848 */
[----:B------:R-:W-:Y:S04]  /*e5d0*/  STL.64 [R1+0x1260], R92 ;  /* 0x0012605c01007387 */ /* 0x000fe80000100a00 */
[----:B------:R-:W-:Y:S01]  /*e5e0*/  LDGSTS.E [R20+0x5800c], desc[UR8][R92.64], !P4 ;  /* 0x5800c0005c147fae */ /* 0x000fe2000e121848 */
[----:B------:R-:W-:-:S03]  /*e5f0*/  IMAD.WIDE R46, R12, 0x4, R46 ;  /* 0x000000040c2e7825 */ /* 0x000fc600078e022e */
[----:B------:R2:W-:Y:S04]  /*e600*/  STL.64 [R1+0x1258], R26 ;  /* 0x0012581a01007387 */ /* 0x0005e80000100a00 */
[----:B------:R2:W-:Y:S04]  /*e610*/  LDGSTS.E [R20+0x5c00c], desc[UR8][R26.64], !P4 ;  /* 0x5c00c0001a147fae */ /* 0x0005e8000e121848 */
[----:B------:R-:W-:Y:S04]  /*e620*/  STL.64 [R1+0x1250], R46 ;  /* 0x0012502e01007387 */ /* 0x000fe80000100a00 */
[----:B------:R-:W-:Y:S01]  /*e630*/  LDGSTS.E [R20+0x60000], desc[UR8][R46.64], !P5 ;  /* 0x600000002e147fae */ /* 0x000fe2000e921848 */
[----:B--2---:R-:W-:-:S03]  /*e640*/  IMAD.WIDE R26, R12, 0x4, R32 ;  /* 0x000000040c1a7825 */ /* 0x004fc600078e0220 */
[----:B------:R2:W-:Y:S01]  /*e650*/  STL.64 [R1+0x1228], R28 ;  /* 0x0012281c01007387 */ /* 0x0005e20000100a00 */
[----:B------:R-:W-:-:S03]  /*e660*/  IMAD.WIDE R32, R12, 0x4, R54 ;  /* 0x000000040c207825 */ /* 0x000fc600078e0236 */
[----:B------:R2:W-:Y:S04]  /*e670*/  LDGSTS.E [R20+0x64000], desc[UR8][R28.64], !P5 ;  /* 0x640000001c147fae */ /* 0x0005e8000e921848 */
[----:B------:R3:W-:Y:S04]  /*e680*/  STL.64 [R1+0x1218], R30 ;  /* 0x0012181e01007387 */ /* 0x0007e80000100a00 */
[----:B------:R3:W-:Y:S04]  /*e690*/  LDGSTS.E [R20+0x68000], desc[UR8][R30.64], !P5 ;  /* 0x680000001e147fae */ /* 0x0007e8000e921848 */
[----:B------:R1:W-:Y:S01]  /*e6a0*/  STL.64 [R1+0x1208], R26 ;  /* 0x0012081a01007387 */ /* 0x0003e20000100a00 */
[----:B--2---:R-:W-:-:S03]  /*e6b0*/  IMAD.WIDE R28, R12, 0x4, R36 ;  /* 0x000000040c1c7825 */ /* 0x004fc600078e0224 */
[----:B------:R1:W-:Y:S01]  /*e6c0*/  LDGSTS.E [R20+0x6c000], desc[UR8][R26.64], !P5 ;  /* 0x6c0000001a147fae */ /* 0x0003e2000e921848 */
[----:B---3--:R-:W-:-:S03]  /*e6d0*/  IMAD.WIDE R30, R12, 0x4, R34 ;  /* 0x000000040c1e7825 */ /* 0x008fc600078e0222 */
[----:B------:R2:W-:Y:S04]  /*e6e0*/  STL.64 [R1+0x11f8], R32 ;  /* 0x0011f82001007387 */ /* 0x0005e80000100a00 */
[----:B------:R2:W-:Y:S01]  /*e6f0*/  LDGSTS.E [R20+0x60004], desc[UR8][R32.64], !P6 ;  /* 0x6000400020147fae */ /* 0x0005e2000f121848 */
[----:B-1----:R-:W-:-:S03]  /*e700*/  IMAD.WIDE R26, R12, 0x4, R38 ;  /* 0x000000040c1a7825 */ /* 0x002fc600078e0226 */
[----:B------:R1:W-:Y:S04]  /*e710*/  STL.64 [R1+0x11f0], R30 ;  /* 0x0011f01e01007387 */ /* 0x0003e80000100a00 */
[----:B------:R1:W-:Y:S01]  /*e720*/  LDGSTS.E [R20+0x64004], desc[UR8][R30.64], !P6 ;  /* 0x640040001e147fae */ /* 0x0003e2000f121848 */
[----:B--2---:R-:W-:-:S03]  /*e730*/  IMAD.WIDE R32, R12, 0x4, R62 ;  /* 0x000000040c207825 */ /* 0x004fc600078e023e */
        /* <DEDUP_REMOVED lines=12> */
[----:B------:R2:W-:Y:S01]  /*e800*/  STL.64 [R1+0x11a0], R28 ;  /* 0x0011a01c01007387 */ /* 0x0005e20000100a00 */
[----:B------:R-:W-:-:S03]  /*e810*/  ISETP.GE.U32.AND P4, PT, R21, 0x7ffffe9f, PT ;  /* 0x7ffffe9f1500780c */ /* 0x000fc60003f86070 */
        /* <DEDUP_REMOVED lines=29> */
[----:B------:R-:W-:Y:S04]  /*e9f0*/  STL.64 [R1+0x1110], R32 ;  /* 0x0011102001007387 */ /* 0x000fe80000100a00 */
[----:B------:R2:W-:Y:S01]  /*ea00*/  LDGSTS.E [R20+0x70004], desc[UR8][R32.64], !P4 ;  /* 0x7000400020147fae */ /* 0x0005e2000e121848 */
[----:B-1----:R-:W-:-:S03]  /*ea10*/  IMAD.WIDE R26, R12, 0x4, R68 ;  /* 0x000000040c1a7825 */ /* 0x002fc600078e0244 */
[----:B------:R-:W-:Y:S04]  /*ea20*/  STL.64 [R1+0x1108], R30 ;  /* 0x0011081e01007387 */ /* 0x000fe80000100a00 */
[----:B------:R1:W-:Y:S04]  /*ea30*/  LDGSTS.E [R20+0x74004], desc[UR8][R30.64], !P4 ;  /* 0x740040001e147fae */ /* 0x0003e8000e121848 */
[----:B------:R-:W-:Y:S04]  /*ea40*/  STL.64 [R1+0x10f8], R28 ;  /* 0x0010f81c01007387 */ /* 0x000fe80000100a00 */
[----:B------:R3:W-:Y:S04]  /*ea50*/  LDGSTS.E [R20+0x78004], desc[UR8][R28.64], !P4 ;  /* 0x780040001c147fae */ /* 0x0007e8000e121848 */
[----:B------:R4:W-:Y:S04]  /*ea60*/  STL.64 [R1+0x10e8], R26 ;  /* 0x0010e81a01007387 */ /* 0x0009e80000100a00 */
[----:B------:R-:W-:Y:S04]  /*ea70*/  LDGSTS.E [R20+0x7c004], desc[UR8][R26.64], !P4 ;  /* 0x7c0040001a147fae */ /* 0x000fe8000e121848 */
[----:B----4-:R-:W4:Y:S04]  /*ea80*/  LDL.LU.64 R26, [R1+0x150] ;  /* 0x00015000011a7983 */ /* 0x010f280000300a00 */
[----:B------:R-:W4:Y:S04]  /*ea90*/  LDL.LU.64 R248, [R1+0x148] ;  /* 0x0001480001f87983 */ /* 0x000f280000300a00 */
[----:B------:R-:W4:Y:S04]  /*eaa0*/  LDL.LU.64 R250, [R1+0x140] ;  /* 0x0001400001fa7983 */ /* 0x000f280000300a00 */
[----:B------:R-:W4:Y:S01]  /*eab0*/  LDL.LU.64 R92, [R1+0x138] ;  /* 0x00013800015c7983 */ /* 0x000f220000300a00 */
[----:B------:R-:W-:-:S02]  /*eac0*/  VIADD R21, R23, 0xffffff1d ;  /* 0xffffff1d17157836 */ /* 0x000fc40000000000 */
[----:B------:R-:W-:Y:S01]  /*ead0*/  IMAD.WIDE R34, R12, 0x4, R88 ;  /* 0x000000040c227825 */ /* 0x000fe200078e0258 */
[----:B------:R-:W4:Y:S02]  /*eae0*/  LDC R23, c[0x0][0x230] ;  /* 0x00008c00ff177b82 */ /* 0x000f240000000800 */
[----:B------:R-:W-:Y:S01]  /*eaf0*/  ISETP.GE.U32.AND P5, PT, R21, 0x7ffffe9e, PT ;  /* 0x7ffffe9e1500780c */ /* 0x000fe20003fa6070 */
[----:B------:R-:W-:Y:S02]  /*eb00*/  VIADD R21, R22, 0xffffff1c ;  /* 0xffffff1c16157836 */ /* 0x000fe40000000000 */
[----:B--2---:R-:W-:-:S03]  /*eb10*/  IMAD.WIDE R32, R12, 0x4, R72 ;  /* 0x000000040c207825 */ /* 0x004fc600078e0248 */
[----:B------:R-:W-:Y:S01]  /*eb20*/  ISETP.GE.U32.AND P6, PT, R21, 0x7ffffe9d, PT ;  /* 0x7ffffe9d1500780c */ /* 0x000fe20003fc6070 */
[C---:B-1----:R-:W-:Y:S01]  /*eb30*/  IMAD.WIDE R30, R12.reuse, 0x4, R74 ;  /* 0x000000040c1e7825 */ /* 0x042fe200078e024a */
[----:B------:R1:W-:Y:S01]  /*eb40*/  STL.64 [R1+0x10d8], R34 ;  /* 0x0010d82201007387 */ /* 0x0003e20000100a00 */
[----:B------:R-:W2:Y:S02]  /*eb50*/  LDC R22, c[0x0][0x230] ;  /* 0x00008c00ff167b82 */ /* 0x000ea40000000800 */
[----:B---3--:R-:W-:Y:S01]  /*eb60*/  IMAD.WIDE R28, R12, 0x4, R76 ;  /* 0x000000040c1c7825 */ /* 0x008fe200078e024c */
[----:B------:R3:W-:Y:S01]  /*eb70*/  STL.64 [R1+0x10d0], R32 ;  /* 0x0010d02001007387 */ /* 0x0007e20000100a00 */
[----:B------:R-:W-:Y:S02]  /*eb80*/  IADD3 R21, R24, -0x85, RZ ;  /* 0xffffff7b18157810 */ /* 0x000fe40007ffe0ff */
[C---:B------:R-:W-:Y:S01]  /*eb90*/  IMAD.WIDE R40, R12.reuse, 0x4, R90 ;  /* 0x000000040c287825 */ /* 0x040fe200078e025a */
[----:B------:R3:W-:Y:S01]  /*eba0*/  STL.64 [R1+0x10c0], R30 ;  /* 0x0010c01e01007387 */ /* 0x0007e20000100a00 */
[----:B------:R-:W2:Y:S02]  /*ebb0*/  LDC R24, c[0x0][0x230] ;  /* 0x00008c00ff187b82 */ /* 0x000ea40000000800 */
[C---:B------:R-:W-:Y:S01]  /*ebc0*/  IMAD.WIDE R38, R12.reuse, 0x4, R80 ;  /* 0x000000040c267825 */ /* 0x040fe200078e0250 */
[----:B------:R1:W-:Y:S04]  /*ebd0*/  LDGSTS.E [R20+0x70008], desc[UR8][R34.64], !P5 ;  /* 0x7000800022147fae */ /* 0x0003e8000e921848 */
[----:B------:R3:W-:Y:S01]  /*ebe0*/  STL.64 [R1+0x10b0], R28 ;  /* 0x0010b01c01007387 */ /* 0x0007e20000100a00 */
[----:B------:R-:W-:-:S03]  /*ebf0*/  IMAD.WIDE R36, R12, 0x4, R82 ;  /* 0x000000040c247825 */ /* 0x000fc600078e0252 */
[----:B------:R-:W-:Y:S04]  /*ec00*/  LDGSTS.E [R20+0x74008], desc[UR8][R32.64], !P5 ;  /* 0x7400800020147fae */ /* 0x000fe8000e921848 */
[----:B------:R-:W2:Y:S01]  /*ec10*/  LDL.LU.64 R54, [R1+0x130] ;  /* 0x0001300001367983 */ /* 0x000ea20000300a00 */
[----:B-1----:R-:W-:-:S03]  /*ec20*/  IMAD.WIDE R34, R12, 0x4, R84 ;  /* 0x000000040c227825 */ /* 0x002fc600078e0254 */
[----:B------:R-:W-:Y:S04]  /*ec30*/  LDGSTS.E [R20+0x78008], desc[UR8][R30.64], !P5 ;  /* 0x780080001e147fae */ /* 0x000fe8000e921848 */
[----:B---3--:R-:W3:Y:S01]  /*ec40*/  LDL.LU.64 R32, [R1+0x128] ;  /* 0x0001280001207983 */ /* 0x008ee20000300a00 */
[----:B------:R-:W-:-:S03]  /*ec50*/  ISETP.GE.U32.AND P1, PT, R21, 0x7ffffefc, PT ;  /* 0x7ffffefc1500780c */ /* 0x000fc60003f26070 */
[----:B------:R-:W-:Y:S04]  /*ec60*/  LDGSTS.E [R20+0x7c008], desc[UR8][R28.64], !P5 ;  /* 0x7c0080001c147fae */ /* 0x000fe8000e921848 */
[----:B------:R-:W3:Y:S04]  /*ec70*/  LDL.LU.64 R30, [R1+0x120] ;  /* 0x00012000011e7983 */ /* 0x000ee80000300a00 */
[----:B------:R-:W-:Y:S04]  /*ec80*/  LDGSTS.E [R20+0x7000c], desc[UR8][R40.64], !P6 ;  /* 0x7000c00028147fae */ /* 0x000fe8000f121848 */
[----:B------:R-:W3:Y:S04]  /*ec90*/  LDL.LU.64 R28, [R1+0x118] ;  /* 0x00011800011c7983 */ /* 0x000ee80000300a00 */
[----:B------:R-:W-:Y:S04]  /*eca0*/  STL.64 [R1+0x10a0], R40 ;  /* 0x0010a02801007387 */ /* 0x000fe80000100a00 */
[----:B------:R1:W-:Y:S04]  /*ecb0*/  STL.64 [R1+0x1098], R38 ;  /* 0x0010982601007387 */ /* 0x0003e80000100a00 */
[----:B------:R1:W-:Y:S04]  /*ecc0*/  STL.64 [R1+0x1088], R36 ;  /* 0x0010882401007387 */ /* 0x0003e80000100a00 */
[----:B------:R1:W-:Y:S04]  /*ecd0*/  LDGSTS.E [R20+0x7400c], desc[UR8][R38.64], !P6 ;  /* 0x7400c00026147fae */ /* 0x0003e8000f121848 */
[----:B------:R1:W-:Y:S04]  /*ece0*/  STL.64 [R1+0x1078], R34 ;  /* 0x0010782201007387 */ /* 0x0003e80000100a00 */
[----:B------:R1:W-:Y:S04]  /*ecf0*/  LDGSTS.E [R20+0x7800c], desc[UR8][R36.64], !P6 ;  /* 0x7800c00024147fae */ /* 0x0003e8000f121848 */
[----:B------:R-:W3:Y:S04]  /*ed00*/  LDL.LU.64 R46, [R1+0x110] ;  /* 0x00011000012e7983 */ /* 0x000ee80000300a00 */
[----:B------:R-:W3:Y:S04]  /*ed10*/  LDL.LU.64 R242, [R1+0x108] ;  /* 0x0001080001f27983 */ /* 0x000ee80000300a00 */
[----:B------:R1:W-:Y:S04]  /*ed20*/  LDGSTS.E [R20+0x7c00c], desc[UR8][R34.64], !P6 ;  /* 0x7c00c00022147fae */ /* 0x0003e8000f121848 */
[----:B------:R-:W3:Y:S04]  /*ed30*/  LDL.LU.64 R244, [R1+0x100] ;  /* 0x0001000001f47983 */ /* 0x000ee80000300a00 */
[----:B------:R-:W3:Y:S01]  /*ed40*/  LDL.LU.64 R246, [R1+0xf8] ;  /* 0x0000f80001f67983 */ /* 0x000ee20000300a00 */
[----:B----4-:R-:W-:-:S04]  /*ed50*/  IMAD.WIDE R26, R12, 0x4, R26 ;  /* 0x000000040c1a7825 */ /* 0x010fc800078e021a */
[C---:B-1----:R-:W-:Y:S01]  /*ed60*/  IMAD.WIDE R38, R12.reuse, 0x4, R248 ;  /* 0x000000040c267825 */ /* 0x042fe200078e02f8 */
[----:B------:R1:W-:Y:S03]  /*ed70*/  STL.64 [R1+0x1068], R26 ;  /* 0x0010681a01007387 */ /* 0x0003e60000100a00 */
[C---:B------:R-:W-:Y:S01]  /*ed80*/  IMAD.WIDE R36, R12.reuse, 0x4, R250 ;  /* 0x000000040c247825 */ /* 0x040fe200078e02fa */
[----:B------:R-:W-:Y:S03]  /*ed90*/  STL.64 [R1+0x1060], R38 ;  /* 0x0010602601007387 */ /* 0x000fe60000100a00 */
[----:B------:R-:W-:Y:S01]  /*eda0*/  IMAD.WIDE R34, R12, 0x4, R92 ;  /* 0x000000040c227825 */ /* 0x000fe200078e025c */
[----:B------:R-:W-:Y:S04]  /*edb0*/  STL.64 [R1+0x1058], R36 ;  /* 0x0010582401007387 */ /* 0x000fe80000100a00 */
[----:B------:R-:W4:Y:S04]  /*edc0*/  LDL.LU.64 R248, [R1+0xf0] ;  /* 0x0000f00001f87983 */ /* 0x000f280000300a00 */
[----:B------:R2:W-:Y:S04]  /*edd0*/  STL.64 [R1+0x1050], R34 ;  /* 0x0010502201007387 */ /* 0x0005e80000100a00 */
[----:B------:R-:W4:Y:S04]  /*ede0*/  LDL.LU.64 R250, [R1+0xe8] ;  /* 0x0000e80001fa7983 */ /* 0x000f280000300a00 */
[----:B------:R-:W-:Y:S04]  /*edf0*/  LDGSTS.E [R19+0x40000], desc[UR8][R26.64], !P1 ;  /* 0x400000001a137fae */ /* 0x000fe8000c921848 */
[----:B------:R-:W4:Y:S01]  /*ee00*/  LDL.LU.64 R92, [R1+0xe0] ;  /* 0x0000e000015c7983 */ /* 0x000f220000300a00 */
[----:B------:R-:W-:-:S02]  /*ee10*/  VIADD R21, R23, 0xffffff7a ;  /* 0xffffff7a17157836 */ /* 0x000fc40000000000 */
[----:B------:R-:W3:Y:S01]  /*ee20*/  LDC R23, c[0x0][0x230] ;  /* 0x00008c00ff177b82 */ /* 0x000ee20000000800 */
[----:B------:R-:W-:Y:S04]  /*ee30*/  LDGSTS.E [R19+0x44000], desc[UR8][R38.64], !P1 ;  /* 0x4400000026137fae */ /* 0x000fe8000c921848 */
[----:B-1----:R-:W4:Y:S01]  /*ee40*/  LDL.LU.64 R26, [R1+0xd8] ;  /* 0x0000d800011a7983 */ /* 0x002f220000300a00 */
[----:B------:R-:W-:Y:S01]  /*ee50*/  ISETP.GE.U32.AND P2, PT, R21, 0x7ffffefb, PT ;  /* 0x7ffffefb1500780c */ /* 0x000fe20003f46070 */
[----:B--2---:R-:W-:Y:S02]  /*ee60*/  VIADD R21, R22, 0xffffff79 ;  /* 0xffffff7916157836 */ /* 0x004fe40000000000 */
[----:B------:R-:W1:Y:S01]  /*ee70*/  LDC R22, c[0x0][0x230] ;  /* 0x00008c00ff167b82 */ /* 0x000e620000000800 */
[----:B------:R-:W-:Y:S02]  /*ee80*/  LDGSTS.E [R19+0x48000], desc[UR8][R36.64], !P1 ;  /* 0x4800000024137fae */ /* 0x000fe4000c921848 */
[----:B------:R-:W-:-:S02]  /*ee90*/  ISETP.GE.U32.AND P3, PT, R21, 0x7ffffefa, PT ;  /* 0x7ffffefa1500780c */ /* 0x000fc40003f66070 */
[----:B------:R-:W-:Y:S01]  /*eea0*/  IADD3 R21, R24, -0x88, RZ ;  /* 0xffffff7818157810 */ /* 0x000fe20007ffe0ff */
[----:B------:R2:W-:Y:S02]  /*eeb0*/  LDGSTS.E [R19+0x4c000], desc[UR8][R34.64], !P1 ;  /* 0x4c00000022137fae */ /* 0x0005e4000c921848 */
[----:B------:R-:W2:Y:S01]  /*eec0*/  LDC R24, c[0x0][0x230] ;  /* 0x00008c00ff187b82 */ /* 0x000ea20000000800 */
[----:B------:R-:W-:Y:S01]  /*eed0*/  ISETP.GE.U32.AND P4, PT, R21, 0x7ffffef9, PT ;  /* 0x7ffffef91500780c */ /* 0x000fe20003f86070 */
[----:B---3--:R-:W-:-:S06]  /*eee0*/  VIADD R21, R23, 0xffffff77 ;  /* 0xffffff7717157836 */ /* 0x008fcc0000000000 */
[----:B------:R-:W3:Y:S01]  /*eef0*/  LDC R23, c[0x0][0x230] ;  /* 0x00008c00ff177b82 */ /* 0x000ee20000000800 */
[----:B------:R-:W-:Y:S01]  /*ef00*/  ISETP.GE.U32.AND P5, PT, R21, 0x7ffffef8, PT ;  /* 0x7ffffef81500780c */ /* 0x000fe20003fa6070 */
[----:B-1----:R-:W-:-:S06]  /*ef10*/  VIADD R21, R22, 0xffffff76 ;  /* 0xffffff7616157836 */ /* 0x002fcc0000000000 */
[----:B------:R-:W1:Y:S01]  /*ef20*/  LDC R22, c[0x0][0x230] ;  /* 0x00008c00ff167b82 */ /* 0x000e620000000800 */
[----:B------:R-:W-:Y:S02]  /*ef30*/  ISETP.GE.U32.AND P6, PT, R21, 0x7ffffef7, PT ;  /* 0x7ffffef71500780c */ /* 0x000fe40003fc6070 */
[----:B--2---:R-:W-:-:S05]  /*ef40*/  IADD3 R21, R24, -0x8b, RZ ;  /* 0xffffff7518157810 */ /* 0x004fca0007ffe0ff */
[----:B------:R-:W2:Y:S01]  /*ef50*/  LDC R24, c[0x0][0x230] ;  /* 0x00008c00ff187b82 */ /* 0x000ea20000000800 */
[----:B------:R-:W-:Y:S01]  /*ef60*/  IMAD.WIDE R34, R12, 0x4, R54 ;  /* 0x000000040c227825 */ /* 0x000fe200078e0236 */
[----:B------:R-:W-:-:S03]  /*ef70*/  ISETP.GE.U32.AND P1, PT, R21, 0x7ffffef6, PT ;  /* 0x7ffffef61500780c */ /* 0x000fc60003f26070 */
[C---:B------:R-:W-:Y:S01]  /*ef80*/  IMAD.WIDE R32, R12.reuse, 0x4, R32 ;  /* 0x000000040c207825 */ /* 0x040fe200078e0220 */
[----:B------:R3:W-:Y:S03]  /*ef90*/  LDGSTS.E [R19+0x40004], desc[UR8][R34.64], !P2 ;  /* 0x4000400022137fae */ /* 0x0007e6000d121848 */
[C---:B------:R-:W-:Y:S01]  /*efa0*/  IMAD.WIDE R30, R12.reuse, 0x4, R30 ;  /* 0x000000040c1e7825 */ /* 0x040fe200078e021e */
[----:B------:R3:W-:Y:S03]  /*efb0*/  STL.64 [R1+0x1048], R34 ;  /* 0x0010482201007387 */ /* 0x0007e60000100a00 */
[----:B---3--:R-:W-:Y:S01]  /*efc0*/  VIADD R21, R23, 0xffffff74 ;  /* 0xffffff7417157836 */ /* 0x008fe20000000000 */
[----:B------:R3:W-:Y:S01]  /*efd0*/  LDGSTS.E [R19+0x44004], desc[UR8][R32.64], !P2 ;  /* 0x4400400020137fae */ /* 0x0007e2000d121848 */
[C---:B------:R-:W-:Y:S01]  /*efe0*/  IMAD.WIDE R28, R12.reuse, 0x4, R28 ;  /* 0x000000040c1c7825 */ /* 0x040fe200078e021c */
[----:B------:R-:W4:Y:S02]  /*eff0*/  LDC R23, c[0x0][0x230] ;  /* 0x00008c00ff177b82 */ /* 0x000f240000000800 */
[----:B------:R3:W-:Y:S04]  /*f000*/  STL.64 [R1+0x1040], R32 ;  /* 0x0010402001007387 */ /* 0x0007e80000100a00 */
[----:B------:R2:W-:Y:S01]  /*f010*/  LDGSTS.E [R19+0x48004], desc[UR8][R30.64], !P2 ;  /* 0x480040001e137fae */ /* 0x0005e2000d121848 */
[----:B------:R-:W-:-:S03]  /*f020*/  IMAD.WIDE R34, R12, 0x4, R46 ;  /* 0x000000040c227825 */ /* 0x000fc600078e022e */
[----:B------:R2:W-:Y:S04]  /*f030*/  STL.64 [R1+0x1038], R30 ;  /* 0x0010381e01007387 */ /* 0x0005e80000100a00 */
[----:B------:R2:W-:Y:S01]  /*f040*/  LDGSTS.E [R19+0x4c004], desc[UR8][R28.64], !P2 ;  /* 0x4c0040001c137fae */ /* 0x0005e2000d121848 */
[----:B---3--:R-:W-:Y:S01]  /*f050*/  IMAD.WIDE R32, R12, 0x4, R242 ;  /* 0x000000040c207825 */ /* 0x008fe200078e02f2 */
[----:B------:R-:W-:Y:S02]  /*f060*/  ISETP.GE.U32.AND P2, PT, R21, 0x7ffffef5, PT ;  /* 0x7ffffef51500780c */ /* 0x000fe40003f46070 */
[----:B------:R3:W-:Y:S01]  /*f070*/  STL.64 [R1+0x1030], R28 ;  /* 0x0010301c01007387 */ /* 0x0007e20000100a00 */
[----:B-1----:R-:W-:Y:S02]  /*f080*/  VIADD R21, R22, 0xffffff5b ;  /* 0xffffff5b16157836 */ /* 0x002fe40000000000 */
[----:B------:R-:W1:Y:S01]  /*f090*/  LDC R22, c[0x0][0x230] ;  /* 0x00008c00ff167b82 */ /* 0x000e620000000800 */
[C---:B--2---:R-:W-:Y:S01]  /*f0a0*/  IMAD.WIDE R30, R12.reuse, 0x4, R244 ;  /* 0x000000040c1e7825 */ /* 0x044fe200078e02f4 */
[----:B------:R-:W-:Y:S04]  /*f0b0*/  STL.64 [R1+0x1028], R34 ;  /* 0x0010282201007387 */ /* 0x000fe80000100a00 */
[----:B------:R-:W-:Y:S01]  /*f0c0*/  LDGSTS.E [R19+0x40008], desc[UR8][R34.64], !P3 ;  /* 0x4000800022137fae */ /* 0x000fe2000d921848 */
[----:B---3--:R-:W-:-:S03]  /*f0d0*/  IMAD.WIDE R28, R12, 0x4, R246 ;  /* 0x000000040c1c7825 */ /* 0x008fc600078e02f6 */
[----:B------:R4:W-:Y:S04]  /*f0e0*/  STL.64 [R1+0x1020], R32 ;  /* 0x0010202001007387 */ /* 0x0009e80000100a00 */
[----:B------:R4:W-:Y:S04]  /*f0f0*/  LDGSTS.E [R19+0x44008], desc[UR8][R32.64], !P3 ;  /* 0x4400800020137fae */ /* 0x0009e8000d921848 */
[----:B------:R2:W-:Y:S04]  /*f100*/  STL.64 [R1+0x1018], R30 ;  /* 0x0010181e01007387 */ /* 0x0005e80000100a00 */
[----:B------:R2:W-:Y:S04]  /*f110*/  LDGSTS.E [R19+0x48008], desc[UR8][R30.64], !P3 ;  /* 0x480080001e137fae */ /* 0x0005e8000d921848 */
[----:B------:R3:W-:Y:S04]  /*f120*/  STL.64 [R1+0x1010], R28 ;  /* 0x0010101c01007387 */ /* 0x0007e80000100a00 */
[----:B------:R3:W-:Y:S01]  /*f130*/  LDGSTS.E [R19+0x4c008], desc[UR8][R28.64], !P3 ;  /* 0x4c0080001c137fae */ /* 0x0007e2000d921848 */
[----:B------:R-:W-:-:S02]  /*f140*/  ISETP.GE.U32.AND P3, PT, R21, 0x7ffffedc, PT ;  /* 0x7ffffedc1500780c */ /* 0x000fc40003f66070 */
[----:B------:R-:W-:Y:S02]  /*f150*/  IADD3 R21, R24, -0xa6, RZ ;  /* 0xffffff5a18157810 */ /* 0x000fe40007ffe0ff */
[----:B------:R-:W1:Y:S01]  /*f160*/  LDC R24, c[0x0][0x230] ;  /* 0x00008c00ff187b82 */ /* 0x000e620000000800 */
[----:B----4-:R-:W-:-:S05]  /*f170*/  IMAD.WIDE R32, R12, 0x4, R248 ;  /* 0x000000040c207825 */ /* 0x010fca00078e02f8 */
[----:B------:R4:W-:Y:S01]  /*f180*/  LDGSTS.E [R19+0x4000c], desc[UR8][R32.64], !P4 ;  /* 0x4000c00020137fae */ /* 0x0009e2000e121848 */
[----:B--2---:R-:W-:-:S04]  /*f190*/  IMAD.WIDE R30, R12, 0x4, R250 ;  /* 0x000000040c1e7825 */ /* 0x004fc800078e02fa */
[C---:B---3--:R-:W-:Y:S01]  /*f1a0*/  IMAD.WIDE R28, R12.reuse, 0x4, R92 ;  /* 0x000000040c1c7825 */ /* 0x048fe200078e025c */
[----:B------:R2:W-:Y:S04]  /*f1b0*/  LDGSTS.E [R19+0x4400c], desc[UR8][R30.64], !P4 ;  /* 0x4400c0001e137fae */ /* 0x0005e8000e121848 */
[----:B------:R3:W-:Y:S01]  /*f1c0*/  LDGSTS.E [R19+0x4800c], desc[UR8][R28.64], !P4 ;  /* 0x4800c0001c137fae */ /* 0x0007e2000e121848 */
[----:B------:R-:W-:-:S03]  /*f1d0*/  IMAD.WIDE R26, R12, 0x4, R26 ;  /* 0x000000040c1a7825 */ /* 0x000fc600078e021a */
[----:B------:R4:W-:Y:S04]  /*f1e0*/  STL.64 [R1+0x1008], R32 ;  /* 0x0010082001007387 */ /* 0x0009e80000100a00 */
[----:B------:R1:W-:Y:S01]  /*f1f0*/  LDGSTS.E [R19+0x4c00c], desc[UR8][R26.64], !P4 ;  /* 0x4c00c0001a137fae */ /* 0x0003e2000e121848 */
[----:B------:R-:W-:Y:S01]  /*f200*/  ISETP.GE.U32.AND P4, PT, R21, 0x7ffffedb, PT ;  /* 0x7ffffedb1500780c */ /* 0x000fe20003f86070 */
[----:B------:R-:W-:Y:S02]  /*f210*/  VIADD R21, R23, 0xffffff59 ;  /* 0xffffff5917157836 */ /* 0x000fe40000000000 */
[----:B------:R2:W-:Y:S01]  /*f220*/  STL.64 [R1+0x1000], R30 ;  /* 0x0010001e01007387 */ /* 0x0005e20000100a00 */
[----:B------:R-:W1:Y:S01]  /*f230*/  LDC R23, c[0x0][0x230] ;  /* 0x00008c00ff177b82 */ /* 0x000e620000000800 */
[----:B----4-:R-:W-:-:S02]  /*f240*/  IMAD.WIDE R32, R12, 0x4, R240 ;  /* 0x000000040c207825 */ /* 0x010fc400078e02f0 */
[----:B------:R3:W-:Y:S04]  /*f250*/  STL.64 [R1+0xff8], R28 ;  /* 0x000ff81c01007387 */ /* 0x0007e80000100a00 */
[----:B------:R1:W-:Y:S01]  /*f260*/  STL.64 [R1+0xff0], R26 ;  /* 0x000ff01a01007387 */ /* 0x0003e20000100a00 */
[----:B--2---:R-:W-:-:S03]  /*f270*/  IMAD.WIDE R30, R12, 0x4, R238 ;  /* 0x000000040c1e7825 */ /* 0x004fc600078e02ee */
[----:B------:R2:W-:Y:S01]  /*f280*/  STL.64 [R1+0xfe8], R32 ;  /* 0x000fe82001007387 */ /* 0x0005e20000100a00 */
[----:B---3--:R-:W-:-:S03]  /*f290*/  IMAD.WIDE R28, R12, 0x4, R236 ;  /* 0x000000040c1c7825 */ /* 0x008fc600078e02ec */
        /* <DEDUP_REMOVED lines=11> */
[----:B------:R-:W-:Y:S02]  /*f350*/  VIADD R21, R22, 0xffffff58 ;  /* 0xffffff5816157836 */ /* 0x000fe40000000000 */
[C---:B--2---:R-:W-:Y:S01]  /*f360*/  IMAD.WIDE R28, R12.reuse, 0x4, R96 ;  /* 0x000000040c1c7825 */ /* 0x044fe200078e0260 */
[----:B------:R2:W-:Y:S01]  /*f370*/  LDGSTS.E [R19+0x50004], desc[UR8][R32.64], !P4 ;  /* 0x5000400020137fae */ /* 0x0005e2000e121848 */
[----:B------:R-:W3:Y:S03]  /*f380*/  LDC R22, c[0x0][0x230] ;  /* 0x00008c00ff167b82 */ /* 0x000ee60000000800 */
[----:B------:R4:W-:Y:S01]  /*f390*/  LDGSTS.E [R19+0x54004], desc[UR8][R30.64], !P4 ;  /* 0x540040001e137fae */ /* 0x0009e2000e121848 */
[----:B-1----:R-:W-:-:S03]  /*f3a0*/  IMAD.WIDE R26, R12, 0x4, R98 ;  /* 0x000000040c1a7825 */ /* 0x002fc600078e0262 */
[----:B------:R1:W-:Y:S04]  /*f3b0*/  LDGSTS.E [R19+0x58004], desc[UR8][R28.64], !P4 ;  /* 0x580040001c137fae */ /* 0x0003e8000e121848 */
[----:B------:R1:W-:Y:S01]  /*f3c0*/  LDGSTS.E [R19+0x5c004], desc[UR8][R26.64], !P4 ;  /* 0x5c0040001a137fae */ /* 0x0003e2000e121848 */
[----:B------:R-:W-:-:S03]  /*f3d0*/  ISETP.GE.U32.AND P4, PT, R21, 0x7ffffed9, PT ;  /* 0x7ffffed91500780c */ /* 0x000fc60003f86070 */
[----:B------:R2:W-:Y:S04]  /*f3e0*/  STL.64 [R1+0xfb0], R32 ;  /* 0x000fb02001007387 */ /* 0x0005e80000100a00 */
[----:B------:R4:W-:Y:S04]  /*f3f0*/  STL.64 [R1+0xfa8], R30 ;  /* 0x000fa81e01007387 */ /* 0x0009e80000100a00 */
[----:B------:R1:W-:Y:S01]  /*f400*/  STL.64 [R1+0xf98], R28 ;  /* 0x000f981c01007387 */ /* 0x0003e20000100a00 */
[----:B--2---:R-:W-:-:S03]  /*f410*/  IMAD.WIDE R32, R12, 0x4, R100 ;  /* 0x000000040c207825 */ /* 0x004fc600078e0264 */
[----:B------:R2:W-:Y:S01]  /*f420*/  STL.64 [R1+0xf88], R26 ;  /* 0x000f881a01007387 */ /* 0x0005e20000100a00 */
[----:B----4-:R-:W-:-:S03]  /*f430*/  IMAD.WIDE R30, R12, 0x4, R102 ;  /* 0x000000040c1e7825 */ /* 0x010fc600078e0266 */
[----:B------:R4:W-:Y:S01]  /*f440*/  STL.64 [R1+0xf78], R32 ;  /* 0x000f782001007387 */ /* 0x0009e20000100a00 */
[----:B-1----:R-:W-:Y:S01]  /*f450*/  IMAD.WIDE R28, R12, 0x4, R104 ;  /* 0x000000040c1c7825 */ /* 0x002fe200078e0268 */
[----:B------:R-:W-:Y:S02]  /*f460*/  IADD3 R21, R24, -0xc5, RZ ;  /* 0xffffff3b18157810 */ /* 0x000fe40007ffe0ff */
[----:B------:R4:W-:Y:S01]  /*f470*/  LDGSTS.E [R19+0x50008], desc[UR8][R32.64], !P3 ;  /* 0x5000800020137fae */ /* 0x0009e2000d921848 */
[----:B------:R-:W1:Y:S01]  /*f480*/  LDC R24, c[0x0][0x230] ;  /* 0x00008c00ff187b82 */ /* 0x000e620000000800 */
[C---:B--2---:R-:W-:Y:S02]  /*f490*/  IMAD.WIDE R26, R12.reuse, 0x4, R106 ;  /* 0x000000040c1a7825 */ /* 0x044fe400078e026a */
[----:B------:R2:W-:Y:S04]  /*f4a0*/  STL.64 [R1+0xf70], R30 ;  /* 0x000f701e01007387 */ /* 0x0005e80000100a00 */
[----:B------:R2:W-:Y:S01]  /*f4b0*/  LDGSTS.E [R19+0x54008], desc[UR8][R30.64], !P3 ;  /* 0x540080001e137fae */ /* 0x0005e2000d921848 */
[----:B----4-:R-:W-:-:S03]  /*f4c0*/  IMAD.WIDE R32, R12, 0x4, R108 ;  /* 0x000000040c207825 */ /* 0x010fc600078e026c */
[----:B------:R4:W-:Y:S04]  /*f4d0*/  STL.64 [R1+0xf60], R28 ;  /* 0x000f601c01007387 */ /* 0x0009e80000100a00 */
[----:B------:R4:W-:Y:S01]  /*f4e0*/  LDGSTS.E [R19+0x58008], desc[UR8][R28.64], !P3 ;  /* 0x580080001c137fae */ /* 0x0009e2000d921848 */
[----:B--2---:R-:W-:-:S03]  /*f4f0*/  IMAD.WIDE R30, R12, 0x4, R110 ;  /* 0x000000040c1e7825 */ /* 0x004fc600078e026e */
[----:B------:R2:W-:Y:S04]  /*f500*/  STL.64 [R1+0xf50], R26 ;  /* 0x000f501a01007387 */ /* 0x0005e80000100a00 */
[----:B------:R2:W-:Y:S01]  /*f510*/  LDGSTS.E [R19+0x5c008], desc[UR8][R26.64], !P3 ;  /* 0x5c0080001a137fae */ /* 0x0005e2000d921848 */
[----:B------:R-:W-:Y:S01]  /*f520*/  ISETP.GE.U32.AND P3, PT, R21, 0x7ffffebc, PT ;  /* 0x7ffffebc1500780c */ /* 0x000fe20003f66070 */
[----:B------:R-:W-:Y:S02]  /*f530*/  VIADD R21, R23, 0xffffff3a ;  /* 0xffffff3a17157836 */ /* 0x000fe40000000000 */
[C---:B----4-:R-:W-:Y:S01]  /*f540*/  IMAD.WIDE R28, R12.reuse, 0x4, R112 ;  /* 0x000000040c1c7825 */ /* 0x050fe200078e0270 */
[----:B------:R4:W-:Y:S01]  /*f550*/  LDGSTS.E [R19+0x5000c], desc[UR8][R32.64], !P4 ;  /* 0x5000c00020137fae */ /* 0x0009e2000e121848 */
[----:B------:R-:W1:Y:S03]  /*f560*/  LDC R23, c[0x0][0x230] ;  /* 0x00008c00ff177b82 */ /* 0x000e660000000800 */
[----:B------:R4:W-:Y:S01]  /*f570*/  LDGSTS.E [R19+0x5400c], desc[UR8][R30.64], !P4 ;  /* 0x5400c0001e137fae */ /* 0x0009e2000e121848 */
[----:B--2---:R-:W-:-:S03]  /*f580*/  IMAD.WIDE R26, R12, 0x4, R114 ;  /* 0x000000040c1a7825 */ /* 0x004fc600078e0272 */
[----:B------:R2:W-:Y:S04]  /*f590*/  LDGSTS.E [R19+0x5800c], desc[UR8][R28.64], !P4 ;  /* 0x5800c0001c137fae */ /* 0x0005e8000e121848 */
[----:B------:R2:W-:Y:S01]  /*f5a0*/  LDGSTS.E [R19+0x5c00c], desc[UR8][R26.64], !P4 ;  /* 0x5c00c0001a137fae */ /* 0x0005e2000e121848 */
[----:B------:R-:W-:-:S03]  /*f5b0*/  ISETP.GE.U32.AND P4, PT, R21, 0x7ffffebb, PT ;  /* 0x7ffffebb1500780c */ /* 0x000fc60003f86070 */
[----:B------:R4:W-:Y:S04]  /*f5c0*/  STL.64 [R1+0xf40], R32 ;  /* 0x000f402001007387 */ /* 0x0009e80000100a00 */
[----:B------:R2:W-:Y:S01]  /*f5d0*/  STL.64 [R1+0xf38], R30 ;  /* 0x000f381e01007387 */ /* 0x0005e20000100a00 */
[----:B---3--:R-:W-:Y:S02]  /*f5e0*/  VIADD R21, R22, 0xffffff39 ;  /* 0xffffff3916157836 */ /* 0x008fe40000000000 */
[----:B------:R-:W3:Y:S01]  /*f5f0*/  LDC R22, c[0x0][0x230] ;  /* 0x00008c00ff167b82 */ /* 0x000ee20000000800 */
[----:B------:R2:W-:Y:S01]  /*f600*/  STL.64 [R1+0xf28], R28 ;  /* 0x000f281c01007387 */ /* 0x0005e20000100a00 */
[----:B----4-:R-:W-:-:S03]  /*f610*/  IMAD.WIDE R32, R12, 0x4, R116 ;  /* 0x000000040c207825 */ /* 0x010fc600078e0274 */
[----:B------:R4:W-:Y:S01]  /*f620*/  STL.64 [R1+0xf18], R26 ;  /* 0x000f181a01007387 */ /* 0x0009e20000100a00 */
[----:B--2---:R-:W-:-:S03]  /*f630*/  IMAD.WIDE R30, R12, 0x4, R118 ;  /* 0x000000040c1e7825 */ /* 0x004fc600078e0276 */
[----:B------:R2:W-:Y:S01]  /*f640*/  STL.64 [R1+0xf08], R32 ;  /* 0x000f082001007387 */ /* 0x0005e20000100a00 */
[----:B------:R-:W-:-:S03]  /*f650*/  IMAD.WIDE R28, R12, 0x4, R120 ;  /* 0x000000040c1c7825 */ /* 0x000fc600078e0278 */
[----:B------:R2:W-:Y:S01]  /*f660*/  LDGSTS.E [R19+0x60000], desc[UR8][R32.64], !P3 ;  /* 0x6000000020137fae */ /* 0x0005e2000d921848 */
[----:B----4-:R-:W-:-:S03]  /*f670*/  IMAD.WIDE R26, R12, 0x4, R122 ;  /* 0x000000040c1a7825 */ /* 0x010fc600078e027a */
[----:B------:R4:W-:Y:S04]  /*f680*/  STL.64 [R1+0xf00], R30 ;  /* 0x000f001e01007387 */ /* 0x0009e80000100a00 */
[----:B------:R4:W-:Y:S01]  /*f690*/  LDGSTS.E [R19+0x64000], desc[UR8][R30.64], !P3 ;  /* 0x640000001e137fae */ /* 0x0009e2000d921848 */
[----:B--2---:R-:W-:-:S03]  /*f6a0*/  IMAD.WIDE R32, R12, 0x4, R124 ;  /* 0x000000040c207825 */ /* 0x004fc600078e027c */
[----:B------:R2:W-:Y:S04]  /*f6b0*/  STL.64 [R1+0xef0], R28 ;  /* 0x000ef01c01007387 */ /* 0x0005e80000100a00 */
[----:B------:R2:W-:Y:S01]  /*f6c0*/  LDGSTS.E [R19+0x68000], desc[UR8][R28.64], !P3 ;  /* 0x680000001c137fae */ /* 0x0005e2000d921848 */
[----:B----4-:R-:W-:-:S03]  /*f6d0*/  IMAD.WIDE R30, R12, 0x4, R126 ;  /* 0x000000040c1e7825 */ /* 0x010fc600078e027e */
[----:B------:R4:W-:Y:S04]  /*f6e0*/  STL.64 [R1+0xee0], R26 ;  /* 0x000ee01a01007387 */ /* 0x0009e80000100a00 */
[----:B------:R4:W-:Y:S01]  /*f6f0*/  LDGSTS.E [R19+0x6c000], desc[UR8][R26.64], !P3 ;  /* 0x6c0000001a137fae */ /* 0x0009e2000d921848 */
[----:B------:R-:W-:Y:S01]  /*f700*/  ISETP.GE.U32.AND P3, PT, R21, 0x7ffffeba, PT ;  /* 0x7ffffeba1500780c */ /* 0x000fe20003f66070 */
[C---:B--2---:R-:W-:Y:S01]  /*f710*/  IMAD.WIDE R28, R12.reuse, 0x4, R128 ;  /* 0x000000040c1c7825 */ /* 0x044fe200078e0280 */
[----:B------:R-:W-:Y:S01]  /*f720*/  IADD3 R21, R25, -0xc8, RZ ;  /* 0xffffff3819157810 */ /* 0x000fe20007ffe0ff */
[----:B------:R2:W-:Y:S01]  /*f730*/  LDGSTS.E [R19+0x60004], desc[UR8][R32.64], !P4 ;  /* 0x6000400020137fae */ /* 0x0005e2000e121848 */
[----:B------:R-:W3:Y:S03]  /*f740*/  LDC R25, c[0x0][0x230] ;  /* 0x00008c00ff197b82 */ /* 0x000ee60000000800 */
[----:B------:R2:W-:Y:S01]  /*f750*/  LDGSTS.E [R19+0x64004], desc[UR8][R30.64], !P4 ;  /* 0x640040001e137fae */ /* 0x0005e2000e121848 */
[----:B----4-:R-:W-:-:S03]  /*f760*/  IMAD.WIDE R26, R12, 0x4, R130 ;  /* 0x000000040c1a7825 */ /* 0x010fc600078e0282 */
[----:B------:R4:W-:Y:S04]  /*f770*/  LDGSTS.E [R19+0x68004], desc[UR8][R28.64], !P4 ;  /* 0x680040001c137fae */ /* 0x0009e8000e121848 */
[----:B------:R4:W-:Y:S01]  /*f780*/  LDGSTS.E [R19+0x6c004], desc[UR8][R26.64], !P4 ;  /* 0x6c0040001a137fae */ /* 0x0009e2000e121848 */
[----:B------:R-:W-:-:S03]  /*f790*/  ISETP.GE.U32.AND P4, PT, R21, 0x7ffffeb9, PT ;  /* 0x7ffffeb91500780c */ /* 0x000fc60003f86070 */
[----:B------:R2:W-:Y:S04]  /*f7a0*/  STL.64 [R1+0xed0], R32 ;  /* 0x000ed02001007387 */ /* 0x0005e80000100a00 */
[----:B------:R4:W-:Y:S01]  /*f7b0*/  STL.64 [R1+0xec8], R30 ;  /* 0x000ec81e01007387 */ /* 0x0009e20000100a00 */
[----:B-1----:R-:W-:Y:S02]  /*f7c0*/  VIADD R21, R24, 0xffffff1b ;  /* 0xffffff1b18157836 */ /* 0x002fe40000000000 */
[----:B------:R-:W1:Y:S01]  /*f7d0*/  LDC R24, c[0x0][0x230] ;  /* 0x00008c00ff187b82 */ /* 0x000e620000000800 */
[----:B------:R4:W-:Y:S01]  /*f7e0*/  STL.64 [R1+0xeb8], R28 ;  /* 0x000eb81c01007387 */ /* 0x0009e20000100a00 */
[----:B--2---:R-:W-:-:S03]  /*f7f0*/  IMAD.WIDE R32, R12, 0x4, R132 ;  /* 0x000000040c207825 */ /* 0x004fc600078e0284 */
[----:B------:R2:W-:Y:S03]  /*f800*/  STL.64 [R1+0xea8], R26 ;  /* 0x000ea81a01007387 */ /* 0x0005e60000100a00 */
[----:B------:R-:W1:Y:S01]  /*f810*/  LDC R133, c[0x0][0x230] ;  /* 0x00008c00ff857b82 */ /* 0x000e620000000800 */
[C---:B----4-:R-:W-:Y:S01]  /*f820*/  IMAD.WIDE R30, R12.reuse, 0x4, R134 ;  /* 0x000000040c1e7825 */ /* 0x050fe200078e0286 */
[----:B------:R4:W-:Y:S03]  /*f830*/  STL.64 [R1+0xe98], R32 ;  /* 0x000e982001007387 */ /* 0x0009e60000100a00 */
[C---:B------:R-:W-:Y:S01]  /*f840*/  IMAD.WIDE R28, R12.reuse, 0x4, R136 ;  /* 0x000000040c1c7825 */ /* 0x040fe200078e0288 */
[----:B------:R4:W-:Y:S02]  /*f850*/  LDGSTS.E [R19+0x60008], desc[UR8][R32.64], !P3 ;  /* 0x6000800020137fae */ /* 0x0009e4000d921848 */
[----:B------:R-:W1:Y:S01]  /*f860*/  LDC R132, c[0x0][0x230] ;  /* 0x00008c00ff847b82 */ /* 0x000e620000000800 */
[C---:B--2---:R-:W-:Y:S01]  /*f870*/  IMAD.WIDE R26, R12.reuse, 0x4, R138 ;  /* 0x000000040c1a7825 */ /* 0x044fe200078e028a */
[----:B------:R2:W-:Y:S04]  /*f880*/  STL.64 [R1+0xe90], R30 ;  /* 0x000e901e01007387 */ /* 0x0005e80000100a00 */
[----:B------:R2:W-:Y:S01]  /*f890*/  LDGSTS.E [R19+0x64008], desc[UR8][R30.64], !P3 ;  /* 0x640080001e137fae */ /* 0x0005e2000d921848 */
[C---:B------:R-:W-:Y:S01]  /*f8a0*/  IMAD.WIDE R34, R12.reuse, 0x4, R164 ;  /* 0x000000040c227825 */ /* 0x040fe200078e02a4 */
[----:B------:R-:W1:Y:S02]  /*f8b0*/  LDC R134, c[0x0][0x230] ;  /* 0x00008c00ff867b82 */ /* 0x000e640000000800 */
[----:B------:R3:W-:Y:S01]  /*f8c0*/  STL.64 [R1+0xe80], R28 ;  /* 0x000e801c01007387 */ /* 0x0007e20000100a00 */
[----:B----4-:R-:W-:-:S03]  /*f8d0*/  IMAD.WIDE R32, R12, 0x4, R140 ;  /* 0x000000040c207825 */ /* 0x010fc600078e028c */
[----:B------:R3:W-:Y:S01]  /*f8e0*/  LDGSTS.E [R19+0x68008], desc[UR8][R28.64], !P3 ;  /* 0x680080001c137fae */ /* 0x0007e2000d921848 */
[C---:B------:R-:W-:Y:S01]  /*f8f0*/  IMAD.WIDE R40, R12.reuse, 0x4, R172 ;  /* 0x000000040c287825 */ /* 0x040fe200078e02ac */
[----:B------:R-:W4:Y:S02]  /*f900*/  LDC R164, c[0x0][0x230] ;  /* 0x00008c00ffa47b82 */ /* 0x000f240000000800 */
[----:B------:R3:W-:Y:S01]  /*f910*/  STL.64 [R1+0xe70], R26 ;  /* 0x000e701a01007387 */ /* 0x0007e20000100a00 */
[----:B--2---:R-:W-:-:S03]  /*f920*/  IMAD.WIDE R30, R12, 0x4, R142 ;  /* 0x000000040c1e7825 */ /* 0x004fc600078e028e */
[----:B------:R2:W-:Y:S01]  /*f930*/  LDGSTS.E [R19+0x6c008], desc[UR8][R26.64], !P3 ;  /* 0x6c0080001a137fae */ /* 0x0005e2000d921848 */
[----:B------:R-:W-:Y:S01]  /*f940*/  ISETP.GE.U32.AND P3, PT, R21, 0x7ffffe9c, PT ;  /* 0x7ffffe9c1500780c */ /* 0x000fe20003f66070 */
[----:B------:R-:W-:Y:S01]  /*f950*/  VIADD R21, R23, 0xffffff1a ;  /* 0xffffff1a17157836 */ /* 0x000fe20000000000 */
[----:B------:R-:W4:Y:S01]  /*f960*/  LDC R172, c[0x0][0x230] ;  /* 0x00008c00ffac7b82 */ /* 0x000f220000000800 */
[C---:B---3--:R-:W-:Y:S01]  /*f970*/  IMAD.WIDE R28, R12.reuse, 0x4, R144 ;  /* 0x000000040c1c7825 */ /* 0x048fe200078e0290 */
[----:B------:R3:W-:Y:S04]  /*f980*/  LDGSTS.E [R19+0x6000c], desc[UR8][R32.64], !P4 ;  /* 0x6000c00020137fae */ /* 0x0007e8000e121848 */
[----:B------:R3:W-:Y:S01]  /*f990*/  LDGSTS.E [R19+0x6400c], desc[UR8][R30.64], !P4 ;  /* 0x6400c0001e137fae */ /* 0x0007e2000e121848 */
[C---:B------:R-:W-:Y:S01]  /*f9a0*/  IMAD.WIDE R38, R12.reuse, 0x4, R174 ;  /* 0x000000040c267825 */ /* 0x040fe200078e02ae */
[----:B------:R-:W4:Y:S02]  /*f9b0*/  LDC R23, c[0x0][0x230] ;  /* 0x00008c00ff177b82 */ /* 0x000f240000000800 */
[----:B------:R1:W-:Y:S01]  /*f9c0*/  LDGSTS.E [R19+0x6800c], desc[UR8][R28.64], !P4 ;  /* 0x6800c0001c137fae */ /* 0x0003e2000e121848 */
[----:B--2---:R-:W-:-:S03]  /*f9d0*/  IMAD.WIDE R26, R12, 0x4, R146 ;  /* 0x000000040c1a7825 */ /* 0x004fc600078e0292 */
[----:B------:R3:W-:Y:S04]  /*f9e0*/  STL.64 [R1+0xe60], R32 ;  /* 0x000e602001007387 */ /* 0x0007e80000100a00 */
[----:B------:R2:W-:Y:S01]  /*f9f0*/  LDGSTS.E [R19+0x6c00c], desc[UR8][R26.64], !P4 ;  /* 0x6c00c0001a137fae */ /* 0x0005e2000e121848 */
[----:B------:R-:W-:-:S03]  /*fa00*/  ISETP.GE.U32.AND P4, PT, R21, 0x7ffffe9b, PT ;  /* 0x7ffffe9b1500780c */ /* 0x000fc60003f86070 */
[----:B------:R2:W-:Y:S01]  /*fa10*/  STL.64 [R1+0xe58], R30 ;  /* 0x000e581e01007387 */ /* 0x0005e20000100a00 */
[----:B---3--:R-:W-:-:S03]  /*fa20*/  IMAD.WIDE R32, R12, 0x4, R148 ;  /* 0x000000040c207825 */ /* 0x008fc600078e0294 */
[----:B------:R1:W-:Y:S01]  /*fa30*/  STL.64 [R1+0xe48], R28 ;  /* 0x000e481c01007387 */ /* 0x0003e20000100a00 */
[----:B------:R-:W-:Y:S01]  /*fa40*/  IADD3 R21, R22, -0xe7, RZ ;  /* 0xffffff1916157810 */ /* 0x000fe20007ffe0ff */
[----:B------:R-:W3:Y:S02]  /*fa50*/  LDC R148, c[0x0][0x230] ;  /* 0x00008c00ff947b82 */ /* 0x000ee40000000800 */
[----:B------:R1:W-:Y:S01]  /*fa60*/  STL.64 [R1+0xe38], R26 ;  /* 0x000e381a01007387 */ /* 0x0003e20000100a00 */
[----:B--2---:R-:W-:-:S03]  /*fa70*/  IMAD.WIDE R30, R12, 0x4, R150 ;  /* 0x000000040c1e7825 */ /* 0x004fc600078e0296 */
[----:B------:R2:W-:Y:S02]  /*fa80*/  STL.64 [R1+0xe28], R32 ;  /* 0x000e282001007387 */ /* 0x0005e40000100a00 */
[----:B------:R-:W4:Y:S01]  /*fa90*/  LDC R22, c[0x0][0x230] ;  /* 0x00008c00ff167b82 */ /* 0x000f220000000800 */
[C---:B-1----:R-:W-:Y:S01]  /*faa0*/  IMAD.WIDE R28, R12.reuse, 0x4, R152 ;  /* 0x000000040c1c7825 */ /* 0x042fe200078e0298 */
[----:B------:R2:W-:Y:S03]  /*fab0*/  LDGSTS.E [R19+0x70000], desc[UR8][R32.64], !P3 ;  /* 0x7000000020137fae */ /* 0x0005e6000d921848 */
[C---:B------:R-:W-:Y:S01]  /*fac0*/  IMAD.WIDE R26, R12.reuse, 0x4, R154 ;  /* 0x000000040c1a7825 */ /* 0x040fe200078e029a */
[----:B------:R1:W-:Y:S04]  /*fad0*/  STL.64 [R1+0xe20], R30 ;  /* 0x000e201e01007387 */ /* 0x0003e80000100a00 */
[----:B------:R1:W-:Y:S01]  /*fae0*/  LDGSTS.E [R19+0x74000], desc[UR8][R30.64], !P3 ;  /* 0x740000001e137fae */ /* 0x0003e2000d921848 */
[----:B--2---:R-:W-:-:S03]  /*faf0*/  IMAD.WIDE R32, R12, 0x4, R156 ;  /* 0x000000040c207825 */ /* 0x004fc600078e029c */
[----:B------:R2:W-:Y:S01]  /*fb00*/  STL.64 [R1+0xe10], R28 ;  /* 0x000e101c01007387 */ /* 0x0005e20000100a00 */
[----:B------:R-:W3:Y:S03]  /*fb10*/  LDC R156, c[0x0][0x230] ;  /* 0x00008c00ff9c7b82 */ /* 0x000ee60000000800 */
        /* <DEDUP_REMOVED lines=14> */
[----:B--2---:R-:W2:Y:S04]  /*fc00*/  LDL.LU.64 R26, [R1+0xd0] ;  /* 0x0000d000011a7983 */ /* 0x004ea80000300a00 */
[----:B------:R-:W3:Y:S04]  /*fc10*/  LDL.LU.64 R248, [R1+0xc8] ;  /* 0x0000c80001f87983 */ /* 0x000ee80000300a00 */
[----:B------:R-:W3:Y:S04]  /*fc20*/  LDL.LU.64 R250, [R1+0xc0] ;  /* 0x0000c00001fa7983 */ /* 0x000ee80000300a00 */
[----:B------:R-:W3:Y:S01]  /*fc30*/  LDL.LU.64 R92, [R1+0xb8] ;  /* 0x0000b800015c7983 */ /* 0x000ee20000300a00 */
[----:B------:R-:W-:Y:S01]  /*fc40*/  ISETP.GE.U32.AND P3, PT, R21, 0x7ffffe9a, PT ;  /* 0x7ffffe9a1500780c */ /* 0x000fe20003f66070 */
[----:B------:R-:W-:-:S02]  /*fc50*/  VIADD R21, R24, 0xffffff18 ;  /* 0xffffff1818157836 */ /* 0x000fc40000000000 */
[C---:B------:R-:W-:Y:S01]  /*fc60*/  IMAD.WIDE R32, R12.reuse, 0x4, R166 ;  /* 0x000000040c207825 */ /* 0x040fe200078e02a6 */
[----:B------:R4:W-:Y:S01]  /*fc70*/  STL.64 [R1+0xdb8], R34 ;  /* 0x000db82201007387 */ /* 0x0009e20000100a00 */
[----:B------:R-:W3:Y:S01]  /*fc80*/  LDC R24, c[0x0][0x230] ;  /* 0x00008c00ff187b82 */ /* 0x000ee20000000800 */
[----:B------:R-:W-:Y:S01]  /*fc90*/  ISETP.GE.U32.AND P4, PT, R21, 0x7ffffe99, PT ;  /* 0x7ffffe991500780c */ /* 0x000fe20003f86070 */
[C---:B-1----:R-:W-:Y:S01]  /*fca0*/  IMAD.WIDE R30, R12.reuse, 0x4, R168 ;  /* 0x000000040c1e7825 */ /* 0x042fe200078e02a8 */
[----:B------:R1:W-:Y:S03]  /*fcb0*/  STL.64 [R1+0xdb0], R32 ;  /* 0x000db02001007387 */ /* 0x0003e60000100a00 */
[C---:B----4-:R-:W-:Y:S01]  /*fcc0*/  IMAD.WIDE R28, R12.reuse, 0x4, R170 ;  /* 0x000000040c1c7825 */ /* 0x050fe200078e02aa */
[----:B------:R4:W-:Y:S04]  /*fcd0*/  STL.64 [R1+0xda0], R30 ;  /* 0x000da01e01007387 */ /* 0x0009e80000100a00 */
[----:B------:R1:W-:Y:S01]  /*fce0*/  LDGSTS.E [R19+0x70008], desc[UR8][R34.64], !P3 ;  /* 0x7000800022137fae */ /* 0x0003e2000d921848 */
[----:B------:R-:W-:-:S03]  /*fcf0*/  IMAD.WIDE R36, R12, 0x4, R176 ;  /* 0x000000040c247825 */ /* 0x000fc600078e02b0 */
[----:B------:R4:W-:Y:S04]  /*fd00*/  STL.64 [R1+0xd90], R28 ;  /* 0x000d901c01007387 */ /* 0x0009e80000100a00 */
[----:B------:R-:W-:Y:S04]  /*fd10*/  LDGSTS.E [R19+0x74008], desc[UR8][R32.64], !P3 ;  /* 0x7400800020137fae */ /* 0x000fe8000d921848 */
[----:B------:R-:W3:Y:S01]  /*fd20*/  LDL.LU.64 R54, [R1+0xb0] ;  /* 0x0000b00001367983 */ /* 0x000ee20000300a00 */
[----:B-1----:R-:W-:-:S03]  /*fd30*/  IMAD.WIDE R34, R12, 0x4, R178 ;  /* 0x000000040c227825 */ /* 0x002fc600078e02b2 */
[----:B------:R-:W-:Y:S04]  /*fd40*/  LDGSTS.E [R19+0x78008], desc[UR8][R30.64], !P3 ;  /* 0x780080001e137fae */ /* 0x000fe8000d921848 */
[----:B------:R-:W3:Y:S04]  /*fd50*/  LDL.LU.64 R32, [R1+0xa8] ;  /* 0x0000a80001207983 */ /* 0x000ee80000300a00 */
[----:B------:R-:W-:Y:S04]  /*fd60*/  LDGSTS.E [R19+0x7c008], desc[UR8][R28.64], !P3 ;  /* 0x7c0080001c137fae */ /* 0x000fe8000d921848 */
[----:B----4-:R-:W4:Y:S04]  /*fd70*/  LDL.LU.64 R30, [R1+0xa0] ;  /* 0x0000a000011e7983 */ /* 0x010f280000300a00 */
[----:B------:R-:W-:Y:S04]  /*fd80*/  LDGSTS.E [R19+0x7000c], desc[UR8][R40.64], !P4 ;  /* 0x7000c00028137fae */ /* 0x000fe8000e121848 */
[----:B------:R-:W4:Y:S04]  /*fd90*/  LDL.LU.64 R28, [R1+0x98] ;  /* 0x00009800011c7983 */ /* 0x000f280000300a00 */
[----:B------:R-:W-:Y:S04]  /*fda0*/  STL.64 [R1+0xd80], R40 ;  /* 0x000d802801007387 */ /* 0x000fe80000100a00 */
[----:B------:R3:W-:Y:S04]  /*fdb0*/  STL.64 [R1+0xd78], R38 ;  /* 0x000d782601007387 */ /* 0x0007e80000100a00 */
[----:B------:R1:W-:Y:S04]  /*fdc0*/  STL.64 [R1+0xd68], R36 ;  /* 0x000d682401007387 */ /* 0x0003e80000100a00 */
[----:B------:R3:W-:Y:S04]  /*fdd0*/  LDGSTS.E [R19+0x7400c], desc[UR8][R38.64], !P4 ;  /* 0x7400c00026137fae */ /* 0x0007e8000e121848 */
[----:B------:R1:W-:Y:S04]  /*fde0*/  STL.64 [R1+0xd58], R34 ;  /* 0x000d582201007387 */ /* 0x0003e80000100a00 */
[----:B------:R1:W-:Y:S04]  /*fdf0*/  LDGSTS.E [R19+0x7800c], desc[UR8][R36.64], !P4 ;  /* 0x7800c00024137fae */ /* 0x0003e8000e121848 */
[----:B------:R-:W4:Y:S04]  /*fe00*/  LDL.LU.64 R46, [R1+0x90] ;  /* 0x00009000012e7983 */ /* 0x000f280000300a00 */
[----:B------:R-:W4:Y:S04]  /*fe10*/  LDL.LU.64 R242, [R1+0x88] ;  /* 0x0000880001f27983 */ /* 0x000f280000300a00 */
[----:B------:R1:W-:Y:S04]  /*fe20*/  LDGSTS.E [R19+0x7c00c], desc[UR8][R34.64], !P4 ;  /* 0x7c00c00022137fae */ /* 0x0003e8000e121848 */
[----:B------:R-:W4:Y:S04]  /*fe30*/  LDL.LU.64 R244, [R1+0x80] ;  /* 0x0000800001f47983 */ /* 0x000f280000300a00 */
[----:B------:R-:W4:Y:S01]  /*fe40*/  LDL.LU.64 R246, [R1+0x78] ;  /* 0x0000780001f67983 */ /* 0x000f220000300a00 */
[----:B--2---:R-:W-:-:S04]  /*fe50*/  IMAD.WIDE R26, R12, 0x4, R26 ;  /* 0x000000040c1a7825 */ /* 0x004fc800078e021a */
[C---:B---3--:R-:W-:Y:S01]  /*fe60*/  IMAD.WIDE R38, R12.reuse, 0x4, R248 ;  /* 0x000000040c267825 */ /* 0x048fe200078e02f8 */
[----:B------:R2:W-:Y:S03]  /*fe70*/  STL.64 [R1+0xd48], R26 ;  /* 0x000d481a01007387 */ /* 0x0005e60000100a00 */
[C---:B-1----:R-:W-:Y:S01]  /*fe80*/  IMAD.WIDE R36, R12.reuse, 0x4, R250 ;  /* 0x000000040c247825 */ /* 0x042fe200078e02fa */
[----:B------:R-:W-:Y:S03]  /*fe90*/  STL.64 [R1+0xd40], R38 ;  /* 0x000d402601007387 */ /* 0x000fe60000100a00 */
[----:B------:R-:W-:Y:S01]  /*fea0*/  IMAD.WIDE R34, R12, 0x4, R92 ;  /* 0x000000040c227825 */ /* 0x000fe200078e025c */
[----:B------:R-:W-:Y:S04]  /*feb0*/  STL.64 [R1+0xd38], R36 ;  /* 0x000d382401007387 */ /* 0x000fe80000100a00 */
[----:B------:R-:W3:Y:S04]  /*fec0*/  LDL.LU.64 R248, [R1+0x70] ;  /* 0x0000700001f87983 */ /* 0x000ee80000300a00 */
[----:B------:R1:W-:Y:S04]  /*fed0*/  STL.64 [R1+0xd30], R34 ;  /* 0x000d302201007387 */ /* 0x0003e80000100a00 */
[----:B------:R-:W3:Y:S04]  /*fee0*/  LDL.LU.64 R250, [R1+0x68] ;  /* 0x0000680001fa7983 */ /* 0x000ee80000300a00 */
[----:B------:R-:W-:Y:S04]  /*fef0*/  LDGSTS.E [R18+0x40000], desc[UR8][R26.64], !P5 ;  /* 0x400000001a127fae */ /* 0x000fe8000e921848 */
[----:B------:R-:W3:Y:S01]  /*ff00*/  LDL.LU.64 R92, [R1+0x60] ;  /* 0x00006000015c7983 */ /* 0x000ee20000300a00 */
[----:B------:R-:W-:-:S02]  /*ff10*/  VIADD R21, R25, 0xffffff73 ;  /* 0xffffff7319157836 */ /* 0x000fc40000000000 */
[----:B------:R-:W3:Y:S01]  /*ff20*/  LDC R25, c[0x0][0x230] ;  /* 0x00008c00ff197b82 */ /* 0x000ee20000000800 */
[----:B------:R-:W-:Y:S04]  /*ff30*/  LDGSTS.E [R18+0x44000], desc[UR8][R38.64], !P5 ;  /* 0x4400000026127fae */ /* 0x000fe8000e921848 */
[----:B--2---:R-:W2:Y:S01]  /*ff40*/  LDL.LU.64 R26, [R1+0x58] ;  /* 0x00005800011a7983 */ /* 0x004ea20000300a00 */
[----:B------:R-:W-:Y:S02]  /*ff50*/  ISETP.GE.U32.AND P3, PT, R21, 0x7ffffef4, PT ;  /* 0x7ffffef41500780c */ /* 0x000fe40003f66070 */
[----:B------:R-:W-:Y:S01]  /*ff60*/  IADD3 R21, R22, -0x8e, RZ ;  /* 0xffffff7216157810 */ /* 0x000fe20007ffe0ff */
[----:B------:R-:W-:Y:S01]  /*ff70*/  LDGSTS.E [R18+0x48000], desc[UR8][R36.64], !P5 ;  /* 0x4800000024127fae */ /* 0x000fe2000e921848 */
[----:B------:R-:W1:Y:S02]  /*ff80*/  LDC R22, c[0x0][0x230] ;  /* 0x00008c00ff167b82 */ /* 0x000e640000000800 */
[----:B------:R-:W-:Y:S01]  /*ff90*/  ISETP.GE.U32.AND P4, PT, R21, 0x7ffffef3, PT ;  /* 0x7ffffef31500780c */ /* 0x000fe20003f86070 */
[----:B------:R-:W-:Y:S01]  /*ffa0*/  VIADD R21, R23, 0xffffff71 ;  /* 0xffffff7117157836 */ /* 0x000fe20000000000 */
[----:B------:R1:W-:Y:S04]  /*ffb0*/  LDGSTS.E [R18+0x4c000], desc[UR8][R34.64], !P5 ;  /* 0x4c00000022127fae */ /* 0x0003e8000e921848 */
[----:B------:R-:W1:Y:S01]  /*ffc0*/  LDC R23, c[0x0][0x230] ;  /* 0x00008c00ff177b82 */ /* 0x000e620000000800 */
[----:B------:R-:W-:Y:S01]  /*ffd0*/  IMAD.WIDE R32, R12, 0x4, R32 ;  /* 0x000000040c207825 */ /* 0x000fe200078e0220 */
[----:B------:R-:W-:-:S03]  /*ffe0*/  ISETP.GE.U32.AND P5, PT, R21, 0x7ffffef2, PT ;  /* 0x7ffffef21500780c */ /* 0x000fc60003fa6070 */
[----:B----4-:R-:W-:-:S04]  /*fff0*/  IMAD.WIDE R30, R12, 0x4, R30 ;  /* 0x000000040c1e7825 */ /* 0x010fc800078e021e */
[----:B-1----:R-:W-:-:S04]  /*10000*/  IMAD.WIDE R34, R12, 0x4, R54 ;  /* 0x000000040c227825 */ /* 0x002fc800078e0236 */
[----:B------:R-:W-:Y:S01]  /*10010*/  IMAD.WIDE R28, R12, 0x4, R28 ;  /* 0x000000040c1c7825 */ /* 0x000fe200078e021c */
[----:B------:R1:W-:Y:S03]  /*10020*/  STL.64 [R1+0xd28], R34 ;  /* 0x000d282201007387 */ /* 0x0003e60000100a00 */
[----:B------:R-:W-:Y:S01]  /*10030*/  VIADD R21, R24, 0xffffff70 ;  /* 0xffffff7018157836 */ /* 0x000fe20000000000 */
[----:B------:R1:W-:Y:S01]  /*10040*/  LDGSTS.E [R18+0x40004], desc[UR8][R34.64], !P6 ;  /* 0x4000400022127fae */ /* 0x0003e2000f121848 */
[----:B------:R-:W4:Y:S03]  /*10050*/  LDC R24, c[0x0][0x230] ;  /* 0x00008c00ff187b82 */ /* 0x000f260000000800 */
[----:B------:R1:W-:Y:S04]  /*10060*/  STL.64 [R1+0xd20], R32 ;  /* 0x000d202001007387 */ /* 0x0003e80000100a00 */
[----:B------:R1:W-:Y:S04]  /*10070*/  LDGSTS.E [R18+0x44004], desc[UR8][R32.64], !P6 ;  /* 0x4400400020127fae */ /* 0x0003e8000f121848 */
[----:B------:R1:W-:Y:S04]  /*10080*/  STL.64 [R1+0xd18], R30 ;  /* 0x000d181e01007387 */ /* 0x0003e80000100a00 */
[----:B------:R1:W-:Y:S02]  /*10090*/  LDGSTS.E [R18+0x48004], desc[UR8][R30.64], !P6 ;  /* 0x480040001e127fae */ /* 0x0003e4000f121848 */
[----:B-1----:R-:W-:-:S02]  /*100a0*/  IMAD.WIDE R34, R12, 0x4, R46 ;  /* 0x000000040c227825 */ /* 0x002fc400078e022e */
[----:B------:R1:W-:Y:S02]  /*100b0*/  STL.64 [R1+0xd10], R28 ;  /* 0x000d101c01007387 */ /* 0x0003e40000100a00 */
[----:B------:R-:W-:Y:S02]  /*100c0*/  IMAD.WIDE R32, R12, 0x4, R242 ;  /* 0x000000040c207825 */ /* 0x000fe400078e02f2 */
[----:B------:R1:W-:Y:S01]  /*100d0*/  LDGSTS.E [R18+0x4c004], desc[UR8][R28.64], !P6 ;  /* 0x4c0040001c127fae */ /* 0x0003e2000f121848 */
[----:B------:R-:W-:Y:S02]  /*100e0*/  ISETP.GE.U32.AND P6, PT, R21, 0x7ffffef1, PT ;  /* 0x7ffffef11500780c */ /* 0x000fe40003fc6070 */
[----:B------:R-:W-:Y:S01]  /*100f0*/  IADD3 R21, R22, -0xa9, RZ ;  /* 0xffffff5716157810 */ /* 0x000fe20007ffe0ff */
[----:B------:R-:W-:Y:S01]  /*10100*/  STL.64 [R1+0xd08], R34 ;  /* 0x000d082201007387 */ /* 0x000fe20000100a00 */
[----:B------:R-:W4:Y:S01]  /*10110*/  LDC R22, c[0x0][0x230] ;  /* 0x00008c00ff167b82 */ /* 0x000f220000000800 */
[----:B------:R-:W-:-:S02]  /*10120*/  IMAD.WIDE R30, R12, 0x4, R244 ;  /* 0x000000040c1e7825 */ /* 0x000fc400078e02f4 */
[----:B------:R-:W-:Y:S02]  /*10130*/  LDGSTS.E [R18+0x40008], desc[UR8][R34.64], !P1 ;  /* 0x4000800022127fae */ /* 0x000fe4000c921848 */
[----:B-1----:R-:W-:Y:S02]  /*10140*/  IMAD.WIDE R28, R12, 0x4, R246 ;  /* 0x000000040c1c7825 */ /* 0x002fe400078e02f6 */
[----:B------:R3:W-:Y:S04]  /*10150*/  STL.64 [R1+0xd00], R32 ;  /* 0x000d002001007387 */ /* 0x0007e80000100a00 */
[----:B------:R3:W-:Y:S04]  /*10160*/  LDGSTS.E [R18+0x44008], desc[UR8][R32.64], !P1 ;  /* 0x4400800020127fae */ /* 0x0007e8000c921848 */
[----:B------:R1:W-:Y:S04]  /*10170*/  STL.64 [R1+0xcf8], R30 ;  /* 0x000cf81e01007387 */ /* 0x0003e80000100a00 */
[----:B------:R1:W-:Y:S04]  /*10180*/  LDGSTS.E [R18+0x48008], desc[UR8][R30.64], !P1 ;  /* 0x480080001e127fae */ /* 0x0003e8000c921848 */
[----:B------:R1:W-:Y:S04]  /*10190*/  STL.64 [R1+0xcf0], R28 ;  /* 0x000cf01c01007387 */ /* 0x0003e80000100a00 */
[----:B------:R1:W-:Y:S01]  /*101a0*/  LDGSTS.E [R18+0x4c008], desc[UR8][R28.64], !P1 ;  /* 0x4c0080001c127fae */ /* 0x0003e2000c921848 */
[----:B------:R-:W-:Y:S01]  /*101b0*/  ISETP.GE.U32.AND P1, PT, R21, 0x7ffffed8, PT ;  /* 0x7ffffed81500780c */ /* 0x000fe20003f26070 */
[----:B------:R-:W-:-:S02]  /*101c0*/  VIADD R21, R23, 0xffffff56 ;  /* 0xffffff5617157836 */ /* 0x000fc40000000000 */
[C---:B--2---:R-:W-:Y:S01]  /*101d0*/  IMAD.WIDE R26, R12.reuse, 0x4, R26 ;  /* 0x000000040c1a7825 */ /* 0x044fe200078e021a */
[----:B------:R-:W2:Y:S03]  /*101e0*/  LDC R23, c[0x0][0x230] ;  /* 0x00008c00ff177b82 */ /* 0x000ea60000000800 */
[----:B---3--:R-:W-:-:S04]  /*101f0*/  IMAD.WIDE R32, R12, 0x4, R248 ;  /* 0x000000040c207825 */ /* 0x008fc800078e02f8 */
[C---:B-1----:R-:W-:Y:S01]  /*10200*/  IMAD.WIDE R30, R12.reuse, 0x4, R250 ;  /* 0x000000040c1e7825 */ /* 0x042fe200078e02fa */
[----:B------:R1:W-:Y:S03]  /*10210*/  LDGSTS.E [R18+0x4000c], desc[UR8][R32.64], !P2 ;  /* 0x4000c00020127fae */ /* 0x0003e6000d121848 */
[----:B------:R-:W-:Y:S01]  /*10220*/  IMAD.WIDE R28, R12, 0x4, R92 ;  /* 0x000000040c1c7825 */ /* 0x000fe200078e025c */
[----:B------:R3:W-:Y:S04]  /*10230*/  LDGSTS.E [R18+0x4400c], desc[UR8][R30.64], !P2 ;  /* 0x4400c0001e127fae */ /* 0x0007e8000d121848 */
[----:B------:R4:W-:Y:S04]  /*10240*/  LDGSTS.E [R18+0x4800c], desc[UR8][R28.64], !P2 ;  /* 0x4800c0001c127fae */ /* 0x0009e8000d121848 */
[----:B------:R4:W-:Y:S01]  /*10250*/  LDGSTS.E [R18+0x4c00c], desc[UR8][R26.64], !P2 ;  /* 0x4c00c0001a127fae */ /* 0x0009e2000d121848 */
[----:B------:R-:W-:-:S03]  /*10260*/  ISETP.GE.U32.AND P2, PT, R21, 0x7ffffed7, PT ;  /* 0x7ffffed71500780c */ /* 0x000fc60003f46070 */
[----:B------:R1:W-:Y:S04]  /*10270*/  STL.64 [R1+0xce8], R32 ;  /* 0x000ce82001007387 */ /* 0x0003e80000100a00 */
[----:B------:R3:W-:Y:S01]  /*10280*/  STL.64 [R1+0xce0], R30 ;  /* 0x000ce01e01007387 */ /* 0x0007e20000100a00 */
[----:B------:R-:W-:Y:S02]  /*10290*/  VIADD R21, R25, 0xffffff55 ;  /* 0xffffff5519157836 */ /* 0x000fe40000000000 */
[----:B------:R-:W2:Y:S01]  /*102a0*/  LDC R25, c[0x0][0x230] ;  /* 0x00008c00ff197b82 */ /* 0x000ea20000000800 */
[----:B------:R4:W-:Y:S01]  /*102b0*/  STL.64 [R1+0xcd8], R28 ;  /* 0x000cd81c01007387 */ /* 0x0009e20000100a00 */
[----:B-1----:R-:W-:-:S03]  /*102c0*/  IMAD.WIDE R32, R12, 0x4, R180 ;  /* 0x000000040c207825 */ /* 0x002fc600078e02b4 */
[----:B------:R1:W-:Y:S03]  /*102d0*/  STL.64 [R1+0xcd0], R26 ;  /* 0x000cd01a01007387 */ /* 0x0003e60000100a00 */
[----:B------:R-:W2:Y:S01]  /*102e0*/  LDC R180, c[0x0][0x230] ;  /* 0x00008c00ffb47b82 */ /* 0x000ea20000000800 */
[C---:B---3--:R-:W-:Y:S01]  /*102f0*/  IMAD.WIDE R30, R12.reuse, 0x4, R182 ;  /* 0x000000040c1e7825 */ /* 0x048fe200078e02b6 */
[----:B------:R3:W-:Y:S03]  /*10300*/  STL.64 [R1+0xcc8], R32 ;  /* 0x000cc82001007387 */ /* 0x0007e60000100a00 */
[C---:B----4-:R-:W-:Y:S01]  /*10310*/  IMAD.WIDE R28, R12.reuse, 0x4, R184 ;  /* 0x000000040c1c7825 */ /* 0x050fe200078e02b8 */
[----:B------:R3:W-:Y:S03]  /*10320*/  LDGSTS.E [R18+0x50000], desc[UR8][R32.64], !P1 ;  /* 0x5000000020127fae */ /* 0x0007e6000c921848 */
[C---:B-1----:R-:W-:Y:S01]  /*10330*/  IMAD.WIDE R26, R12.reuse, 0x4, R186 ;  /* 0x000000040c1a7825 */ /* 0x042fe200078e02ba */
[----:B------:R1:W-:Y:S04]  /*10340*/  STL.64 [R1+0xcc0], R30 ;  /* 0x000cc01e01007387 */ /* 0x0003e80000100a00 */
[----:B------:R1:W-:Y:S01]  /*10350*/  LDGSTS.E [R18+0x54000], desc[UR8][R30.64], !P1 ;  /* 0x540000001e127fae */ /* 0x0003e2000c921848 */
[----:B---3--:R-:W-:-:S03]  /*10360*/  IMAD.WIDE R32, R12, 0x4, R188 ;  /* 0x000000040c207825 */ /* 0x008fc600078e02bc */
[----:B------:R3:W-:Y:S01]  /*10370*/  STL.64 [R1+0xcb0], R28 ;  /* 0x000cb01c01007387 */ /* 0x0007e20000100a00 */
[----:B------:R-:W4:Y:S03]  /*10380*/  LDC R188, c[0x0][0x230] ;  /* 0x00008c00ffbc7b82 */ /* 0x000f260000000800 */
[----:B------:R3:W-:Y:S01]  /*10390*/  LDGSTS.E [R18+0x58000], desc[UR8][R28.64], !P1 ;  /* 0x580000001c127fae */ /* 0x0007e2000c921848 */
[----:B-1----:R-:W-:-:S03]  /*103a0*/  IMAD.WIDE R30, R12, 0x4, R190 ;  /* 0x000000040c1e7825 */ /* 0x002fc600078e02be */
[----:B------:R1:W-:Y:S04]  /*103b0*/  STL.64 [R1+0xca0], R26 ;  /* 0x000ca01a01007387 */ /* 0x0003e80000100a00 */
[----:B------:R1:W-:Y:S01]  /*103c0*/  LDGSTS.E [R18+0x5c000], desc[UR8][R26.64], !P1 ;  /* 0x5c0000001a127fae */ /* 0x0003e2000c921848 */
[----:B------:R-:W-:Y:S01]  /*103d0*/  ISETP.GE.U32.AND P1, PT, R21, 0x7ffffed6, PT ;  /* 0x7ffffed61500780c */ /* 0x000fe20003f26070 */
[----:B---3--:R-:W-:Y:S01]  /*103e0*/  IMAD.WIDE R28, R12, 0x4, R192 ;  /* 0x000000040c1c7825 */ /* 0x008fe200078e02c0 */
[----:B------:R-:W-:Y:S01]  /*103f0*/  IADD3 R21, R22, -0xac, RZ ;  /* 0xffffff5416157810 */ /* 0x000fe20007ffe0ff */
[----:B------:R3:W-:Y:S01]  /*10400*/  LDGSTS.E [R18+0x50004], desc[UR8][R32.64], !P2 ;  /* 0x5000400020127fae */ /* 0x0007e2000d121848 */
[----:B------:R-:W4:Y:S03]  /*10410*/  LDC R22, c[0x0][0x230] ;  /* 0x00008c00ff167b82 */ /* 0x000f260000000800 */
        /* <DEDUP_REMOVED lines=8> */
[----:B---3--:R-:W-:-:S03]  /*104a0*/  IMAD.WIDE R32, R12, 0x4, R196 ;  /* 0x000000040c207825 */ /* 0x008fc600078e02c4 */
[----:B------:R3:W-:Y:S01]  /*104b0*/  STL.64 [R1+0xc48], R26 ;  /* 0x000c481a01007387 */ /* 0x0007e20000100a00 */
[----:B------:R-:W4:Y:S01]  /*104c0*/  LDC R196, c[0x0][0x230] ;  /* 0x00008c00ffc47b82 */ /* 0x000f220000000800 */
[C---:B--2---:R-:W-:Y:S02]  /*104d0*/  IMAD.WIDE R30, R12.reuse, 0x4, R198 ;  /* 0x000000040c1e7825 */ /* 0x044fe400078e02c6 */
[----:B------:R2:W-:Y:S02]  /*104e0*/  STL.64 [R1+0xbf8], R32 ;  /* 0x000bf82001007387 */ /* 0x0005e40000100a00 */
[C---:B-1----:R-:W-:Y:S02]  /*104f0*/  IMAD.WIDE R28, R12.reuse, 0x4, R200 ;  /* 0x000000040c1c7825 */ /* 0x042fe400078e02c8 */
[----:B------:R2:W-:Y:S02]  /*10500*/  LDGSTS.E [R18+0x50008], desc[UR8][R32.64], !P1 ;  /* 0x5000800020127fae */ /* 0x0005e4000c921848 */
[----:B---3--:R-:W-:-:S02]  /*10510*/  IMAD.WIDE R26, R12, 0x4, R202 ;  /* 0x000000040c1a7825 */ /* 0x008fc400078e02ca */
        /* <DEDUP_REMOVED lines=23> */
[----:B------:R-:W2:Y:S04]  /*10690*/  LDL.LU.64 R244, [R1+0x1b8] ;  /* 0x0001b80001f47983 */ /* 0x000ea80000300a00 */
[----:B------:R-:W4:Y:S01]  /*106a0*/  LDL.LU.64 R246, [R1+0x1c0] ;  /* 0x0001c00001f67983 */ /* 0x000f220000300a00 */
[----:B-1----:R-:W-:-:S03]  /*106b0*/  IMAD.WIDE R26, R12, 0x4, R218 ;  /* 0x000000040c1a7825 */ /* 0x002fc600078e02da */
[----:B------:R-:W-:Y:S01]  /*106c0*/  STL.64 [R1+0xba0], R32 ;  /* 0x000ba02001007387 */ /* 0x000fe20000100a00 */
[----:B------:R-:W-:-:S03]  /*106d0*/  VIADD R21, R24, 0xffffff37 ;  /* 0xffffff3718157836 */ /* 0x000fc60000000000 */
[----:B------:R-:W-:Y:S01]  /*106e0*/  STL.64 [R1+0xb98], R30 ;  /* 0x000b981e01007387 */ /* 0x000fe20000100a00 */
[C---:B------:R-:W-:Y:S01]  /*106f0*/  IMAD.WIDE R34, R12.reuse, 0x4, R220 ;  /* 0x000000040c227825 */ /* 0x040fe200078e02dc */
[----:B------:R-:W1:Y:S02]  /*10700*/  LDC R24, c[0x0][0x230] ;  /* 0x00008c00ff187b82 */ /* 0x000e640000000800 */
[----:B------:R-:W-:Y:S04]  /*10710*/  STL.64 [R1+0x248], R28 ;  /* 0x0002481c01007387 */ /* 0x000fe80000100a00 */
[----:B------:R3:W-:Y:S01]  /*10720*/  STL.64 [R1+0x240], R26 ;  /* 0x0002401a01007387 */ /* 0x0007e20000100a00 */
[----:B------:R-:W-:Y:S01]  /*10730*/  ISETP.GE.U32.AND P1, PT, R21, 0x7ffffeb8, PT ;  /* 0x7ffffeb81500780c */ /* 0x000fe20003f26070 */
[----:B------:R-:W-:Y:S01]  /*10740*/  IMAD.WIDE R130, R12, 0x4, R230 ;  /* 0x000000040c827825 */ /* 0x000fe200078e02e6 */
[----:B------:R-:W1:Y:S01]  /*10750*/  LDC R221, c[0x0][0x230] ;  /* 0x00008c00ffdd7b82 */ /* 0x000e620000000800 */
[----:B------:R-:W4:Y:S04]  /*10760*/  LDL.LU.64 R248, [R1+0x1d0] ;  /* 0x0001d00001f87983 */ /* 0x000f280000300a00 */
[----:B------:R-:W4:Y:S03]  /*10770*/  LDL.LU.64 R250, [R1+0x1d8] ;  /* 0x0001d80001fa7983 */ /* 0x000f260000300a00 */
[----:B------:R-:W1:Y:S01]  /*10780*/  LDC R220, c[0x0][0x230] ;  /* 0x00008c00ffdc7b82 */ /* 0x000e620000000800 */
[----:B------:R-:W4:Y:S04]  /*10790*/  LDL.LU.64 R92, [R1+0x1e8] ;  /* 0x0001e800015c7983 */ /* 0x000f280000300a00 */
[----:B------:R3:W-:Y:S04]  /*107a0*/  LDGSTS.E [R18+0x60000], desc[UR8][R32.64], !P1 ;  /* 0x6000000020127fae */ /* 0x0007e8000c921848 */
[----:B------:R3:W-:Y:S04]  /*107b0*/  LDGSTS.E [R18+0x64000], desc[UR8][R30.64], !P1 ;  /* 0x640000001e127fae */ /* 0x0007e8000c921848 */
[----:B------:R3:W-:Y:S04]  /*107c0*/  LDGSTS.E [R18+0x68000], desc[UR8][R28.64], !P1 ;  /* 0x680000001c127fae */ /* 0x0007e8000c921848 */
[----:B------:R-:W-:Y:S04]  /*107d0*/  LDGSTS.E [R18+0x6c000], desc[UR8][R26.64], !P1 ;  /* 0x6c0000001a127fae */ /* 0x000fe8000c921848 */
[----:B---3--:R-:W3:Y:S01]  /*107e0*/  LDL.LU.64 R26, [R1+0x1f0] ;  /* 0x0001f000011a7983 */ /* 0x008ee20000300a00 */
[----:B------:R-:W-:-:S02]  /*107f0*/  VIADD R21, R25, 0xffffff36 ;  /* 0xffffff3619157836 */ /* 0x000fc40000000000 */
[C---:B------:R-:W-:Y:S01]  /*10800*/  IMAD.WIDE R32, R12.reuse, 0x4, R222 ;  /* 0x000000040c207825 */ /* 0x040fe200078e02de */
[----:B------:R-:W-:Y:S01]  /*10810*/  STL.64 [R1+0x228], R34 ;  /* 0x0002282201007387 */ /* 0x000fe20000100a00 */
[----:B------:R-:W1:Y:S01]  /*10820*/  LDC R25, c[0x0][0x230] ;  /* 0x00008c00ff197b82 */ /* 0x000e620000000800 */
[----:B------:R-:W-:Y:S01]  /*10830*/  ISETP.GE.U32.AND P2, PT, R21, 0x7ffffeb7, PT ;  /* 0x7ffffeb71500780c */ /* 0x000fe20003f46070 */
[C---:B------:R-:W-:Y:S01]  /*10840*/  IMAD.WIDE R30, R12.reuse, 0x4, R224 ;  /* 0x000000040c1e7825 */ /* 0x040fe200078e02e0 */
[----:B------:R-:W-:Y:S03]  /*10850*/  STL.64 [R1+0x210], R32 ;  /* 0x0002102001007387 */ /* 0x000fe60000100a00 */
[C---:B------:R-:W-:Y:S01]  /*10860*/  IMAD.WIDE R28, R12.reuse, 0x4, R226 ;  /* 0x000000040c1c7825 */ /* 0x040fe200078e02e2 */
[----:B------:R-:W-:Y:S04]  /*10870*/  STL.64 [R1+0x1f8], R30 ;  /* 0x0001f81e01007387 */ /* 0x000fe80000100a00 */
[----:B------:R1:W-:Y:S04]  /*10880*/  STL.64 [R1+0x1e0], R28 ;  /* 0x0001e01c01007387 */ /* 0x0003e80000100a00 */
[----:B------:R-:W-:Y:S04]  /*10890*/  LDGSTS.E [R18+0x60004], desc[UR8][R34.64], !P2 ;  /* 0x6000400022127fae */ /* 0x000fe8000d121848 */
[----:B------:R-:W-:Y:S04]  /*108a0*/  LDGSTS.E [R18+0x64004], desc[UR8][R32.64], !P2 ;  /* 0x6400400020127fae */ /* 0x000fe8000d121848 */
[----:B------:R-:W-:Y:S04]  /*108b0*/  LDGSTS.E [R18+0x68004], desc[UR8][R30.64], !P2 ;  /* 0x680040001e127fae */ /* 0x000fe8000d121848 */
[----:B------:R1:W-:Y:S02]  /*108c0*/  LDGSTS.E [R18+0x6c004], desc[UR8][R28.64], !P2 ;  /* 0x6c0040001c127fae */ /* 0x0003e4000d121848 */
[----:B-1----:R-:W-:-:S05]  /*108d0*/  IMAD.WIDE R28, R12, 0x4, R228 ;  /* 0x000000040c1c7825 */ /* 0x002fca00078e02e4 */
[----:B------:R1:W-:Y:S04]  /*108e0*/  STL.64 [R1+0x1c8], R28 ;  /* 0x0001c81c01007387 */ /* 0x0003e80000100a00 */
[----:B------:R-:W3:Y:S04]  /*108f0*/  LDL.LU.64 R46, [R1+0x200] ;  /* 0x00020000012e7983 */ /* 0x000ee80000300a00 */
[----:B------:R-:W3:Y:S01]  /*10900*/  LDL.LU.64 R242, [R1+0x208] ;  /* 0x0002080001f27983 */ /* 0x000ee20000300a00 */
[----:B--2---:R-:W-:-:S03]  /*10910*/  IMAD.WIDE R128, R12, 0x4, R244 ;  /* 0x000000040c807825 */ /* 0x004fc600078e02f4 */
[----:B------:R-:W2:Y:S01]  /*10920*/  LDL.LU.64 R244, [R1+0x218] ;  /* 0x0002180001f47983 */ /* 0x000ea20000300a00 */
[----:B----4-:R-:W-:-:S03]  /*10930*/  IMAD.WIDE R126, R12, 0x4, R246 ;  /* 0x000000040c7e7825 */ /* 0x010fc600078e02f6 */
[----:B------:R-:W4:Y:S04]  /*10940*/  LDL.LU.64 R246, [R1+0x220] ;  /* 0x0002200001f67983 */ /* 0x000f280000300a00 */
[----:B------:R-:W-:Y:S04]  /*10950*/  STL.64 [R1+0x1670], R130 ;  /* 0x0016708201007387 */ /* 0x000fe80000100a00 */
[----:B------:R-:W-:Y:S04]  /*10960*/  STL.64 [R1+0x1678], R128 ;  /* 0x0016788001007387 */ /* 0x000fe80000100a00 */
[----:B------:R-:W-:Y:S01]  /*10970*/  STL.64 [R1+0x1680], R126 ;  /* 0x0016807e01007387 */ /* 0x000fe20000100a00 */
[----:B------:R-:W-:-:S03]  /*10980*/  IMAD.WIDE R124, R12, 0x4, R248 ;  /* 0x000000040c7c7825 */ /* 0x000fc600078e02f8 */
[----:B------:R-:W4:Y:S01]  /*10990*/  LDL.LU.64 R248, [R1+0x230] ;  /* 0x0002300001f87983 */ /* 0x000f220000300a00 */
[----:B------:R-:W-:-:S03]  /*109a0*/  IMAD.WIDE R122, R12, 0x4, R250 ;  /* 0x000000040c7a7825 */ /* 0x000fc600078e02fa */
[----:B------:R-:W4:Y:S01]  /*109b0*/  LDL.LU.64 R250, [R1+0x238] ;  /* 0x0002380001fa7983 */ /* 0x000f220000300a00 */
[----:B------:R-:W-:-:S03]  /*109c0*/  IMAD.WIDE R120, R12, 0x4, R92 ;  /* 0x000000040c787825 */ /* 0x000fc600078e025c */
[----:B------:R-:W4:Y:S01]  /*109d0*/  LDL.LU.64 R92, [R1+0x250] ;  /* 0x00025000015c7983 */ /* 0x000f220000300a00 */
[----:B---3--:R-:W-:-:S03]  /*109e0*/  IMAD.WIDE R118, R12, 0x4, R26 ;  /* 0x000000040c767825 */ /* 0x008fc600078e021a */
[----:B------:R-:W3:Y:S04]  /*109f0*/  LDL.LU.64 R26, [R1+0x258] ;  /* 0x00025800011a7983 */ /* 0x000ee80000300a00 */
[----:B------:R-:W-:Y:S04]  /*10a00*/  STL.64 [R1+0x1688], R124 ;  /* 0x0016887c01007387 */ /* 0x000fe80000100a00 */
[----:B------:R-:W-:Y:S04]  /*10a10*/  STL.64 [R1+0x1690], R122 ;  /* 0x0016907a01007387 */ /* 0x000fe80000100a00 */
[----:B------:R-:W-:Y:S04]  /*10a20*/  STL.64 [R1+0x1698], R120 ;  /* 0x0016987801007387 */ /* 0x000fe80000100a00 */
[----:B------:R-:W-:Y:S01]  /*10a30*/  STL.64 [R1+0x16a0], R118 ;  /* 0x0016a07601007387 */ /* 0x000fe20000100a00 */
[----:B------:R-:W-:-:S03]  /*10a40*/  IMAD.WIDE R116, R12, 0x4, R46 ;  /* 0x000000040c747825 */ /* 0x000fc600078e022e */
[----:B------:R-:W3:Y:S01]  /*10a50*/  LDL.LU.64 R46, [R1+0x260] ;  /* 0x00026000012e7983 */ /* 0x000ee20000300a00 */
[----:B------:R-:W-:-:S03]  /*10a60*/  IMAD.WIDE R114, R12, 0x4, R242 ;  /* 0x000000040c727825 */ /* 0x000fc600078e02f2 */
[----:B------:R-:W3:Y:S01]  /*10a70*/  LDL.LU.64 R242, [R1+0x268] ;  /* 0x0002680001f27983 */ /* 0x000ee20000300a00 */
[----:B--2---:R-:W-:-:S03]  /*10a80*/  IMAD.WIDE R112, R12, 0x4, R244 ;  /* 0x000000040c707825 */ /* 0x004fc600078e02f4 */
[----:B------:R-:W2:Y:S01]  /*10a90*/  LDL.LU.64 R244, [R1+0x270] ;  /* 0x0002700001f47983 */ /* 0x000ea20000300a00 */
[----:B----4-:R-:W-:-:S03]  /*10aa0*/  IMAD.WIDE R110, R12, 0x4, R246 ;  /* 0x000000040c6e7825 */ /* 0x010fc600078e02f6 */
[----:B------:R-:W4:Y:S04]  /*10ab0*/  LDL.LU.64 R246, [R1+0x278] ;  /* 0x0002780001f67983 */ /* 0x000f280000300a00 */
[----:B------:R-:W-:Y:S04]  /*10ac0*/  STL.64 [R1+0x16a8], R116 ;  /* 0x0016a87401007387 */ /* 0x000fe80000100a00 */
[----:B------:R-:W-:Y:S04]  /*10ad0*/  STL.64 [R1+0x16b0], R114 ;  /* 0x0016b07201007387 */ /* 0x000fe80000100a00 */
[----:B------:R-:W-:Y:S04]  /*10ae0*/  STL.64 [R1+0x16b8], R112 ;  /* 0x0016b87001007387 */ /* 0x000fe80000100a00 */
[----:B------:R-:W-:Y:S01]  /*10af0*/  STL.64 [R1+0x16c0], R110 ;  /* 0x0016c06e01007387 */ /* 0x000fe20000100a00 */
[----:B------:R-:W-:-:S04]  /*10b00*/  IMAD.WIDE R108, R12, 0x4, R248 ;  /* 0x000000040c6c7825 */ /* 0x000fc800078e02f8 */
[C---:B------:R-:W-:Y:S02]  /*10b10*/  IMAD.WIDE R104, R12.reuse, 0x4, R92 ;  /* 0x000000040c687825 */ /* 0x040fe400078e025c */
[----:B------:R-:W4:Y:S04]  /*10b20*/  LDL.LU.64 R92, [R1+0x280] ;  /* 0x00028000015c7983 */ /* 0x000f280000300a00 */
        /* <DEDUP_REMOVED lines=8> */
[----:B------:R-:W-:Y:S04]  /*10bb0*/  STL.64 [R1+0x16e0], R102 ;  /* 0x0016e06601007387 */ /* 0x000fe80000100a00 */
[----:B------:R-:W3:Y:S01]  /*10bc0*/  LDL.LU.64 R32, [R1+0x2a0] ;  /* 0x0002a00001207983 */ /* 0x000ee20000300a00 */
[----:B------:R-:W-:-:S02]  /*10bd0*/  IADD3 R21, R23, -0xcb, RZ ;  /* 0xffffff3517157810 */ /* 0x000fc40007ffe0ff */
[----:B------:R-:W3:Y:S02]  /*10be0*/  LDC R23, c[0x0][0x230] ;  /* 0x00008c00ff177b82 */ /* 0x000ee40000000800 */
[----:B------:R-:W-:-:S13]  /*10bf0*/  ISETP.GE.U32.AND P1, PT, R21, 0x7ffffeb6, PT ;  /* 0x7ffffeb61500780c */ /* 0x000fda0003f26070 */
[----:B------:R-:W-:Y:S01]  /*10c00*/  LDGSTS.E [R18+0x60008], desc[UR8][R28.64], !P1 ;  /* 0x600080001c127fae */ /* 0x000fe2000c921848 */
[----:B------:R-:W-:-:S03]  /*10c10*/  IMAD.WIDE R100, R12, 0x4, R46 ;  /* 0x000000040c647825 */ /* 0x000fc600078e022e */
[----:B------:R-:W-:Y:S01]  /*10c20*/  LDGSTS.E [R18+0x64008], desc[UR8][R130.64], !P1 ;  /* 0x6400800082127fae */ /* 0x000fe2000c921848 */
[----:B------:R-:W-:-:S03]  /*10c30*/  IMAD.WIDE R98, R12, 0x4, R242 ;  /* 0x000000040c627825 */ /* 0x000fc600078e02f2 */
[----:B------:R-:W-:Y:S04]  /*10c40*/  LDGSTS.E [R18+0x68008], desc[UR8][R128.64], !P1 ;  /* 0x6800800080127fae */ /* 0x000fe8000c921848 */
[----:B------:R-:W3:Y:S04]  /*10c50*/  LDL.LU.64 R242, [R1+0x2a8] ;  /* 0x0002a80001f27983 */ /* 0x000ee80000300a00 */
[----:B------:R-:W3:Y:S01]  /*10c60*/  LDL.LU.64 R46, [R1+0x2b0] ;  /* 0x0002b000012e7983 */ /* 0x000ee20000300a00 */
[----:B--2---:R-:W-:-:S03]  /*10c70*/  IMAD.WIDE R96, R12, 0x4, R244 ;  /* 0x000000040c607825 */ /* 0x004fc600078e02f4 */
[----:B------:R-:W-:Y:S01]  /*10c80*/  LDGSTS.E [R18+0x6c008], desc[UR8][R126.64], !P1 ;  /* 0x6c0080007e127fae */ /* 0x000fe2000c921848 */
[----:B----4-:R-:W-:-:S03]  /*10c90*/  IMAD.WIDE R94, R12, 0x4, R246 ;  /* 0x000000040c5e7825 */ /* 0x010fc600078e02f6 */
[----:B------:R-:W2:Y:S04]  /*10ca0*/  LDL.LU.64 R244, [R1+0x2b8] ;  /* 0x0002b80001f47983 */ /* 0x000ea80000300a00 */
[----:B------:R-:W-:Y:S04]  /*10cb0*/  STL.64 [R1+0x16e8], R100 ;  /* 0x0016e86401007387 */ /* 0x000fe80000100a00 */
[----:B------:R-:W-:Y:S04]  /*10cc0*/  STL.64 [R1+0x16f0], R98 ;  /* 0x0016f06201007387 */ /* 0x000fe80000100a00 */
[----:B------:R-:W-:Y:S04]  /*10cd0*/  STL.64 [R1+0x16f8], R96 ;  /* 0x0016f86001007387 */ /* 0x000fe80000100a00 */
[----:B------:R4:W-:Y:S04]  /*10ce0*/  STL.64 [R1+0x1700], R94 ;  /* 0x0017005e01007387 */ /* 0x0009e80000100a00 */
[----:B------:R-:W2:Y:S01]  /*10cf0*/  LDL.LU.64 R246, [R1+0x2c0] ;  /* 0x0002c00001f67983 */ /* 0x000ea20000300a00 */
[----:B------:R-:W-:-:S03]  /*10d00*/  IMAD.WIDE R90, R12, 0x4, R248 ;  /* 0x000000040c5a7825 */ /* 0x000fc600078e02f8 */
[----:B------:R-:W2:Y:S01]  /*10d10*/  LDL.LU.64 R248, [R1+0x2c8] ;  /* 0x0002c80001f87983 */ /* 0x000ea20000300a00 */
[----:B------:R-:W-:-:S03]  /*10d20*/  IMAD.WIDE R88, R12, 0x4, R250 ;  /* 0x000000040c587825 */ /* 0x000fc600078e02fa */
[----:B------:R-:W4:Y:S04]  /*10d30*/  LDL.LU.64 R30, [R1+0x2d0] ;  /* 0x0002d000011e7983 */ /* 0x000f280000300a00 */
[----:B------:R-:W2:Y:S04]  /*10d40*/  LDL.LU.64 R250, [R1+0x2d8] ;  /* 0x0002d80001fa7983 */ /* 0x000ea80000300a00 */
[----:B-1----:R-:W2:Y:S01]  /*10d50*/  LDL.LU.64 R28, [R1+0x2e0] ;  /* 0x0002e000011c7983 */ /* 0x002ea20000300a00 */
[----:B---3--:R-:W-:-:S03]  /*10d60*/  IMAD.WIDE R86, R12, 0x4, R26 ;  /* 0x000000040c567825 */ /* 0x008fc600078e021a */
[----:B------:R-:W3:Y:S01]  /*10d70*/  LDL.LU.64 R26, [R1+0x2e8] ;  /* 0x0002e800011a7983 */ /* 0x000ee20000300a00 */
[----:B------:R-:W-:Y:S02]  /*10d80*/  VIADD R21, R22, 0xffffff34 ;  /* 0xffffff3416157836 */ /* 0x000fe40000000000 */
[----:B------:R-:W1:Y:S03]  /*10d90*/  LDC R22, c[0x0][0x230] ;  /* 0x00008c00ff167b82 */ /* 0x000e660000000800 */
[----:B------:R-:W-:Y:S01]  /*10da0*/  ISETP.GE.U32.AND P2, PT, R21, 0x7ffffeb5, PT ;  /* 0x7ffffeb51500780c */ /* 0x000fe20003f46070 */
[----:B------:R-:W-:Y:S02]  /*10db0*/  VIADD R21, R25, 0xffffff17 ;  /* 0xffffff1719157836 */ /* 0x000fe40000000000 */
[----:B------:R-:W-:Y:S02]  /*10dc0*/  IMAD.WIDE R92, R12, 0x4, R92 ;  /* 0x000000040c5c7825 */ /* 0x000fe400078e025c */
[----:B------:R-:W3:Y:S01]  /*10dd0*/  LDC R25, c[0x0][0x230] ;  /* 0x00008c00ff197b82 */ /* 0x000ee20000000800 */
[----:B------:R-:W-:-:S02]  /*10de0*/  ISETP.GE.U32.AND P1, PT, R21, 0x7ffffe98, PT ;  /* 0x7ffffe981500780c */ /* 0x000fc40003f26070 */
[----:B------:R-:W-:-:S05]  /*10df0*/  IADD3 R21, R24, -0xea, RZ ;  /* 0xffffff1618157810 */ /* 0x000fca0007ffe0ff */
[----:B------:R-:W-:Y:S01]  /*10e00*/  LDGSTS.E [R18+0x6000c], desc[UR8][R124.64], !P2 ;  /* 0x6000c0007c127fae */ /* 0x000fe2000d121848 */
[----:B------:R-:W-:Y:S01]  /*10e10*/  IMAD.WIDE R36, R12, 0x4, R32 ;  /* 0x000000040c247825 */ /* 0x000fe200078e0220 */
[----:B------:R-:W4:Y:S02]  /*10e20*/  LDC R24, c[0x0][0x230] ;  /* 0x00008c00ff187b82 */ /* 0x000f240000000800 */
[----:B------:R-:W-:Y:S04]  /*10e30*/  LDGSTS.E [R18+0x6400c], desc[UR8][R122.64], !P2 ;  /* 0x6400c0007a127fae */ /* 0x000fe8000d121848 */
[----:B------:R-:W-:Y:S04]  /*10e40*/  LDGSTS.E [R18+0x6800c], desc[UR8][R120.64], !P2 ;  /* 0x6800c00078127fae */ /* 0x000fe8000d121848 */
[----:B------:R-:W-:Y:S01]  /*10e50*/  LDGSTS.E [R18+0x6c00c], desc[UR8][R118.64], !P2 ;  /* 0x6c00c00076127fae */ /* 0x000fe2000d121848 */
[----:B------:R-:W-:Y:S01]  /*10e60*/  ISETP.GE.U32.AND P2, PT, R21, 0x7ffffe97, PT ;  /* 0x7ffffe971500780c */ /* 0x000fe20003f46070 */
[----:B------:R-:W-:-:S02]  /*10e70*/  VIADD R21, R23, 0xffffff15 ;  /* 0xffffff1517157836 */ /* 0x000fc40000000000 */
        /* <DEDUP_REMOVED lines=12> */
[----:B------:R-:W-:-:S03]  /*10f40*/  ISETP.GE.U32.AND P2, PT, R21, 0x7ffffe95, PT ;  /* 0x7ffffe951500780c */ /* 0x000fc60003f46070 */
[----:B------:R-:W-:Y:S01]  /*10f50*/  LDGSTS.E [R18+0x70008], desc[UR8][R100.64], !P1 ;  /* 0x7000800064127fae */ /* 0x000fe2000c921848 */
[----:B------:R-:W-:-:S03]  /*10f60*/  IMAD.WIDE R34, R12, 0x4, R242 ;  /* 0x000000040c227825 */ /* 0x000fc600078e02f2 */
[----:B------:R-:W-:Y:S04]  /*10f70*/  LDGSTS.E [R18+0x74008], desc[UR8][R98.64], !P1 ;  /* 0x7400800062127fae */ /* 0x000fe8000c921848 */
[----:B------:R-:W-:Y:S04]  /*10f80*/  STL.64 [R1+0x1708], R92 ;  /* 0x0017085c01007387 */ /* 0x000fe80000100a00 */
[----:B------:R-:W-:Y:S04]  /*10f90*/  LDGSTS.E [R18+0x78008], desc[UR8][R96.64], !P1 ;  /* 0x7800800060127fae */ /* 0x000fe8000c921848 */
[----:B------:R-:W-:Y:S04]  /*10fa0*/  STL.64 [R1+0x1710], R90 ;  /* 0x0017105a01007387 */ /* 0x000fe80000100a00 */
[----:B------:R1:W-:Y:S04]  /*10fb0*/  LDGSTS.E [R18+0x7c008], desc[UR8][R94.64], !P1 ;  /* 0x7c0080005e127fae */ /* 0x0003e8000c921848 */
[----:B------:R-:W-:Y:S04]  /*10fc0*/  STL.64 [R1+0x1718], R88 ;  /* 0x0017185801007387 */ /* 0x000fe80000100a00 */
[----:B------:R-:W-:Y:S04]  /*10fd0*/  LDGSTS.E [R18+0x7000c], desc[UR8][R92.64], !P2 ;  /* 0x7000c0005c127fae */ /* 0x000fe8000d121848 */
[----:B------:R2:W-:Y:S01]  /*10fe0*/  STL.64 [R1+0x1728], R18 ;  /* 0x0017281201007387 */ /* 0x0005e20000100a00 */
[----:B------:R-:W-:-:S04]  /*10ff0*/  IMAD.WIDE R32, R12, 0x4, R46 ;  /* 0x000000040c207825 */ /* 0x000fc800078e022e */
[----:B----4-:R-:W-:Y:S01]  /*11000*/  IMAD.WIDE R30, R12, 0x4, R30 ;  /* 0x000000040c1e7825 */ /* 0x010fe200078e021e */
[----:B------:R-:W-:Y:S01]  /*11010*/  LDGSTS.E [R18+0x7400c], desc[UR8][R90.64], !P2 ;  /* 0x7400c0005a127fae */ /* 0x000fe2000d121848 */
[----:B------:R-:W-:Y:S01]  /*11020*/  IADD3 R21, R24, -0x91, RZ ;  /* 0xffffff6f18157810 */ /* 0x000fe20007ffe0ff */
[----:B-1----:R-:W1:Y:S02]  /*11030*/  LDC R94, c[0x0][0x230] ;  /* 0x00008c00ff5e7b82 */ /* 0x002e640000000800 */
[----:B------:R-:W-:Y:S04]  /*11040*/  STL.64 [R1+0x1720], R86 ;  /* 0x0017205601007387 */ /* 0x000fe80000100a00 */
[----:B------:R-:W-:Y:S02]  /*11050*/  LDGSTS.E [R18+0x7800c], desc[UR8][R88.64], !P2 ;  /* 0x7800c00058127fae */ /* 0x000fe4000d121848 */
[----:B------:R-:W4:Y:S02]  /*11060*/  LDC R24, c[0x0][0x230] ;  /* 0x00008c00ff187b82 */ /* 0x000f240000000800 */
[----:B------:R-:W4:Y:S04]  /*11070*/  LDL.LU.64 R242, [R1+0x2f0] ;  /* 0x0002f00001f27983 */ /* 0x000f280000300a00 */
[----:B------:R2:W-:Y:S04]  /*11080*/  LDGSTS.E [R18+0x7c00c], desc[UR8][R86.64], !P2 ;  /* 0x7c00c00056127fae */ /* 0x0005e8000d121848 */
[----:B------:R-:W-:Y:S04]  /*11090*/  STL.64 [R1+0x1c0], R36 ;  /* 0x0001c02401007387 */ /* 0x000fe80000100a00 */
[----:B------:R3:W-:Y:S01]  /*110a0*/  STL.64 [R1+0x1b8], R34 ;  /* 0x0001b82201007387 */ /* 0x0007e20000100a00 */
[----:B--2---:R-:W-:-:S03]  /*110b0*/  IMAD.WIDE R18, R12, 0x4, R244 ;  /* 0x000000040c127825 */ /* 0x004fc600078e02f4 */
[----:B------:R-:W-:Y:S04]  /*110c0*/  LDGSTS.E [R17+0x40000], desc[UR8][R36.64], !P3 ;  /* 0x4000000024117fae */ /* 0x000fe8000d921848 */
[----:B------:R-:W2:Y:S04]  /*110d0*/  LDL.LU.64 R244, [R1+0x2f8] ;  /* 0x0002f80001f47983 */ /* 0x000ea80000300a00 */
[----:B------:R3:W-:Y:S04]  /*110e0*/  LDGSTS.E [R17+0x44000], desc[UR8][R34.64], !P3 ;  /* 0x4400000022117fae */ /* 0x0007e8000d921848 */
[----:B------:R1:W-:Y:S04]  /*110f0*/  STL.64 [R1+0x1b0], R32 ;  /* 0x0001b02001007387 */ /* 0x0003e80000100a00 */
[----:B------:R1:W-:Y:S01]  /*11100*/  LDGSTS.E [R17+0x48000], desc[UR8][R32.64], !P3 ;  /* 0x4800000020117fae */ /* 0x0003e2000d921848 */
[----:B---3--:R-:W-:-:S03]  /*11110*/  IMAD.WIDE R34, R12, 0x4, R246 ;  /* 0x000000040c227825 */ /* 0x008fc600078e02f6 */
[----:B------:R3:W-:Y:S04]  /*11120*/  STL.64 [R1+0x1a8], R18 ;  /* 0x0001a81201007387 */ /* 0x0007e80000100a00 */
[----:B------:R-:W2:Y:S01]  /*11130*/  LDL.LU.64 R46, [R1+0x300] ;  /* 0x00030000012e7983 */ /* 0x000ea20000300a00 */
[----:B-1----:R-:W-:-:S03]  /*11140*/  IMAD.WIDE R32, R12, 0x4, R248 ;  /* 0x000000040c207825 */ /* 0x002fc600078e02f8 */
[----:B------:R-:W2:Y:S04]  /*11150*/  LDL.LU.64 R246, [R1+0x308] ;  /* 0x0003080001f67983 */ /* 0x000ea80000300a00 */
[----:B------:R1:W-:Y:S04]  /*11160*/  STL.64 [R1+0x1a0], R34 ;  /* 0x0001a02201007387 */ /* 0x0003e80000100a00 */
[----:B------:R3:W-:Y:S04]  /*11170*/  LDGSTS.E [R17+0x4c000], desc[UR8][R18.64], !P3 ;  /* 0x4c00000012117fae */ /* 0x0007e8000d921848 */
[----:B------:R-:W2:Y:S04]  /*11180*/  LDL.LU.64 R248, [R1+0x310] ;  /* 0x0003100001f87983 */ /* 0x000ea80000300a00 */
[----:B------:R1:W-:Y:S01]  /*11190*/  STL.64 [R1+0x198], R32 ;  /* 0x0001982001007387 */ /* 0x0003e20000100a00 */
[----:B---3--:R-:W-:-:S03]  /*111a0*/  IMAD.WIDE R18, R12, 0x4, R250 ;  /* 0x000000040c127825 */ /* 0x008fc600078e02fa */
[----:B------:R1:W-:Y:S04]  /*111b0*/  LDGSTS.E [R17+0x40004], desc[UR8][R34.64], !P4 ;  /* 0x4000400022117fae */ /* 0x0003e8000e121848 */
[----:B------:R-:W3:Y:S04]  /*111c0*/  LDL.LU.64 R250, [R1+0x318] ;  /* 0x0003180001fa7983 */ /* 0x000ee80000300a00 */
[----:B------:R1:W-:Y:S04]  /*111d0*/  STL.64 [R1+0x190], R30 ;  /* 0x0001901e01007387 */ /* 0x0003e80000100a00 */
[----:B------:R2:W-:Y:S01]  /*111e0*/  STL.64 [R1+0x188], R18 ;  /* 0x0001881201007387 */ /* 0x0005e20000100a00 */
[----:B-1----:R-:W-:-:S03]  /*111f0*/  IMAD.WIDE R34, R12, 0x4, R26 ;  /* 0x000000040c227825 */ /* 0x002fc600078e021a */
[----:B------:R-:W-:Y:S01]  /*11200*/  LDGSTS.E [R17+0x44004], desc[UR8][R32.64], !P4 ;  /* 0x4400400020117fae */ /* 0x000fe2000e121848 */
[----:B------:R-:W-:-:S03]  /*11210*/  IMAD.WIDE R36, R12, 0x4, R28 ;  /* 0x000000040c247825 */ /* 0x000fc600078e021c */
[----:B------:R-:W-:Y:S04]  /*11220*/  LDGSTS.E [R17+0x48004], desc[UR8][R30.64], !P4 ;  /* 0x480040001e117fae */ /* 0x000fe8000e121848 */
[----:B------:R2:W-:Y:S04]  /*11230*/  LDGSTS.E [R17+0x4c004], desc[UR8][R18.64], !P4 ;  /* 0x4c00400012117fae */ /* 0x0005e8000e121848 */
[----:B------:R-:W3:Y:S04]  /*11240*/  LDL.LU.64 R32, [R1+0x320] ;  /* 0x0003200001207983 */ /* 0x000ee80000300a00 */
[----:B------:R-:W3:Y:S04]  /*11250*/  LDL.LU.64 R26, [R1+0x328] ;  /* 0x00032800011a7983 */ /* 0x000ee80000300a00 */
[----:B------:R-:W-:Y:S04]  /*11260*/  STL.64 [R1+0x180], R36 ;  /* 0x0001802401007387 */ /* 0x000fe80000100a00 */
[----:B------:R-:W-:Y:S04]  /*11270*/  STL.64 [R1+0x178], R34 ;  /* 0x0001782201007387 */ /* 0x000fe80000100a00 */
[----:B------:R-:W3:Y:S04]  /*11280*/  LDL.LU.64 R30, [R1+0x330] ;  /* 0x00033000011e7983 */ /* 0x000ee80000300a00 */
[----:B------:R-:W3:Y:S04]  /*11290*/  LDL.LU.64 R54, [R1+0x338] ;  /* 0x0003380001367983 */ /* 0x000ee80000300a00 */
[----:B------:R1:W-:Y:S04]  /*112a0*/  LDGSTS.E [R17+0x40008], desc[UR8][R36.64], !P5 ;  /* 0x4000800024117fae */ /* 0x0003e8000e921848 */
[----:B------:R1:W-:Y:S01]  /*112b0*/  LDGSTS.E [R17+0x44008], desc[UR8][R34.64], !P5 ;  /* 0x4400800022117fae */ /* 0x0003e2000e921848 */
[----:B----4-:R-:W-:-:S05]  /*112c0*/  IMAD.WIDE R28, R12, 0x4, R242 ;  /* 0x000000040c1c7825 */ /* 0x010fca00078e02f2 */
[----:B------:R4:W-:Y:S04]  /*112d0*/  STL.64 [R1+0x170], R28 ;  /* 0x0001701c01007387 */ /* 0x0009e80000100a00 */
[----:B------:R-:W-:Y:S01]  /*112e0*/  LDGSTS.E [R17+0x48008], desc[UR8][R28.64], !P5 ;  /* 0x480080001c117fae */ /* 0x000fe2000e921848 */
[----:B--2---:R-:W-:-:S05]  /*112f0*/  IMAD.WIDE R18, R12, 0x4, R244 ;  /* 0x000000040c127825 */ /* 0x004fca00078e02f4 */
[----:B------:R3:W-:Y:S04]  /*11300*/  STL.64 [R1+0x168], R18 ;  /* 0x0001681201007387 */ /* 0x0007e80000100a00 */
[----:B----4-:R-:W2:Y:S04]  /*11310*/  LDL.LU.64 R28, [R1+0x340] ;  /* 0x00034000011c7983 */ /* 0x010ea80000300a00 */
[----:B------:R-:W4:Y:S04]  /*11320*/  LDL.LU.64 R244, [R1+0x348] ;  /* 0x0003480001f47983 */ /* 0x000f280000300a00 */
[----:B------:R-:W4:Y:S01]  /*11330*/  LDL.LU.64 R242, [R1+0x350] ;  /* 0x0003500001f27983 */ /* 0x000f220000300a00 */
[----:B------:R-:W-:-:S03]  /*11340*/  IMAD.WIDE R38, R12, 0x4, R46 ;  /* 0x000000040c267825 */ /* 0x000fc600078e022e */
[----:B------:R3:W-:Y:S01]  /*11350*/  LDGSTS.E [R17+0x4c008], desc[UR8][R18.64], !P5 ;  /* 0x4c00800012117fae */ /* 0x0007e2000e921848 */
[----:B-1----:R-:W-:-:S03]  /*11360*/  IMAD.WIDE R36, R12, 0x4, R246 ;  /* 0x000000040c247825 */ /* 0x002fc600078e02f6 */
[----:B------:R-:W4:Y:S04]  /*11370*/  LDL.LU.64 R46, [R1+0x358] ;  /* 0x00035800012e7983 */ /* 0x000f280000300a00 */
[----:B------:R-:W-:Y:S01]  /*11380*/  STL.64 [R1+0x160], R38 ;  /* 0x0001602601007387 */ /* 0x000fe20000100a00 */
[----:B------:R-:W-:-:S03]  /*11390*/  IMAD.WIDE R34, R12, 0x4, R248 ;  /* 0x000000040c227825 */ /* 0x000fc600078e02f8 */
[----:B------:R-:W-:Y:S04]  /*113a0*/  STL.64 [R1+0x158], R36 ;  /* 0x0001582401007387 */ /* 0x000fe80000100a00 */
[----:B------:R1:W-:Y:S04]  /*113b0*/  STL.64 [R1+0x150], R34 ;  /* 0x0001502201007387 */ /* 0x0003e80000100a00 */
[----:B------:R-:W-:Y:S01]  /*113c0*/  LDGSTS.E [R17+0x4000c], desc[UR8][R38.64], !P6 ;  /* 0x4000c00026117fae */ /* 0x000fe2000f121848 */
[----:B---3--:R-:W-:-:S03]  /*113d0*/  IMAD.WIDE R18, R12, 0x4, R250 ;  /* 0x000000040c127825 */ /* 0x008fc600078e02fa */
[----:B------:R-:W-:Y:S04]  /*113e0*/  LDGSTS.E [R17+0x4400c], desc[UR8][R36.64], !P6 ;  /* 0x4400c00024117fae */ /* 0x000fe8000f121848 */
[----:B------:R3:W-:Y:S04]  /*113f0*/  STL.64 [R1+0x148], R18 ;  /* 0x0001481201007387 */ /* 0x0007e80000100a00 */
[----:B------:R-:W4:Y:S04]  /*11400*/  LDL.LU.64 R246, [R1+0x360] ;  /* 0x0003600001f67983 */ /* 0x000f280000300a00 */
[----:B------:R1:W-:Y:S04]  /*11410*/  LDGSTS.E [R17+0x4800c], desc[UR8][R34.64], !P6 ;  /* 0x4800c00022117fae */ /* 0x0003e8000f121848 */
[----:B------:R-:W4:Y:S04]  /*11420*/  LDL.LU.64 R250, [R1+0x368] ;  /* 0x0003680001fa7983 */ /* 0x000f280000300a00 */
[----:B------:R-:W4:Y:S01]  /*11430*/  LDL.LU.64 R248, [R1+0x370] ;  /* 0x0003700001f87983 */ /* 0x000f220000300a00 */
[----:B-1----:R-:W-:Y:S01]  /*11440*/  IMAD.WIDE R34, R12, 0x4, R32 ;  /* 0x000000040c227825 */ /* 0x002fe200078e0220 */
[----:B------:R-:W-:-:S02]  /*11450*/  ISETP.GE.U32.AND P1, PT, R21, 0x7ffffef0, PT ;  /* 0x7ffffef01500780c */ /* 0x000fc40003f26070 */
[----:B------:R3:W-:Y:S01]  /*11460*/  LDGSTS.E [R17+0x4c00c], desc[UR8][R18.64], !P6 ;  /* 0x4c00c00012117fae */ /* 0x0007e2000f121848 */
[----:B------:R-:W-:-:S03]  /*11470*/  IMAD.WIDE R32, R12, 0x4, R26 ;  /* 0x000000040c207825 */ /* 0x000fc600078e021a */
[----:B------:R-:W4:Y:S01]  /*11480*/  LDL.LU.64 R26, [R1+0x378] ;  /* 0x00037800011a7983 */ /* 0x000f220000300a00 */
[----:B------:R-:W-:Y:S02]  /*11490*/  VIADD R21, R23, 0xffffff6e ;  /* 0xffffff6e17157836 */ /* 0x000fe40000000000 */
[----:B------:R-:W1:Y:S03]  /*114a0*/  LDC R23, c[0x0][0x230] ;  /* 0x00008c00ff177b82 */ /* 0x000e660000000800 */
[----:B------:R-:W-:Y:S01]  /*114b0*/  ISETP.GE.U32.AND P2, PT, R21, 0x7ffffeef, PT ;  /* 0x7ffffeef1500780c */ /* 0x000fe20003f46070 */
[----:B------:R-:W-:-:S04]  /*114c0*/  VIADD R21, R22, 0xffffff6d ;  /* 0xffffff6d16157836 */ /* 0x000fc80000000000 */
[----:B------:R-:W3:Y:S01]  /*114d0*/  LDC R22, c[0x0][0x230] ;  /* 0x00008c00ff167b82 */ /* 0x000ee20000000800 */
[----:B------:R-:W-:Y:S02]  /*114e0*/  ISETP.GE.U32.AND P3, PT, R21, 0x7ffffeee, PT ;  /* 0x7ffffeee1500780c */ /* 0x000fe40003f66070 */
[----:B------:R-:W-:-:S04]  /*114f0*/  IADD3 R21, R24, -0x94, RZ ;  /* 0xffffff6c18157810 */ /* 0x000fc80007ffe0ff */
[----:B------:R-:W-:Y:S01]  /*11500*/  ISETP.GE.U32.AND P4, PT, R21, 0x7ffffeed, PT ;  /* 0x7ffffeed1500780c */ /* 0x000fe20003f86070 */
[C---:B------:R-:W-:Y:S01]  /*11510*/  IMAD.WIDE R30, R12.reuse, 0x4, R30 ;  /* 0x000000040c1e7825 */ /* 0x040fe200078e021e */
[----:B------:R2:W-:Y:S01]  /*11520*/  STL.64 [R1+0x40], R34 ;  /* 0x0000402201007387 */ /* 0x0005e20000100a00 */
[----:B------:R-:W4:Y:S02]  /*11530*/  LDC R24, c[0x0][0x230] ;  /* 0x00008c00ff187b82 */ /* 0x000f240000000800 */
[----:B-1----:R-:W-:Y:S02]  /*11540*/  VIADD R21, R23, 0xffffff53 ;  /* 0xffffff5317157836 */ /* 0x002fe40000000000 */
[----:B---3--:R-:W-:Y:S01]  /*11550*/  IMAD.WIDE R18, R12, 0x4, R54 ;  /* 0x000000040c127825 */ /* 0x008fe200078e0236 */
[----:B------:R4:W-:Y:S03]  /*11560*/  STL.64 [R1+0x38], R32 ;  /* 0x0000382001007387 */ /* 0x0009e60000100a00 */
[----:B------:R-:W1:Y:S01]  /*11570*/  LDC R23, c[0x0][0x230] ;  /* 0x00008c00ff177b82 */ /* 0x000e620000000800 */
[----:B------:R-:W-:Y:S01]  /*11580*/  ISETP.GE.U32.AND P5, PT, R21, 0x7ffffed4, PT ;  /* 0x7ffffed41500780c */ /* 0x000fe20003fa6070 */
[----:B------:R-:W-:Y:S01]  /*11590*/  VIADD R21, R22, 0xffffff52 ;  /* 0xffffff5216157836 */ /* 0x000fe20000000000 */
[----:B------:R-:W-:Y:S05]  /*115a0*/  STL.64 [R1+0x30], R30 ;  /* 0x0000301e01007387 */ /* 0x000fea0000100a00 */
[----:B------:R-:W3:Y:S01]  /*115b0*/  LDC R22, c[0x0][0x230] ;  /* 0x00008c00ff167b82 */ /* 0x000ee20000000800 */
[----:B------:R-:W-:Y:S01]  /*115c0*/  ISETP.GE.U32.AND P6, PT, R21, 0x7ffffed3, PT ;  /* 0x7ffffed31500780c */ /* 0x000fe20003fc6070 */
[----:B------:R4:W-:Y:S04]  /*115d0*/  STL.64 [R1+0x28], R18 ;  /* 0x0000281201007387 */ /* 0x0009e80000100a00 */
[----:B------:R2:W-:Y:S04]  /*115e0*/  LDGSTS.E [R17+0x50000], desc[UR8][R34.64], !P5 ;  /* 0x5000000022117fae */ /* 0x0005e8000e921848 */
[----:B------:R4:W-:Y:S04]  /*115f0*/  LDGSTS.E [R17+0x54000], desc[UR8][R32.64], !P5 ;  /* 0x5400000020117fae */ /* 0x0009e8000e921848 */
[----:B------:R-:W-:Y:S04]  /*11600*/  LDGSTS.E [R17+0x58000], desc[UR8][R30.64], !P5 ;  /* 0x580000001e117fae */ /* 0x000fe8000e921848 */
[----:B------:R1:W-:Y:S01]  /*11610*/  LDGSTS.E [R17+0x5c000], desc[UR8][R18.64], !P5 ;  /* 0x5c00000012117fae */ /* 0x0003e2000e921848 */
[----:B--2---:R-:W-:-:S04]  /*11620*/  IMAD.WIDE R34, R12, 0x4, R28 ;  /* 0x000000040c227825 */ /* 0x004fc800078e021c */
[C---:B----4-:R-:W-:Y:S01]  /*11630*/  IMAD.WIDE R32, R12.reuse, 0x4, R244 ;  /* 0x000000040c207825 */ /* 0x050fe200078e02f4 */
[----:B------:R-:W-:Y:S03]  /*11640*/  LDGSTS.E [R17+0x50004], desc[UR8][R34.64], !P6 ;  /* 0x5000400022117fae */ /* 0x000fe6000f121848 */
[C---:B------:R-:W-:Y:S01]  /*11650*/  IMAD.WIDE R28, R12.reuse, 0x4, R242 ;  /* 0x000000040c1c7825 */ /* 0x040fe200078e02f2 */
[----:B------:R-:W2:Y:S04]  /*11660*/  LDL.LU.64 R244, [R1+0x380] ;  /* 0x0003800001f47983 */ /* 0x000ea80000300a00 */
[----:B------:R-:W-:Y:S04]  /*11670*/  STL.64 [R1+0x20], R34 ;  /* 0x0000202201007387 */ /* 0x000fe80000100a00 */
[----:B------:R-:W4:Y:S01]  /*11680*/  LDL.LU.64 R242, [R1+0x388] ;  /* 0x0003880001f27983 */ /* 0x000f220000300a00 */
[----:B-1----:R-:W-:-:S03]  /*11690*/  IMAD.WIDE R18, R12, 0x4, R46 ;  /* 0x000000040c127825 */ /* 0x002fc600078e022e */
[----:B------:R-:W-:Y:S04]  /*116a0*/  STL.64 [R1+0x18], R32 ;  /* 0x0000182001007387 */ /* 0x000fe80000100a00 */
[----:B------:R-:W3:Y:S04]  /*116b0*/  LDL.LU.64 R30, [R1+0x390] ;  /* 0x00039000011e7983 */ /* 0x000ee80000300a00 */
[----:B------:R1:W-:Y:S04]  /*116c0*/  STL.64 [R1+0x10], R28 ;  /* 0x0000101c01007387 */ /* 0x0003e80000100a00 */
[----:B------:R-:W-:Y:S04]  /*116d0*/  LDGSTS.E [R17+0x54004], desc[UR8][R32.64], !P6 ;  /* 0x5400400020117fae */ /* 0x000fe8000f121848 */
[----:B------:R-:W2:Y:S04]  /*116e0*/  LDL.LU.64 R38, [R1+0x398] ;  /* 0x0003980001267983 */ /* 0x000ea80000300a00 */
[----:B------:R-:W-:Y:S04]  /*116f0*/  LDGSTS.E [R17+0x58004], desc[UR8][R28.64], !P6 ;  /* 0x580040001c117fae */ /* 0x000fe8000f121848 */
[----:B------:R1:W-:Y:S04]  /*11700*/  STL.64 [R1+0x8], R18 ;  /* 0x0000081201007387 */ /* 0x0003e80000100a00 */
[----:B------:R1:W-:Y:S04]  /*11710*/  LDGSTS.E [R17+0x5c004], desc[UR8][R18.64], !P6 ;  /* 0x5c00400012117fae */ /* 0x0003e8000f121848 */
[----:B-1----:R-:W4:Y:S01]  /*11720*/  LDL.LU.64 R28, [R1+0x3a0] ;  /* 0x0003a000011c7983 */ /* 0x002f220000300a00 */
[----:B------:R-:W-:-:S05]  /*11730*/  IMAD.WIDE R18, R12, 0x4, R246 ;  /* 0x000000040c127825 */ /* 0x000fca00078e02f6 */
[----:B------:R1:W-:Y:S04]  /*11740*/  STL.64 [R1], R18 ;  /* 0x0000001201007387 */ /* 0x0003e80000100a00 */
[----:B------:R-:W2:Y:S01]  /*11750*/  LDL.LU.64 R46, [R1+0x3a8] ;  /* 0x0003a800012e7983 */ /* 0x000ea20000300a00 */
[----:B------:R-:W-:-:S03]  /*11760*/  IMAD.WIDE R246, R12, 0x4, R26 ;  /* 0x000000040cf67825 */ /* 0x000fc600078e021a */
[----:B------:R-:W2:Y:S01]  /*11770*/  LDL.LU.64 R26, [R1+0x3b0] ;  /* 0x0003b000011a7983 */ /* 0x000ea20000300a00 */
[----:B------:R-:W-:-:S03]  /*11780*/  IMAD.WIDE R250, R12, 0x4, R250 ;  /* 0x000000040cfa7825 */ /* 0x000fc600078e02fa */
[----:B------:R-:W2:Y:S01]  /*11790*/  LDL.LU.64 R36, [R1+0x3b8] ;  /* 0x0003b80001247983 */ /* 0x000ea20000300a00 */
[----:B------:R-:W-:-:S03]  /*117a0*/  IMAD.WIDE R248, R12, 0x4, R248 ;  /* 0x000000040cf87825 */ /* 0x000fc600078e02f8 */
[----:B------:R-:W2:Y:S04]  /*117b0*/  LDL.LU.64 R34, [R1+0x3c0] ;  /* 0x0003c00001227983 */ /* 0x000ea80000300a00 */
[----:B------:R-:W-:Y:S04]  /*117c0*/  STL.64 [R1+0x1730], R250 ;  /* 0x001730fa01007387 */ /* 0x000fe80000100a00 */
[----:B------:R-:W-:Y:S04]  /*117d0*/  STL.64 [R1+0x1738], R248 ;  /* 0x001738f801007387 */ /* 0x000fe80000100a00 */
[----:B------:R-:W2:Y:S04]  /*117e0*/  LDL.LU.64 R54, [R1+0x3c8] ;  /* 0x0003c80001367983 */ /* 0x000ea80000300a00 */
[----:B------:R-:W2:Y:S01]  /*117f0*/  LDL.LU.64 R32, [R1+0x3d0] ;  /* 0x0003d00001207983 */ /* 0x000ea20000300a00 */
[----:B---3--:R-:W-:-:S03]  /*11800*/  IMAD.WIDE R240, R12, 0x4, R30 ;  /* 0x000000040cf07825 */ /* 0x008fc600078e021e */
[----:B------:R-:W3:Y:S04]  /*11810*/  LDL.LU.64 R30, [R1+0x3d8] ;  /* 0x0003d800011e7983 */ /* 0x000ee80000300a00 */
[----:B------:R-:W3:Y:S01]  /*11820*/  LDL.LU.64 R62, [R1+0x3e0] ;  /* 0x0003e000013e7983 */ /* 0x000ee20000300a00 */
[----:B----4-:R-:W-:-:S03]  /*11830*/  IMAD.WIDE R84, R12, 0x4, R28 ;  /* 0x000000040c547825 */ /* 0x010fc600078e021c */
[----:B------:R-:W4:Y:S01]  /*11840*/  LDL.LU.64 R28, [R1+0x3e8] ;  /* 0x0003e800011c7983 */ /* 0x000f220000300a00 */
[----:B--2---:R-:W-:-:S03]  /*11850*/  IMAD.WIDE R82, R12, 0x4, R46 ;  /* 0x000000040c527825 */ /* 0x004fc600078e022e */
[----:B------:R-:W2:Y:S01]  /*11860*/  LDL.LU.64 R46, [R1+0x3f0] ;  /* 0x0003f000012e7983 */ /* 0x000ea20000300a00 */
[----:B------:R-:W-:-:S03]  /*11870*/  IMAD.WIDE R80, R12, 0x4, R26 ;  /* 0x000000040c507825 */ /* 0x000fc600078e021a */
        /* <DEDUP_REMOVED lines=11> */
[----:B---3--:R-:W-:-:S03]  /*11930*/  IMAD.WIDE R70, R12, 0x4, R30 ;  /* 0x000000040c467825 */ /* 0x008fc600078e021e */
[----:B------:R-:W3:Y:S01]  /*11940*/  LDL.LU.64 R30, [R1+0x428] ;  /* 0x00042800011e7983 */ /* 0x000ee20000300a00 */
[----:B------:R-:W-:-:S04]  /*11950*/  IMAD.WIDE R68, R12, 0x4, R62 ;  /* 0x000000040c447825 */ /* 0x000fc800078e023e */
[C---:B----4-:R-:W-:Y:S02]  /*11960*/  IMAD.WIDE R66, R12.reuse, 0x4, R28 ;  /* 0x000000040c427825 */ /* 0x050fe400078e021c */
[----:B------:R-:W4:Y:S02]  /*11970*/  LDL.LU.64 R28, [R1+0x430] ;  /* 0x00043000011c7983 */ /* 0x000f240000300a00 */
[C---:B--2---:R-:W-:Y:S02]  /*11980*/  IMAD.WIDE R64, R12.reuse, 0x4, R46 ;  /* 0x000000040c407825 */ /* 0x044fe400078e022e */
[----:B------:R-:W2:Y:S02]  /*11990*/  LDL.LU.64 R46, [R1+0x438] ;  /* 0x00043800012e7983 */ /* 0x000ea40000300a00 */
[C---:B------:R-:W-:Y:S02]  /*119a0*/  IMAD.WIDE R62, R12.reuse, 0x4, R26 ;  /* 0x000000040c3e7825 */ /* 0x040fe400078e021a */
[----:B------:R-:W2:Y:S04]  /*119b0*/  LDL.LU.64 R42, [R1+0x440] ;  /* 0x00044000012a7983 */ /* 0x000ea80000300a00 */
[----:B------:R-:W2:Y:S01]  /*119c0*/  LDL.LU.64 R26, [R1+0x448] ;  /* 0x00044800011a7983 */ /* 0x000ea20000300a00 */
[----:B------:R-:W-:-:S03]  /*119d0*/  IMAD.WIDE R60, R12, 0x4, R38 ;  /* 0x000000040c3c7825 */ /* 0x000fc600078e0226 */
[----:B------:R-:W2:Y:S04]  /*119e0*/  LDL.LU.64 R40, [R1+0x450] ;  /* 0x0004500001287983 */ /* 0x000ea80000300a00 */
[----:B------:R-:W2:Y:S01]  /*119f0*/  LDL.LU.64 R38, [R1+0x458] ;  /* 0x0004580001267983 */ /* 0x000ea20000300a00 */
[----:B------:R-:W-:-:S03]  /*11a00*/  IMAD.WIDE R58, R12, 0x4, R36 ;  /* 0x000000040c3a7825 */ /* 0x000fc600078e0224 */
[----:B------:R-:W2:Y:S01]  /*11a10*/  LDL.LU.64 R36, [R1+0x460] ;  /* 0x0004600001247983 */ /* 0x000ea20000300a00 */
[----:B------:R-:W-:-:S03]  /*11a20*/  IMAD.WIDE R56, R12, 0x4, R34 ;  /* 0x000000040c387825 */ /* 0x000fc600078e0222 */
[----:B------:R-:W2:Y:S01]  /*11a30*/  LDL.LU.64 R34, [R1+0x468] ;  /* 0x0004680001227983 */ /* 0x000ea20000300a00 */
[----:B------:R-:W-:-:S03]  /*11a40*/  IMAD.WIDE R52, R12, 0x4, R32 ;  /* 0x000000040c347825 */ /* 0x000fc600078e0220 */
[----:B------:R-:W2:Y:S01]  /*11a50*/  LDL.LU.64 R32, [R1+0x470] ;  /* 0x0004700001207983 */ /* 0x000ea20000300a00 */
[----:B------:R-:W-:Y:S02]  /*11a60*/  IADD3 R21, R24, -0xaf, RZ ;  /* 0xffffff5118157810 */ /* 0x000fe40007ffe0ff */
[----:B------:R-:W1:Y:S01]  /*11a70*/  LDC R24, c[0x0][0x230] ;  /* 0x00008c00ff187b82 */ /* 0x000e620000000800 */
[C---:B---3--:R-:W-:Y:S02]  /*11a80*/  IMAD.WIDE R50, R12.reuse, 0x4, R30 ;  /* 0x000000040c327825 */ /* 0x048fe400078e021e */
[----:B------:R-:W3:Y:S02]  /*11a90*/  LDL.LU.64 R30, [R1+0x478] ;  /* 0x00047800011e7983 */ /* 0x000ee40000300a00 */
[C---:B----4-:R-:W-:Y:S02]  /*11aa0*/  IMAD.WIDE R48, R12.reuse, 0x4, R28 ;  /* 0x000000040c307825 */ /* 0x050fe400078e021c */
[----:B------:R-:W4:Y:S02]  /*11ab0*/  LDL.LU.64 R28, [R1+0x480] ;  /* 0x00048000011c7983 */ /* 0x000f240000300a00 */
[----:B--2---:R-:W-:-:S04]  /*11ac0*/  IMAD.WIDE R44, R12, 0x4, R42 ;  /* 0x000000040c2c7825 */ /* 0x004fc800078e022a */
[----:B------:R-:W-:Y:S02]  /*11ad0*/  IMAD.WIDE R42, R12, 0x4, R26 ;  /* 0x000000040c2a7825 */ /* 0x000fe400078e021a */
[----:B------:R-:W2:Y:S04]  /*11ae0*/  LDL.LU.64 R26, [R1+0x488] ;  /* 0x00048800011a7983 */ /* 0x000ea80000300a00 */
        /* <DEDUP_REMOVED lines=8> */
[----:B------:R-:W2:Y:S01]  /*11b70*/  LDL.LU.64 R138, [R1+0x4d0] ;  /* 0x0004d000018a7983 */ /* 0x000ea20000300a00 */
[----:B------:R-:W-:Y:S01]  /*11b80*/  ISETP.GE.U32.AND P5, PT, R21, 0x7ffffed2, PT ;  /* 0x7ffffed21500780c */ /* 0x000fe20003fa6070 */
[----:B------:R-:W-:-:S02]  /*11b90*/  VIADD R21, R23, 0xffffff50 ;  /* 0xffffff5017157836 */ /* 0x000fc40000000000 */
[----:B------:R-:W1:Y:S03]  /*11ba0*/  LDC R23, c[0x0][0x230] ;  /* 0x00008c00ff177b82 */ /* 0x000e660000000800 */
[----:B------:R-:W-:Y:S01]  /*11bb0*/  ISETP.GE.U32.AND P6, PT, R21, 0x7ffffed1, PT ;  /* 0x7ffffed11500780c */ /* 0x000fe20003fc6070 */
[----:B------:R-:W-:-:S04]  /*11bc0*/  VIADD R21, R22, 0xffffff33 ;  /* 0xffffff3316157836 */ /* 0x000fc80000000000 */
[----:B------:R-:W1:Y:S01]  /*11bd0*/  LDC R22, c[0x0][0x230] ;  /* 0x00008c00ff167b82 */ /* 0x000e620000000800 */
[C---:B------:R-:W-:Y:S01]  /*11be0*/  IMAD.WIDE R244, R12.reuse, 0x4, R244 ;  /* 0x000000040cf47825 */ /* 0x040fe200078e02f4 */
[----:B------:R2:W-:Y:S03]  /*11bf0*/  LDGSTS.E [R17+0x50008], desc[UR8][R18.64], !P5 ;  /* 0x5000800012117fae */ /* 0x0005e6000e921848 */
[----:B------:R-:W-:Y:S01]  /*11c00*/  IMAD.WIDE R242, R12, 0x4, R242 ;  /* 0x000000040cf27825 */ /* 0x000fe200078e02f2 */
[----:B------:R-:W-:Y:S04]  /*11c10*/  LDGSTS.E [R17+0x54008], desc[UR8][R250.64], !P5 ;  /* 0x54008000fa117fae */ /* 0x000fe8000e921848 */
[----:B------:R-:W-:Y:S04]  /*11c20*/  LDGSTS.E [R17+0x58008], desc[UR8][R248.64], !P5 ;  /* 0x58008000f8117fae */ /* 0x000fe8000e921848 */
[----:B------:R-:W-:Y:S01]  /*11c30*/  LDGSTS.E [R17+0x5c008], desc[UR8][R246.64], !P5 ;  /* 0x5c008000f6117fae */ /* 0x000fe2000e921848 */
[----:B------:R-:W-:-:S02]  /*11c40*/  ISETP.GE.U32.AND P5, PT, R21, 0x7ffffeb4, PT ;  /* 0x7ffffeb41500780c */ /* 0x000fc40003fa6070 */
[----:B-1----:R-:W-:Y:S01]  /*11c50*/  IADD3 R21, R24, -0xce, RZ ;  /* 0xffffff3218157810 */ /* 0x002fe20007ffe0ff */
[----:B------:R-:W-:Y:S01]  /*11c60*/  LDGSTS.E [R17+0x5000c], desc[UR8][R244.64], !P6 ;  /* 0x5000c000f4117fae */ /* 0x000fe2000f121848 */
[----:B------:R-:W1:Y:S03]  /*11c70*/  LDC R24, c[0x0][0x230] ;  /* 0x00008c00ff187b82 */ /* 0x000e660000000800 */
[----:B------:R-:W-:Y:S04]  /*11c80*/  LDGSTS.E [R17+0x5400c], desc[UR8][R242.64], !P6 ;  /* 0x5400c000f2117fae */ /* 0x000fe8000f121848 */
[----:B------:R-:W-:Y:S04]  /*11c90*/  LDGSTS.E [R17+0x5800c], desc[UR8][R240.64], !P6 ;  /* 0x5800c000f0117fae */ /* 0x000fe8000f121848 */
[----:B------:R-:W-:Y:S01]  /*11ca0*/  LDGSTS.E [R17+0x5c00c], desc[UR8][R238.64], !P6 ;  /* 0x5c00c000ee117fae */ /* 0x000fe2000f121848 */
[----:B------:R-:W-:Y:S01]  /*11cb0*/  ISETP.GE.U32.AND P6, PT, R21, 0x7ffffeb3, PT ;  /* 0x7ffffeb31500780c */ /* 0x000fe20003fc6070 */
[----:B------:R-:W-:-:S02]  /*11cc0*/  VIADD R21, R23, 0xffffff31 ;  /* 0xffffff3117157836 */ /* 0x000fc40000000000 */
        /* <DEDUP_REMOVED lines=12> */
[----:B------:R-:W-:-:S02]  /*11d90*/  ISETP.GE.U32.AND P6, PT, R21, 0x7ffffeb1, PT ;  /* 0x7ffffeb11500780c */ /* 0x000fc40003fc6070 */
[----:B------:R-:W-:Y:S01]  /*11da0*/  IADD3 R21, R25, -0xed, RZ ;  /* 0xffffff1319157810 */ /* 0x000fe20007ffe0ff */
[----:B------:R-:W-:Y:S01]  /*11db0*/  LDGSTS.E [R17+0x60008], desc[UR8][R68.64], !P5 ;  /* 0x6000800044117fae */ /* 0x000fe2000e921848 */
[----:B------:R-:W-:-:S03]  /*11dc0*/  IMAD.WIDE R54, R12, 0x4, R54 ;  /* 0x000000040c367825 */ /* 0x000fc600078e0236 */
        /* <DEDUP_REMOVED lines=11> */
[----:B------:R-:W-:-:S02]  /*11e80*/  IMAD.WIDE R46, R12, 0x4, R46 ;  /* 0x000000040c2e7825 */ /* 0x000fc400078e022e */
[----:B------:R-:W-:Y:S02]  /*11e90*/  LDGSTS.E [R17+0x70000], desc[UR8][R52.64], !P5 ;  /* 0x7000000034117fae */ /* 0x000fe4000e921848 */
[----:B------:R-:W-:Y:S02]  /*11ea0*/  VIADD R21, R23, 0xffffff11 ;  /* 0xffffff1117157836 */ /* 0x000fe40000000000 */
[----:B------:R-:W-:Y:S01]  /*11eb0*/  LDGSTS.E [R17+0x74000], desc[UR8][R50.64], !P5 ;  /* 0x7400000032117fae */ /* 0x000fe2000e921848 */
[----:B------:R-:W-:-:S03]  /*11ec0*/  IMAD.WIDE R40, R12, 0x4, R40 ;  /* 0x000000040c287825 */ /* 0x000fc600078e0228 */
[----:B------:R-:W-:Y:S01]  /*11ed0*/  LDGSTS.E [R17+0x78000], desc[UR8][R48.64], !P5 ;  /* 0x7800000030117fae */ /* 0x000fe2000e921848 */
[----:B------:R-:W-:-:S03]  /*11ee0*/  IMAD.WIDE R38, R12, 0x4, R38 ;  /* 0x000000040c267825 */ /* 0x000fc600078e0226 */
[----:B------:R-:W-:Y:S01]  /*11ef0*/  LDGSTS.E [R17+0x7c000], desc[UR8][R46.64], !P5 ;  /* 0x7c0000002e117fae */ /* 0x000fe2000e921848 */
[----:B------:R-:W-:Y:S02]  /*11f00*/  ISETP.GE.U32.AND P5, PT, R21, 0x7ffffe92, PT ;  /* 0x7ffffe921500780c */ /* 0x000fe40003fa6070 */
[----:B------:R-:W-:Y:S01]  /*11f10*/  IADD3 R21, R22, -0xf0, RZ ;  /* 0xffffff1016157810 */ /* 0x000fe20007ffe0ff */
[----:B------:R-:W-:Y:S04]  /*11f20*/  LDGSTS.E [R17+0x70004], desc[UR8][R44.64], !P6 ;  /* 0x700040002c117fae */ /* 0x000fe8000f121848 */
[----:B------:R-:W-:Y:S04]  /*11f30*/  LDGSTS.E [R17+0x74004], desc[UR8][R42.64], !P6 ;  /* 0x740040002a117fae */ /* 0x000fe8000f121848 */
[----:B------:R-:W-:Y:S04]  /*11f40*/  LDGSTS.E [R17+0x78004], desc[UR8][R40.64], !P6 ;  /* 0x7800400028117fae */ /* 0x000fe8000f121848 */
[----:B------:R-:W-:Y:S01]  /*11f50*/  LDGSTS.E [R17+0x7c004], desc[UR8][R38.64], !P6 ;  /* 0x7c00400026117fae */ /* 0x000fe2000f121848 */
[----:B------:R-:W-:Y:S01]  /*11f60*/  ISETP.GE.U32.AND P6, PT, R21, 0x7ffffe91, PT ;  /* 0x7ffffe911500780c */ /* 0x000fe20003fc6070 */
[----:B------:R-:W-:-:S04]  /*11f70*/  IMAD.WIDE R36, R12, 0x4, R36 ;  /* 0x000000040c247825 */ /* 0x000fc800078e0224 */
[C---:B------:R-:W-:Y:S01]  /*11f80*/  IMAD.WIDE R34, R12.reuse, 0x4, R34 ;  /* 0x000000040c227825 */ /* 0x040fe200078e0222 */
[----:B------:R-:W-:Y:S03]  /*11f90*/  LDGSTS.E [R17+0x70008], desc[UR8][R36.64], !P5 ;  /* 0x7000800024117fae */ /* 0x000fe6000e921848 */
[----:B------:R-:W-:Y:S01]  /*11fa0*/  IMAD.WIDE R32, R12, 0x4, R32 ;  /* 0x000000040c207825 */ /* 0x000fe200078e0220 */
[----:B------:R-:W-:Y:S03]  /*11fb0*/  LDGSTS.E [R17+0x74008], desc[UR8][R34.64], !P5 ;  /* 0x7400800022117fae */ /* 0x000fe6000e921848 */
[----:B-1----:R-:W-:Y:S01]  /*11fc0*/  VIADD R21, R24, 0xffffff6b ;  /* 0xffffff6b18157836 */ /* 0x002fe20000000000 */
[----:B------:R-:W-:Y:S01]  /*11fd0*/  LDGSTS.E [R17+0x78008], desc[UR8][R32.64], !P5 ;  /* 0x7800800020117fae */ /* 0x000fe2000e921848 */
[----:B---3--:R-:W-:-:S05]  /*11fe0*/  IMAD.WIDE R30, R12, 0x4, R30 ;  /* 0x000000040c1e7825 */ /* 0x008fca00078e021e */
[----:B------:R-:W-:Y:S01]  /*11ff0*/  LDGSTS.E [R17+0x7c008], desc[UR8][R30.64], !P5 ;  /* 0x7c0080001e117fae */ /* 0x000fe2000e921848 */
[----:B----4-:R-:W-:-:S05]  /*12000*/  IMAD.WIDE R28, R12, 0x4, R28 ;  /* 0x000000040c1c7825 */ /* 0x010fca00078e021c */
[----:B------:R-:W-:Y:S01]  /*12010*/  LDGSTS.E [R17+0x7000c], desc[UR8][R28.64], !P6 ;  /* 0x7000c0001c117fae */ /* 0x000fe2000f121848 */
[----:B--2---:R-:W-:-:S04]  /*12020*/  IMAD.WIDE R26, R12, 0x4, R26 ;  /* 0x000000040c1a7825 */ /* 0x004fc800078e021a */
[C---:B------:R-:W-:Y:S01]  /*12030*/  IMAD.WIDE R24, R12.reuse, 0x4, R236 ;  /* 0x000000040c187825 */ /* 0x040fe200078e02ec */
[----:B------:R-:W-:Y:S04]  /*12040*/  LDGSTS.E [R17+0x7400c], desc[UR8][R26.64], !P6 ;  /* 0x7400c0001a117fae */ /* 0x000fe8000f121848 */
[----:B------:R-:W2:Y:S01]  /*12050*/  LDL.LU.64 R236, [R1+0x4d8] ;  /* 0x0004d80001ec7983 */ /* 0x000ea20000300a00 */
[----:B------:R-:W-:-:S03]  /*12060*/  IMAD.WIDE R22, R12, 0x4, R234 ;  /* 0x000000040c167825 */ /* 0x000fc600078e02ea */
[----:B------:R-:W3:Y:S01]  /*12070*/  LDL.LU.64 R234, [R1+0x6e0] ;  /* 0x0006e00001ea7983 */ /* 0x000ee20000300a00 */
[----:B------:R-:W-:-:S03]  /*12080*/  IMAD.WIDE R90, R12, 0x4, R232 ;  /* 0x000000040c5a7825 */ /* 0x000fc600078e02e8 */
[----:B------:R-:W4:Y:S01]  /*12090*/  LDL.LU.64 R232, [R1+0x6e8] ;  /* 0x0006e80001e87983 */ /* 0x000f220000300a00 */
[----:B------:R-:W-:-:S03]  /*120a0*/  IMAD.WIDE R88, R12, 0x4, R146 ;  /* 0x000000040c587825 */ /* 0x000fc600078e0292 */
[----:B------:R1:W-:Y:S01]  /*120b0*/  STL.64 [R1+0x140], R90 ;  /* 0x0001405a01007387 */ /* 0x0003e20000100a00 */
[----:B------:R-:W-:-:S03]  /*120c0*/  IMAD.WIDE R86, R12, 0x4, R144 ;  /* 0x000000040c567825 */ /* 0x000fc600078e0290 */
[----:B------:R-:W-:Y:S01]  /*120d0*/  LDGSTS.E [R17+0x7800c], desc[UR8][R24.64], !P6 ;  /* 0x7800c00018117fae */ /* 0x000fe2000f121848 */
[----:B------:R-:W-:-:S03]  /*120e0*/  IMAD.WIDE R18, R12, 0x4, R140 ;  /* 0x000000040c127825 */ /* 0x000fc600078e028c */
[----:B------:R-:W4:Y:S04]  /*120f0*/  LDL.LU.64 R146, [R1+0x6f0] ;  /* 0x0006f00001927983 */ /* 0x000f280000300a00 */
[----:B------:R-:W-:Y:S04]  /*12100*/  LDGSTS.E [R17+0x7c00c], desc[UR8][R22.64], !P6 ;  /* 0x7c00c00016117fae */ /* 0x000fe8000f121848 */
[----:B------:R1:W-:Y:S04]  /*12110*/  STL.64 [R1+0x138], R88 ;  /* 0x0001385801007387 */ /* 0x0003e80000100a00 */
[----:B------:R-:W4:Y:S04]  /*12120*/  LDL.LU.64 R140, [R1+0x6f8] ;  /* 0x0006f800018c7983 */ /* 0x000f280000300a00 */
[----:B------:R1:W-:Y:S04]  /*12130*/  LDGSTS.E [R16+0x40000], desc[UR8][R90.64], !P1 ;  /* 0x400000005a107fae */ /* 0x0003e8000c921848 */
[----:B------:R1:W-:Y:S04]  /*12140*/  STL.64 [R1+0x130], R86 ;  /* 0x0001305601007387 */ /* 0x0003e80000100a00 */
[----:B------:R1:W-:Y:S02]  /*12150*/  LDGSTS.E [R16+0x44000], desc[UR8][R88.64], !P1 ;  /* 0x4400000058107fae */ /* 0x0003e4000c921848 */
[----:B-1----:R-:W-:-:S02]  /*12160*/  IMAD.WIDE R90, R12, 0x4, R136 ;  /* 0x000000040c5a7825 */ /* 0x002fc400078e0288 */
[----:B------:R2:W-:Y:S04]  /*12170*/  STL.64 [R1+0x128], R18 ;  /* 0x0001281201007387 */ /* 0x0005e80000100a00 */
[----:B------:R-:W4:Y:S01]  /*12180*/  LDL.LU.64 R144, [R1+0x700] ;  /* 0x0007000001907983 */ /* 0x000f220000300a00 */
[----:B------:R-:W-:-:S03]  /*12190*/  IMAD.WIDE R88, R12, 0x4, R142 ;  /* 0x000000040c587825 */ /* 0x000fc600078e028e */
[----:B------:R1:W-:Y:S04]  /*121a0*/  LDGSTS.E [R16+0x48000], desc[UR8][R86.64], !P1 ;  /* 0x4800000056107fae */ /* 0x0003e8000c921848 */
[----:B------:R-:W4:Y:S04]  /*121b0*/  LDL.LU.64 R136, [R1+0x708] ;  /* 0x0007080001887983 */ /* 0x000f280000300a00 */
[----:B------:R3:W-:Y:S01]  /*121c0*/  STL.64 [R1+0x120], R90 ;  /* 0x0001205a01007387 */ /* 0x0007e20000100a00 */
[----:B-1----:R-:W-:-:S03]  /*121d0*/  IMAD.WIDE R86, R12, 0x4, R138 ;  /* 0x000000040c567825 */ /* 0x002fc600078e028a */
[----:B------:R2:W-:Y:S04]  /*121e0*/  LDGSTS.E [R16+0x4c000], desc[UR8][R18.64], !P1 ;  /* 0x4c00000012107fae */ /* 0x0005e8000c921848 */
[----:B------:R-:W4:Y:S04]  /*121f0*/  LDL.LU.64 R138, [R1+0x710] ;  /* 0x00071000018a7983 */ /* 0x000f280000300a00 */
[----:B------:R4:W-:Y:S04]  /*12200*/  STL.64 [R1+0x118], R88 ;  /* 0x0001185801007387 */ /* 0x0009e80000100a00 */
[----:B------:R-:W4:Y:S04]  /*12210*/  LDL.LU.64 R142, [R1+0x718] ;  /* 0x00071800018e7983 */ /* 0x000f280000300a00 */
[----:B------:R3:W-:Y:S04]  /*12220*/  LDGSTS.E [R16+0x40004], desc[UR8][R90.64], !P2 ;  /* 0x400040005a107fae */ /* 0x0007e8000d121848 */
[----:B------:R1:W-:Y:S04]  /*12230*/  STL.64 [R1+0x110], R86 ;  /* 0x0001105601007387 */ /* 0x0003e80000100a00 */
[----:B------:R4:W-:Y:S04]  /*12240*/  LDGSTS.E [R16+0x44004], desc[UR8][R88.64], !P2 ;  /* 0x4400400058107fae */ /* 0x0009e8000d121848 */
[----:B------:R1:W-:Y:S01]  /*12250*/  LDGSTS.E [R16+0x48004], desc[UR8][R86.64], !P2 ;  /* 0x4800400056107fae */ /* 0x0003e2000d121848 */
[----:B--2---:R-:W-:-:S04]  /*12260*/  IMAD.WIDE R18, R12, 0x4, R236 ;  /* 0x000000040c127825 */ /* 0x004fc800078e02ec */
[C---:B---3--:R-:W-:Y:S01]  /*12270*/  IMAD.WIDE R90, R12.reuse, 0x4, R234 ;  /* 0x000000040c5a7825 */ /* 0x048fe200078e02ea */
[----:B------:R2:W-:Y:S03]  /*12280*/  STL.64 [R1+0x108], R18 ;  /* 0x0001081201007387 */ /* 0x0005e60000100a00 */
[C---:B----4-:R-:W-:Y:S01]  /*12290*/  IMAD.WIDE R88, R12.reuse, 0x4, R232 ;  /* 0x000000040c587825 */ /* 0x050fe200078e02e8 */
[----:B------:R-:W3:Y:S04]  /*122a0*/  LDL.LU.64 R236, [R1+0x720] ;  /* 0x0007200001ec7983 */ /* 0x000ee80000300a00 */
[----:B------:R2:W-:Y:S04]  /*122b0*/  LDGSTS.E [R16+0x4c004], desc[UR8][R18.64], !P2 ;  /* 0x4c00400012107fae */ /* 0x0005e8000d121848 */
[----:B------:R-:W4:Y:S01]  /*122c0*/  LDL.LU.64 R234, [R1+0x728] ;  /* 0x0007280001ea7983 */ /* 0x000f220000300a00 */
[----:B-1----:R-:W-:-:S03]  /*122d0*/  IMAD.WIDE R86, R12, 0x4, R146 ;  /* 0x000000040c567825 */ /* 0x002fc600078e0292 */
[----:B------:R-:W4:Y:S04]  /*122e0*/  LDL.LU.64 R232, [R1+0x730] ;  /* 0x0007300001e87983 */ /* 0x000f280000300a00 */
[----:B------:R1:W-:Y:S04]  /*122f0*/  STL.64 [R1+0x100], R90 ;  /* 0x0001005a01007387 */ /* 0x0003e80000100a00 */
[----:B------:R-:W4:Y:S01]  /*12300*/  LDL.LU.64 R154, [R1+0x738] ;  /* 0x00073800019a7983 */ /* 0x000f220000300a00 */
[----:B--2---:R-:W-:-:S03]  /*12310*/  IMAD.WIDE R18, R12, 0x4, R140 ;  /* 0x000000040c127825 */ /* 0x004fc600078e028c */
[----:B------:R2:W-:Y:S01]  /*12320*/  STL.64 [R1+0xf8], R88 ;  /* 0x0000f85801007387 */ /* 0x0005e20000100a00 */
[----:B------:R-:W-:Y:S01]  /*12330*/  ISETP.GE.U32.AND P5, PT, R21, 0x7ffffeec, PT ;  /* 0x7ffffeec1500780c */ /* 0x000fe20003fa6070 */
[----:B------:R-:W4:Y:S02]  /*12340*/  LDC R140, c[0x0][0x230] ;  /* 0x00008c00ff8c7b82 */ /* 0x000f240000000800 */
[----:B------:R2:W-:Y:S04]  /*12350*/  STL.64 [R1+0xf0], R86 ;  /* 0x0000f05601007387 */ /* 0x0005e80000100a00 */
[----:B------:R1:W-:Y:S04]  /*12360*/  LDGSTS.E [R16+0x40008], desc[UR8][R90.64], !P3 ;  /* 0x400080005a107fae */ /* 0x0003e8000d921848 */
[----:B------:R2:W-:Y:S04]  /*12370*/  STL.64 [R1+0xe8], R18 ;  /* 0x0000e81201007387 */ /* 0x0005e80000100a00 */
[----:B------:R2:W-:Y:S01]  /*12380*/  LDGSTS.E [R16+0x44008], desc[UR8][R88.64], !P3 ;  /* 0x4400800058107fae */ /* 0x0005e2000d921848 */
[----:B-1----:R-:W-:-:S03]  /*12390*/  IMAD.WIDE R90, R12, 0x4, R144 ;  /* 0x000000040c5a7825 */ /* 0x002fc600078e0290 */
[----:B------:R-:W4:Y:S04]  /*123a0*/  LDL.LU.64 R150, [R1+0x740] ;  /* 0x0007400001967983 */ /* 0x000f280000300a00 */
[----:B------:R1:W-:Y:S01]  /*123b0*/  LDGSTS.E [R16+0x48008], desc[UR8][R86.64], !P3 ;  /* 0x4800800056107fae */ /* 0x0003e2000d921848 */
[----:B--2---:R-:W-:-:S03]  /*123c0*/  IMAD.WIDE R88, R12, 0x4, R136 ;  /* 0x000000040c587825 */ /* 0x004fc600078e0288 */
[----:B------:R-:W2:Y:S04]  /*123d0*/  LDL.LU.64 R152, [R1+0x748] ;  /* 0x0007480001987983 */ /* 0x000ea80000300a00 */
[----:B------:R1:W-:Y:S04]  /*123e0*/  LDGSTS.E [R16+0x4c008], desc[UR8][R18.64], !P3 ;  /* 0x4c00800012107fae */ /* 0x0003e8000d921848 */
[----:B------:R-:W2:Y:S01]  /*123f0*/  LDL.LU.64 R136, [R1+0x750] ;  /* 0x0007500001887983 */ /* 0x000ea20000300a00 */
[----:B-1----:R-:W-:-:S03]  /*12400*/  IMAD.WIDE R86, R12, 0x4, R138 ;  /* 0x000000040c567825 */ /* 0x002fc600078e028a */
[----:B------:R1:W-:Y:S04]  /*12410*/  STL.64 [R1+0xe0], R90 ;  /* 0x0000e05a01007387 */ /* 0x0003e80000100a00 */
[----:B------:R-:W2:Y:S01]  /*12420*/  LDL.LU.64 R138, [R1+0x758] ;  /* 0x00075800018a7983 */ /* 0x000ea20000300a00 */
[----:B------:R-:W-:-:S03]  /*12430*/  IMAD.WIDE R18, R12, 0x4, R142 ;  /* 0x000000040c127825 */ /* 0x000fc600078e028e */
[----:B------:R1:W-:Y:S04]  /*12440*/  STL.64 [R1+0xd8], R88 ;  /* 0x0000d85801007387 */ /* 0x0003e80000100a00 */
[----:B------:R1:W-:Y:S04]  /*12450*/  STL.64 [R1+0xd0], R86 ;  /* 0x0000d05601007387 */ /* 0x0003e80000100a00 */
[----:B------:R1:W-:Y:S04]  /*12460*/  STL.64 [R1+0xc8], R18 ;  /* 0x0000c81201007387 */ /* 0x0003e80000100a00 */
[----:B------:R-:W2:Y:S04]  /*12470*/  LDL.LU.64 R160, [R1+0x760] ;  /* 0x0007600001a07983 */ /* 0x000ea80000300a00 */
[----:B------:R-:W2:Y:S04]  /*12480*/  LDL.LU.64 R142, [R1+0x768] ;  /* 0x00076800018e7983 */ /* 0x000ea80000300a00 */
[----:B------:R-:W2:Y:S04]  /*12490*/  LDL.LU.64 R144, [R1+0x770] ;  /* 0x0007700001907983 */ /* 0x000ea80000300a00 */
[----:B------:R-:W2:Y:S04]  /*124a0*/  LDL.LU.64 R146, [R1+0x778] ;  /* 0x0007780001927983 */ /* 0x000ea80000300a00 */
[----:B------:R-:W2:Y:S01]  /*124b0*/  LDL.LU.64 R168, [R1+0x780] ;  /* 0x0007800001a87983 */ /* 0x000ea20000300a00 */
[----:B------:R-:W-:-:S02]  /*124c0*/  VIADD R21, R133, 0xffffff6a ;  /* 0xffffff6a85157836 */ /* 0x000fc40000000000 */
[----:B------:R-:W1:Y:S01]  /*124d0*/  LDC R133, c[0x0][0x230] ;  /* 0x00008c00ff857b82 */ /* 0x000e620000000800 */
[----:B------:R2:W-:Y:S02]  /*124e0*/  LDGSTS.E [R16+0x4000c], desc[UR8][R90.64], !P4 ;  /* 0x4000c0005a107fae */ /* 0x0005e4000e121848 */
[----:B------:R-:W-:Y:S02]  /*124f0*/  ISETP.GE.U32.AND P6, PT, R21, 0x7ffffeeb, PT ;  /* 0x7ffffeeb1500780c */ /* 0x000fe40003fc6070 */
[----:B------:R-:W-:Y:S01]  /*12500*/  IADD3 R21, R132, -0x97, RZ ;  /* 0xffffff6984157810 */ /* 0x000fe20007ffe0ff */
[----:B------:R2:W-:Y:S02]  /*12510*/  LDGSTS.E [R16+0x4400c], desc[UR8][R88.64], !P4 ;  /* 0x4400c00058107fae */ /* 0x0005e4000e121848 */
[----:B------:R-:W1:Y:S01]  /*12520*/  LDC R132, c[0x0][0x230] ;  /* 0x00008c00ff847b82 */ /* 0x000e620000000800 */
[----:B------:R-:W-:Y:S01]  /*12530*/  ISETP.GE.U32.AND P1, PT, R21, 0x7ffffeea, PT ;  /* 0x7ffffeea1500780c */ /* 0x000fe20003f26070 */
[----:B------:R-:W-:Y:S01]  /*12540*/  VIADD R21, R134, 0xffffff68 ;  /* 0xffffff6886157836 */ /* 0x000fe20000000000 */
[----:B------:R2:W-:Y:S05]  /*12550*/  LDGSTS.E [R16+0x4800c], desc[UR8][R86.64], !P4 ;  /* 0x4800c00056107fae */ /* 0x0005ea000e121848 */
[----:B------:R-:W1:Y:S01]  /*12560*/  LDC R134, c[0x0][0x230] ;  /* 0x00008c00ff867b82 */ /* 0x000e620000000800 */
[----:B------:R-:W-:Y:S01]  /*12570*/  ISETP.GE.U32.AND P2, PT, R21, 0x7ffffee9, PT ;  /* 0x7ffffee91500780c */ /* 0x000fe20003f46070 */
[----:B------:R2:W-:Y:S01]  /*12580*/  LDGSTS.E [R16+0x4c00c], desc[UR8][R18.64], !P4 ;  /* 0x4c00c00012107fae */ /* 0x0005e2000e121848 */
[----:B-1----:R-:W-:-:S05]  /*12590*/  VIADD R21, R133, 0xffffff4f ;  /* 0xffffff4f85157836 */ /* 0x002fca0000000000 */
[----:B------:R-:W-:Y:S02]  /*125a0*/  ISETP.GE.U32.AND P3, PT, R21, 0x7ffffed0, PT ;  /* 0x7ffffed01500780c */ /* 0x000fe40003f66070 */
[----:B------:R-:W-:-:S04]  /*125b0*/  IADD3 R21, R132, -0xb2, RZ ;  /* 0xffffff4e84157810 */ /* 0x000fc80007ffe0ff */
[----:B------:R-:W-:Y:S01]  /*125c0*/  ISETP.GE.U32.AND P4, PT, R21, 0x7ffffecf, PT ;  /* 0x7ffffecf1500780c */ /* 0x000fe20003f86070 */
[----:B------:R-:W-:Y:S02]  /*125d0*/  VIADD R21, R134, 0xffffff4d ;  /* 0xffffff4d86157836 */ /* 0x000fe40000000000 */
[----:B---3--:R-:W-:-:S05]  /*125e0*/  IMAD.WIDE R236, R12, 0x4, R236 ;  /* 0x000000040cec7825 */ /* 0x008fca00078e02ec */
[----:B------:R-:W-:Y:S01]  /*125f0*/  LDGSTS.E [R16+0x50000], desc[UR8][R236.64], !P3 ;  /* 0x50000000ec107fae */ /* 0x000fe2000d921848 */
[----:B----4-:R-:W-:-:S04]  /*12600*/  IMAD.WIDE R234, R12, 0x4, R234 ;  /* 0x000000040cea7825 */ /* 0x010fc800078e02ea */
[C---:B------:R-:W-:Y:S01]  /*12610*/  IMAD.WIDE R232, R12.reuse, 0x4, R232 ;  /* 0x000000040ce87825 */ /* 0x040fe200078e02e8 */
[----:B------:R-:W-:Y:S04]  /*12620*/  LDGSTS.E [R16+0x54000], desc[UR8][R234.64], !P3 ;  /* 0x54000000ea107fae */ /* 0x000fe8000d921848 */
[----:B------:R-:W-:Y:S01]  /*12630*/  LDGSTS.E [R16+0x58000], desc[UR8][R232.64], !P3 ;  /* 0x58000000e8107fae */ /* 0x000fe2000d921848 */
[----:B------:R-:W-:-:S05]  /*12640*/  IMAD.WIDE R230, R12, 0x4, R154 ;  /* 0x000000040ce67825 */ /* 0x000fca00078e029a */
[----:B------:R-:W-:Y:S01]  /*12650*/  LDGSTS.E [R16+0x5c000], desc[UR8][R230.64], !P3 ;  /* 0x5c000000e6107fae */ /* 0x000fe2000d921848 */
[----:B------:R-:W-:Y:S01]  /*12660*/  ISETP.GE.U32.AND P3, PT, R21, 0x7ffffece, PT ;  /* 0x7ffffece1500780c */ /* 0x000fe20003f66070 */
[----:B------:R-:W-:Y:S02]  /*12670*/  VIADD R21, R140, 0xffffff4c ;  /* 0xffffff4c8c157836 */ /* 0x000fe40000000000 */
[C---:B------:R-:W-:Y:S02]  /*12680*/  IMAD.WIDE R132, R12.reuse, 0x4, R150 ;  /* 0x000000040c847825 */ /* 0x040fe400078e0296 */
[----:B------:R-:W3:Y:S04]  /*12690*/  LDL.LU.64 R150, [R1+0x788] ;  /* 0x0007880001967983 */ /* 0x000ee80000300a00 */
[----:B------:R-:W-:Y:S01]  /*126a0*/  LDGSTS.E [R16+0x50004], desc[UR8][R132.64], !P4 ;  /* 0x5000400084107fae */ /* 0x000fe2000e121848 */
[----:B--2---:R-:W-:-:S03]  /*126b0*/  IMAD.WIDE R134, R12, 0x4, R152 ;  /* 0x000000040c867825 */ /* 0x004fc600078e0298 */
[----:B------:R-:W2:Y:S04]  /*126c0*/  LDL.LU.64 R152, [R1+0x790] ;  /* 0x0007900001987983 */ /* 0x000ea80000300a00 */
[----:B------:R-:W4:Y:S04]  /*126d0*/  LDL.LU.64 R154, [R1+0x798] ;  /* 0x00079800019a7983 */ /* 0x000f280000300a00 */
[----:B------:R-:W4:Y:S01]  /*126e0*/  LDL.LU.64 R174, [R1+0x7a0] ;  /* 0x0007a00001ae7983 */ /* 0x000f220000300a00 */
[----:B------:R-:W-:-:S03]  /*126f0*/  IMAD.WIDE R136, R12, 0x4, R136 ;  /* 0x000000040c887825 */ /* 0x000fc600078e0288 */
[----:B------:R-:W4:Y:S01]  /*12700*/  LDL.LU.64 R158, [R1+0x7a8] ;  /* 0x0007a800019e7983 */ /* 0x000f220000300a00 */
[----:B------:R-:W-:-:S03]  /*12710*/  IMAD.WIDE R138, R12, 0x4, R138 ;  /* 0x000000040c8a7825 */ /* 0x000fc600078e028a */
[----:B------:R-:W-:Y:S04]  /*12720*/  LDGSTS.E [R16+0x54004], desc[UR8][R134.64], !P4 ;  /* 0x5400400086107fae */ /* 0x000fe8000e121848 */
[----:B------:R-:W-:Y:S04]  /*12730*/  LDGSTS.E [R16+0x58004], desc[UR8][R136.64], !P4 ;  /* 0x5800400088107fae */ /* 0x000fe8000e121848 */
[----:B------:R-:W-:Y:S01]  /*12740*/  LDGSTS.E [R16+0x5c004], desc[UR8][R138.64], !P4 ;  /* 0x5c0040008a107fae */ /* 0x000fe2000e121848 */
[----:B------:R-:W-:-:S03]  /*12750*/  IMAD.WIDE R140, R12, 0x4, R160 ;  /* 0x000000040c8c7825 */ /* 0x000fc600078e02a0 */
[----:B------:R-:W4:Y:S04]  /*12760*/  LDL.LU.64 R160, [R1+0x7b0] ;  /* 0x0007b00001a07983 */ /* 0x000f280000300a00 */
[----:B------:R-:W4:Y:S04]  /*12770*/  LDL.LU.64 R162, [R1+0x7b8] ;  /* 0x0007b80001a27983 */ /* 0x000f280000300a00 */
[----:B------:R-:W4:Y:S01]  /*12780*/  LDL.LU.64 R182, [R1+0x7c0] ;  /* 0x0007c00001b67983 */ /* 0x000f220000300a00 */
[----:B------:R-:W-:Y:S02]  /*12790*/  ISETP.GE.U32.AND P4, PT, R21, 0x7ffffecd, PT ;  /* 0x7ffffecd1500780c */ /* 0x000fe40003f86070 */
[----:B------:R-:W-:Y:S01]  /*127a0*/  IADD3 R21, R148, -0xd1, RZ ;  /* 0xffffff2f94157810 */ /* 0x000fe20007ffe0ff */
[----:B------:R-:W4:Y:S01]  /*127b0*/  LDL.LU.64 R166, [R1+0x7c8] ;  /* 0x0007c80001a67983 */ /* 0x000f220000300a00 */
[----:B------:R-:W-:-:S03]  /*127c0*/  IMAD.WIDE R148, R12, 0x4, R168 ;  /* 0x000000040c947825 */ /* 0x000fc600078e02a8 */
[----:B------:R-:W4:Y:S04]  /*127d0*/  LDL.LU.64 R168, [R1+0x7d0] ;  /* 0x0007d00001a87983 */ /* 0x000f280000300a00 */
[----:B------:R-:W4:Y:S04]  /*127e0*/  LDL.LU.64 R170, [R1+0x7d8] ;  /* 0x0007d80001aa7983 */ /* 0x000f280000300a00 */
[----:B------:R-:W4:Y:S01]  /*127f0*/  LDL.LU.64 R194, [R1+0x7e0] ;  /* 0x0007e00001c27983 */ /* 0x000f220000300a00 */
[----:B------:R-:W-:-:S03]  /*12800*/  IMAD.WIDE R142, R12, 0x4, R142 ;  /* 0x000000040c8e7825 */ /* 0x000fc600078e028e */
[----:B------:R-:W-:Y:S01]  /*12810*/  LDGSTS.E [R16+0x50008], desc[UR8][R140.64], !P3 ;  /* 0x500080008c107fae */ /* 0x000fe2000d921848 */
[----:B------:R-:W-:-:S03]  /*12820*/  IMAD.WIDE R144, R12, 0x4, R144 ;  /* 0x000000040c907825 */ /* 0x000fc600078e0290 */
[----:B------:R-:W-:Y:S01]  /*12830*/  LDGSTS.E [R16+0x54008], desc[UR8][R142.64], !P3 ;  /* 0x540080008e107fae */ /* 0x000fe2000d921848 */
[----:B------:R-:W-:-:S03]  /*12840*/  IMAD.WIDE R146, R12, 0x4, R146 ;  /* 0x000000040c927825 */ /* 0x000fc600078e0292 */
[----:B------:R-:W-:Y:S04]  /*12850*/  LDGSTS.E [R16+0x58008], desc[UR8][R144.64], !P3 ;  /* 0x5800800090107fae */ /* 0x000fe8000d921848 */
[----:B------:R-:W-:Y:S01]  /*12860*/  LDGSTS.E [R16+0x5c008], desc[UR8][R146.64], !P3 ;  /* 0x5c00800092107fae */ /* 0x000fe2000d921848 */
[----:B------:R-:W-:Y:S01]  /*12870*/  ISETP.GE.U32.AND P3, PT, R21, 0x7ffffeb0, PT ;  /* 0x7ffffeb01500780c */ /* 0x000fe20003f66070 */
[----:B------:R-:W-:Y:S02]  /*12880*/  VIADD R21, R156, 0xffffff2e ;  /* 0xffffff2e9c157836 */ /* 0x000fe40000000000 */
[----:B------:R-:W-:Y:S01]  /*12890*/  LDGSTS.E [R16+0x5000c], desc[UR8][R148.64], !P4 ;  /* 0x5000c00094107fae */ /* 0x000fe2000e121848 */
[----:B---3--:R-:W-:-:S05]  /*128a0*/  IMAD.WIDE R150, R12, 0x4, R150 ;  /* 0x000000040c967825 */ /* 0x008fca00078e0296 */
[----:B------:R-:W-:Y:S01]  /*128b0*/  LDGSTS.E [R16+0x5400c], desc[UR8][R150.64], !P4 ;  /* 0x5400c00096107fae */ /* 0x000fe2000e121848 */
[----:B--2---:R-:W-:-:S04]  /*128c0*/  IMAD.WIDE R152, R12, 0x4, R152 ;  /* 0x000000040c987825 */ /* 0x004fc800078e0298 */
[C---:B----4-:R-:W-:Y:S01]  /*128d0*/  IMAD.WIDE R154, R12.reuse, 0x4, R154 ;  /* 0x000000040c9a7825 */ /* 0x050fe200078e029a */
[----:B------:R-:W-:Y:S03]  /*128e0*/  LDGSTS.E [R16+0x5800c], desc[UR8][R152.64], !P4 ;  /* 0x5800c00098107fae */ /* 0x000fe6000e121848 */
[----:B------:R-:W-:Y:S01]  /*128f0*/  IMAD.WIDE R156, R12, 0x4, R174 ;  /* 0x000000040c9c7825 */ /* 0x000fe200078e02ae */
[----:B------:R-:W-:Y:S04]  /*12900*/  LDGSTS.E [R16+0x5c00c], desc[UR8][R154.64], !P4 ;  /* 0x5c00c0009a107fae */ /* 0x000fe8000e121848 */
[----:B------:R-:W2:Y:S04]  /*12910*/  LDL.LU.64 R174, [R1+0x7e8] ;  /* 0x0007e80001ae7983 */ /* 0x000ea80000300a00 */
[----:B------:R-:W3:Y:S01]  /*12920*/  LDL.LU.64 R176, [R1+0x7f0] ;  /* 0x0007f00001b07983 */ /* 0x000ee20000300a00 */
[----:B------:R-:W-:-:S03]  /*12930*/  ISETP.GE.U32.AND P4, PT, R21, 0x7ffffeaf, PT ;  /* 0x7ffffeaf1500780c */ /* 0x000fc60003f86070 */
[----:B------:R-:W4:Y:S01]  /*12940*/  LDL.LU.64 R178, [R1+0x7f8] ;  /* 0x0007f80001b27983 */ /* 0x000f220000300a00 */
[----:B------:R-:W-:-:S03]  /*12950*/  IMAD.WIDE R158, R12, 0x4, R158 ;  /* 0x000000040c9e7825 */ /* 0x000fc600078e029e */
[----:B------:R-:W4:Y:S01]  /*12960*/  LDL.LU.64 R198, [R1+0x800] ;  /* 0x0008000001c67983 */ /* 0x000f220000300a00 */
[----:B------:R-:W-:-:S03]  /*12970*/  VIADD R21, R164, 0xffffff2d ;  /* 0xffffff2da4157836 */ /* 0x000fc60000000000 */
[----:B------:R-:W-:Y:S01]  /*12980*/  LDGSTS.E [R16+0x60000], desc[UR8][R156.64], !P3 ;  /* 0x600000009c107fae */ /* 0x000fe2000d921848 */
[----:B------:R-:W-:-:S03]  /*12990*/  IMAD.WIDE R160, R12, 0x4, R160 ;  /* 0x000000040ca07825 */ /* 0x000fc600078e02a0 */
[----:B------:R-:W-:Y:S01]  /*129a0*/  LDGSTS.E [R16+0x64000], desc[UR8][R158.64], !P3 ;  /* 0x640000009e107fae */ /* 0x000fe2000d921848 */
[----:B------:R-:W-:-:S03]  /*129b0*/  IMAD.WIDE R162, R12, 0x4, R162 ;  /* 0x000000040ca27825 */ /* 0x000fc600078e02a2 */
[----:B------:R-:W-:Y:S01]  /*129c0*/  LDGSTS.E [R16+0x68000], desc[UR8][R160.64], !P3 ;  /* 0x68000000a0107fae */ /* 0x000fe2000d921848 */
[----:B------:R-:W-:-:S03]  /*129d0*/  IMAD.WIDE R164, R12, 0x4, R182 ;  /* 0x000000040ca47825 */ /* 0x000fc600078e02b6 */
[----:B------:R-:W-:Y:S04]  /*129e0*/  LDGSTS.E [R16+0x6c000], desc[UR8][R162.64], !P3 ;  /* 0x6c000000a2107fae */ /* 0x000fe8000d921848 */
[----:B------:R-:W4:Y:S04]  /*129f0*/  LDL.LU.64 R182, [R1+0x808] ;  /* 0x0008080001b67983 */ /* 0x000f280000300a00 */
[----:B------:R-:W4:Y:S04]  /*12a00*/  LDL.LU.64 R184, [R1+0x810] ;  /* 0x0008100001b87983 */ /* 0x000f280000300a00 */
[----:B------:R-:W4:Y:S01]  /*12a10*/  LDL.LU.64 R186, [R1+0x818] ;  /* 0x0008180001ba7983 */ /* 0x000f220000300a00 */
[----:B------:R-:W-:-:S03]  /*12a20*/  ISETP.GE.U32.AND P3, PT, R21, 0x7ffffeae, PT ;  /* 0x7ffffeae1500780c */ /* 0x000fc60003f66070 */
[----:B------:R-:W4:Y:S01]  /*12a30*/  LDL.LU.64 R206, [R1+0x820] ;  /* 0x0008200001ce7983 */ /* 0x000f220000300a00 */
[----:B------:R-:W-:Y:S01]  /*12a40*/  IADD3 R21, R172, -0xd4, RZ ;  /* 0xffffff2cac157810 */ /* 0x000fe20007ffe0ff */
[C---:B------:R-:W-:Y:S02]  /*12a50*/  IMAD.WIDE R172, R12.reuse, 0x4, R194 ;  /* 0x000000040cac7825 */ /* 0x040fe400078e02c2 */
[----:B------:R-:W4:Y:S04]  /*12a60*/  LDL.LU.64 R190, [R1+0x828] ;  /* 0x0008280001be7983 */ /* 0x000f280000300a00 */
        /* <DEDUP_REMOVED lines=13> */
[----:B--2---:R-:W-:-:S04]  /*12b40*/  IMAD.WIDE R174, R12, 0x4, R174 ;  /* 0x000000040cae7825 */ /* 0x004fc800078e02ae */
[C---:B---3--:R-:W-:Y:S01]  /*12b50*/  IMAD.WIDE R176, R12.reuse, 0x4, R176 ;  /* 0x000000040cb07825 */ /* 0x048fe200078e02b0 */
[----:B------:R-:W-:Y:S03]  /*12b60*/  LDGSTS.E [R16+0x64008], desc[UR8][R174.64], !P3 ;  /* 0x64008000ae107fae */ /* 0x000fe6000d921848 */
[C---:B----4-:R-:W-:Y:S01]  /*12b70*/  IMAD.WIDE R178, R12.reuse, 0x4, R178 ;  /* 0x000000040cb27825 */ /* 0x050fe200078e02b2 */
[----:B------:R-:W-:Y:S03]  /*12b80*/  LDGSTS.E [R16+0x68008], desc[UR8][R176.64], !P3 ;  /* 0x68008000b0107fae */ /* 0x000fe6000d921848 */
[----:B------:R-:W-:Y:S01]  /*12b90*/  IMAD.WIDE R180, R12, 0x4, R198 ;  /* 0x000000040cb47825 */ /* 0x000fe200078e02c6 */
[----:B------:R-:W-:Y:S04]  /*12ba0*/  LDGSTS.E [R16+0x6c008], desc[UR8][R178.64], !P3 ;  /* 0x6c008000b2107fae */ /* 0x000fe8000d921848 */
[----:B------:R-:W2:Y:S04]  /*12bb0*/  LDL.LU.64 R198, [R1+0x848] ;  /* 0x0008480001c67983 */ /* 0x000ea80000300a00 */
[----:B------:R-:W3:Y:S04]  /*12bc0*/  LDL.LU.64 R200, [R1+0x850] ;  /* 0x0008500001c87983 */ /* 0x000ee80000300a00 */
[----:B------:R-:W4:Y:S01]  /*12bd0*/  LDL.LU.64 R202, [R1+0x858] ;  /* 0x0008580001ca7983 */ /* 0x000f220000300a00 */
[----:B------:R-:W-:Y:S01]  /*12be0*/  ISETP.GE.U32.AND P3, PT, R21, 0x7ffffe90, PT ;  /* 0x7ffffe901500780c */ /* 0x000fe20003f66070 */
[----:B------:R-:W-:-:S02]  /*12bf0*/  VIADD R21, R188, 0xffffff0e ;  /* 0xffffff0ebc157836 */ /* 0x000fc40000000000 */
[----:B------:R-:W-:Y:S01]  /*12c00*/  LDGSTS.E [R16+0x6000c], desc[UR8][R180.64], !P4 ;  /* 0x6000c000b4107fae */ /* 0x000fe2000e121848 */
[----:B------:R-:W-:-:S03]  /*12c10*/  IMAD.WIDE R182, R12, 0x4, R182 ;  /* 0x000000040cb67825 */ /* 0x000fc600078e02b6 */
[----:B------:R-:W4:Y:S01]  /*12c20*/  LDL.LU.64 R222, [R1+0x860] ;  /* 0x0008600001de7983 */ /* 0x000f220000300a00 */
[----:B------:R-:W-:-:S03]  /*12c30*/  IMAD.WIDE R184, R12, 0x4, R184 ;  /* 0x000000040cb87825 */ /* 0x000fc600078e02b8 */
[----:B------:R-:W-:Y:S01]  /*12c40*/  LDGSTS.E [R16+0x6400c], desc[UR8][R182.64], !P4 ;  /* 0x6400c000b6107fae */ /* 0x000fe2000e121848 */
[----:B------:R-:W-:-:S03]  /*12c50*/  IMAD.WIDE R186, R12, 0x4, R186 ;  /* 0x000000040cba7825 */ /* 0x000fc600078e02ba */
[----:B------:R-:W-:Y:S01]  /*12c60*/  LDGSTS.E [R16+0x6800c], desc[UR8][R184.64], !P4 ;  /* 0x6800c000b8107fae */ /* 0x000fe2000e121848 */
[----:B------:R-:W-:-:S03]  /*12c70*/  IMAD.WIDE R188, R12, 0x4, R206 ;  /* 0x000000040cbc7825 */ /* 0x000fc600078e02ce */
[----:B------:R-:W-:Y:S01]  /*12c80*/  LDGSTS.E [R16+0x6c00c], desc[UR8][R186.64], !P4 ;  /* 0x6c00c000ba107fae */ /* 0x000fe2000e121848 */
[----:B------:R-:W-:-:S03]  /*12c90*/  ISETP.GE.U32.AND P4, PT, R21, 0x7ffffe8f, PT ;  /* 0x7ffffe8f1500780c */ /* 0x000fc60003f86070 */
[----:B------:R-:W4:Y:S01]  /*12ca0*/  LDL.LU.64 R206, [R1+0x868] ;  /* 0x0008680001ce7983 */ /* 0x000f220000300a00 */
[----:B------:R-:W-:-:S03]  /*12cb0*/  IADD3 R21, R196, -0xf3, RZ ;  /* 0xffffff0dc4157810 */ /* 0x000fc60007ffe0ff */
[----:B------:R-:W4:Y:S04]  /*12cc0*/  LDL.LU.64 R208, [R1+0x870] ;  /* 0x0008700001d07983 */ /* 0x000f280000300a00 */
[----:B------:R-:W4:Y:S01]  /*12cd0*/  LDL.LU.64 R210, [R1+0x878] ;  /* 0x0008780001d27983 */ /* 0x000f220000300a00 */
[----:B------:R-:W-:-:S03]  /*12ce0*/  IMAD.WIDE R196, R12, 0x4, R216 ;  /* 0x000000040cc47825 */ /* 0x000fc600078e02d8 */
[----:B------:R-:W4:Y:S04]  /*12cf0*/  LDL.LU.64 R224, [R1+0x880] ;  /* 0x0008800001e07983 */ /* 0x000f280000300a00 */
        /* <DEDUP_REMOVED lines=20> */
[----:B------:R-:W-:Y:S04]  /*12e40*/  LDGSTS.E [R16+0x70004], desc[UR8][R196.64], !P4 ;  /* 0x70004000c4107fae */ /* 0x000fe8000e121848 */
[----:B------:R-:W4:Y:S01]  /*12e50*/  LDL.LU.64 R226, [R1+0x8e0] ;  /* 0x0008e00001e27983 */ /* 0x000f220000300a00 */
[----:B--2---:R-:W-:-:S04]  /*12e60*/  IMAD.WIDE R198, R12, 0x4, R198 ;  /* 0x000000040cc67825 */ /* 0x004fc800078e02c6 */
[C---:B---3--:R-:W-:Y:S01]  /*12e70*/  IMAD.WIDE R200, R12.reuse, 0x4, R200 ;  /* 0x000000040cc87825 */ /* 0x048fe200078e02c8 */
[----:B------:R-:W-:Y:S03]  /*12e80*/  LDGSTS.E [R16+0x74004], desc[UR8][R198.64], !P4 ;  /* 0x74004000c6107fae */ /* 0x000fe6000e121848 */
[C---:B----4-:R-:W-:Y:S01]  /*12e90*/  IMAD.WIDE R202, R12.reuse, 0x4, R202 ;  /* 0x000000040cca7825 */ /* 0x050fe200078e02ca */
[----:B------:R-:W-:Y:S04]  /*12ea0*/  LDGSTS.E [R16+0x78004], desc[UR8][R200.64], !P4 ;  /* 0x78004000c8107fae */ /* 0x000fe8000e121848 */
[----:B------:R-:W-:Y:S01]  /*12eb0*/  LDGSTS.E [R16+0x7c004], desc[UR8][R202.64], !P4 ;  /* 0x7c004000ca107fae */ /* 0x000fe2000e121848 */
[----:B------:R-:W-:Y:S01]  /*12ec0*/  ISETP.GE.U32.AND P4, PT, R21, 0x7ffffe8d, PT ;  /* 0x7ffffe8d1500780c */ /* 0x000fe20003f86070 */
[----:B------:R-:W-:-:S02]  /*12ed0*/  IMAD.WIDE R204, R12, 0x4, R222 ;  /* 0x000000040ccc7825 */ /* 0x000fc400078e02de */
[----:B------:R-:W1:Y:S02]  /*12ee0*/  LDC R222, c[0x0][0x230] ;  /* 0x00008c00ffde7b82 */ /* 0x000e640000000800 */
[----:B------:R-:W-:Y:S01]  /*12ef0*/  VIADD R21, R212, 0xffffff67 ;  /* 0xffffff67d4157836 */ /* 0x000fe20000000000 */
[----:B------:R-:W-:Y:S01]  /*12f00*/  LDGSTS.E [R16+0x70008], desc[UR8][R204.64], !P3 ;  /* 0x70008000cc107fae */ /* 0x000fe2000d921848 */
[----:B------:R-:W-:-:S04]  /*12f10*/  IMAD.WIDE R206, R12, 0x4, R206 ;  /* 0x000000040cce7825 */ /* 0x000fc800078e02ce */
[C---:B------:R-:W-:Y:S01]  /*12f20*/  IMAD.WIDE R208, R12.reuse, 0x4, R208 ;  /* 0x000000040cd07825 */ /* 0x040fe200078e02d0 */
[----:B------:R-:W-:Y:S03]  /*12f30*/  LDGSTS.E [R16+0x74008], desc[UR8][R206.64], !P3 ;  /* 0x74008000ce107fae */ /* 0x000fe6000d921848 */
[C---:B------:R-:W-:Y:S01]  /*12f40*/  IMAD.WIDE R210, R12.reuse, 0x4, R210 ;  /* 0x000000040cd27825 */ /* 0x040fe200078e02d2 */
[----:B------:R-:W-:Y:S03]  /*12f50*/  LDGSTS.E [R16+0x78008], desc[UR8][R208.64], !P3 ;  /* 0x78008000d0107fae */ /* 0x000fe6000d921848 */
[C---:B------:R-:W-:Y:S01]  /*12f60*/  IMAD.WIDE R212, R12.reuse, 0x4, R224 ;  /* 0x000000040cd47825 */ /* 0x040fe200078e02e0 */
[----:B------:R-:W-:Y:S03]  /*12f70*/  LDGSTS.E [R16+0x7c008], desc[UR8][R210.64], !P3 ;  /* 0x7c008000d2107fae */ /* 0x000fe6000d921848 */
[C---:B------:R-:W-:Y:S01]  /*12f80*/  IMAD.WIDE R214, R12.reuse, 0x4, R214 ;  /* 0x000000040cd67825 */ /* 0x040fe200078e02d6 */
[----:B------:R-:W2:Y:S03]  /*12f90*/  LDL.LU.64 R224, [R1+0x8e8] ;  /* 0x0008e80001e07983 */ /* 0x000ea60000300a00 */
[C---:B------:R-:W-:Y:S01]  /*12fa0*/  IMAD.WIDE R216, R12.reuse, 0x4, R216 ;  /* 0x000000040cd87825 */ /* 0x040fe200078e02d8 */
[----:B------:R-:W-:Y:S03]  /*12fb0*/  LDGSTS.E [R16+0x7000c], desc[UR8][R212.64], !P4 ;  /* 0x7000c000d4107fae */ /* 0x000fe6000e121848 */
[C---:B------:R-:W-:Y:S01]  /*12fc0*/  IMAD.WIDE R218, R12.reuse, 0x4, R218 ;  /* 0x000000040cda7825 */ /* 0x040fe200078e02da */
[----:B------:R-:W-:Y:S03]  /*12fd0*/  LDGSTS.E [R16+0x7400c], desc[UR8][R214.64], !P4 ;  /* 0x7400c000d6107fae */ /* 0x000fe6000e121848 */
[C---:B------:R-:W-:Y:S01]  /*12fe0*/  IMAD.WIDE R90, R12.reuse, 0x4, R118 ;  /* 0x000000040c5a7825 */ /* 0x040fe200078e0276 */
[----:B------:R-:W-:Y:S03]  /*12ff0*/  LDGSTS.E [R16+0x7800c], desc[UR8][R216.64], !P4 ;  /* 0x7800c000d8107fae */ /* 0x000fe6000e121848 */
[C---:B------:R-:W-:Y:S01]  /*13000*/  IMAD.WIDE R88, R12.reuse, 0x4, R120 ;  /* 0x000000040c587825 */ /* 0x040fe200078e0278 */
[----:B------:R3:W-:Y:S03]  /*13010*/  STL.64 [R1+0xc0], R90 ;  /* 0x0000c05a01007387 */ /* 0x0007e60000100a00 */
[C---:B------:R-:W-:Y:S01]  /*13020*/  IMAD.WIDE R86, R12.reuse, 0x4, R122 ;  /* 0x000000040c567825 */ /* 0x040fe200078e027a */
[----:B------:R-:W4:Y:S03]  /*13030*/  LDL.LU.64 R116, [R1+0x8f0] ;  /* 0x0008f00001747983 */ /* 0x000f260000300a00 */
[C---:B------:R-:W-:Y:S01]  /*13040*/  IMAD.WIDE R18, R12.reuse, 0x4, R124 ;  /* 0x000000040c127825 */ /* 0x040fe200078e027c */
[----:B------:R-:W-:Y:S04]  /*13050*/  LDGSTS.E [R16+0x7c00c], desc[UR8][R218.64], !P4 ;  /* 0x7c00c000da107fae */ /* 0x000fe8000e121848 */
[----:B------:R1:W-:Y:S04]  /*13060*/  STL.64 [R1+0xb8], R88 ;  /* 0x0000b85801007387 */ /* 0x0003e80000100a00 */
[----:B------:R-:W4:Y:S04]  /*13070*/  LDL.LU.64 R118, [R1+0x8f8] ;  /* 0x0008f80001767983 */ /* 0x000f280000300a00 */
[----:B------:R3:W-:Y:S04]  /*13080*/  LDGSTS.E [R15+0x40000], desc[UR8][R90.64], !P5 ;  /* 0x400000005a0f7fae */ /* 0x0007e8000e921848 */
[----:B------:R1:W-:Y:S04]  /*13090*/  STL.64 [R1+0xb0], R86 ;  /* 0x0000b05601007387 */ /* 0x0003e80000100a00 */
[----:B------:R1:W-:Y:S01]  /*130a0*/  LDGSTS.E [R15+0x44000], desc[UR8][R88.64], !P5 ;  /* 0x44000000580f7fae */ /* 0x0003e2000e921848 */
[----:B---3--:R-:W-:-:S03]  /*130b0*/  IMAD.WIDE R90, R12, 0x4, R126 ;  /* 0x000000040c5a7825 */ /* 0x008fc600078e027e */
[----:B------:R3:W-:Y:S04]  /*130c0*/  STL.64 [R1+0xa8], R18 ;  /* 0x0000a81201007387 */ /* 0x0007e80000100a00 */
[----:B------:R3:W-:Y:S01]  /*130d0*/  LDGSTS.E [R15+0x48000], desc[UR8][R86.64], !P5 ;  /* 0x48000000560f7fae */ /* 0x0007e2000e921848 */
[----:B-1----:R-:W-:-:S03]  /*130e0*/  IMAD.WIDE R88, R12, 0x4, R128 ;  /* 0x000000040c587825 */ /* 0x002fc600078e0280 */
[----:B------:R-:W4:Y:S04]  /*130f0*/  LDL.LU.64 R120, [R1+0x900] ;  /* 0x0009000001787983 */ /* 0x000f280000300a00 */
[----:B------:R-:W4:Y:S01]  /*13100*/  LDL.LU.64 R122, [R1+0x908] ;  /* 0x00090800017a7983 */ /* 0x000f220000300a00 */
[----:B---3--:R-:W-:-:S03]  /*13110*/  IMAD.WIDE R86, R12, 0x4, R130 ;  /* 0x000000040c567825 */ /* 0x008fc600078e0282 */
[----:B------:R-:W3:Y:S04]  /*13120*/  LDL.LU.64 R124, [R1+0x910] ;  /* 0x00091000017c7983 */ /* 0x000ee80000300a00 */
[----:B------:R1:W-:Y:S04]  /*13130*/  STL.64 [R1+0xa0], R90 ;  /* 0x0000a05a01007387 */ /* 0x0003e80000100a00 */
[----:B------:R2:W-:Y:S04]  /*13140*/  STL.64 [R1+0x98], R88 ;  /* 0x0000985801007387 */ /* 0x0005e80000100a00 */
[----:B------:R-:W-:Y:S04]  /*13150*/  STL.64 [R1+0x90], R86 ;  /* 0x0000905601007387 */ /* 0x000fe80000100a00 */
[----:B------:R-:W3:Y:S04]  /*13160*/  LDL.LU.64 R128, [R1+0x918] ;  /* 0x0009180001807983 */ /* 0x000ee80000300a00 */
[----:B------:R1:W-:Y:S04]  /*13170*/  LDGSTS.E [R15+0x4c000], desc[UR8][R18.64], !P5 ;  /* 0x4c000000120f7fae */ /* 0x0003e8000e921848 */
[----:B------:R1:W-:Y:S04]  /*13180*/  LDGSTS.E [R15+0x40004], desc[UR8][R90.64], !P6 ;  /* 0x400040005a0f7fae */ /* 0x0003e8000f121848 */
[----:B------:R2:W-:Y:S01]  /*13190*/  LDGSTS.E [R15+0x44004], desc[UR8][R88.64], !P6 ;  /* 0x44004000580f7fae */ /* 0x0005e2000f121848 */
[----:B-1----:R-:W-:-:S03]  /*131a0*/  IMAD.WIDE R18, R12, 0x4, R228 ;  /* 0x000000040c127825 */ /* 0x002fc600078e02e4 */
[----:B------:R-:W-:Y:S01]  /*131b0*/  LDGSTS.E [R15+0x48004], desc[UR8][R86.64], !P6 ;  /* 0x48004000560f7fae */ /* 0x000fe2000f121848 */
[----:B------:R-:W-:Y:S01]  /*131c0*/  ISETP.GE.U32.AND P3, PT, R21, 0x7ffffee8, PT ;  /* 0x7ffffee81500780c */ /* 0x000fe20003f66070 */
[----:B------:R-:W1:Y:S02]  /*131d0*/  LDC R228, c[0x0][0x230] ;  /* 0x00008c00ffe47b82 */ /* 0x000e640000000800 */
[----:B------:R-:W-:Y:S04]  /*131e0*/  STL.64 [R1+0x88], R18 ;  /* 0x0000881201007387 */ /* 0x000fe80000100a00 */
[----:B------:R-:W3:Y:S04]  /*131f0*/  LDL.LU.64 R126, [R1+0x920] ;  /* 0x00092000017e7983 */ /* 0x000ee80000300a00 */
[----:B------:R-:W3:Y:S01]  /*13200*/  LDL.LU.64 R130, [R1+0x928] ;  /* 0x0009280001827983 */ /* 0x000ee20000300a00 */
[----:B------:R-:W-:-:S03]  /*13210*/  IMAD.WIDE R90, R12, 0x4, R226 ;  /* 0x000000040c5a7825 */ /* 0x000fc600078e02e2 */
[----:B------:R-:W-:Y:S04]  /*13220*/  LDGSTS.E [R15+0x4c004], desc[UR8][R18.64], !P6 ;  /* 0x4c004000120f7fae */ /* 0x000fe8000f121848 */
[----:B------:R2:W-:Y:S04]  /*13230*/  STL.64 [R1+0x80], R90 ;  /* 0x0000805a01007387 */ /* 0x0005e80000100a00 */
[----:B------:R2:W-:Y:S01]  /*13240*/  LDGSTS.E [R15+0x40008], desc[UR8][R90.64], !P1 ;  /* 0x400080005a0f7fae */ /* 0x0005e2000c921848 */
[----:B------:R-:W-:Y:S02]  /*13250*/  IADD3 R21, R221, -0x9a, RZ ;  /* 0xffffff66dd157810 */ /* 0x000fe40007ffe0ff */
[----:B------:R-:W1:Y:S02]  /*13260*/  LDC R221, c[0x0][0x230] ;  /* 0x00008c00ffdd7b82 */ /* 0x000e640000000800 */
[----:B------:R-:W-:Y:S01]  /*13270*/  ISETP.GE.U32.AND P4, PT, R21, 0x7ffffee7, PT ;  /* 0x7ffffee71500780c */ /* 0x000fe20003f86070 */
[----:B------:R-:W-:-:S05]  /*13280*/  VIADD R21, R220, 0xffffff65 ;  /* 0xffffff65dc157836 */ /* 0x000fca0000000000 */
[----:B------:R-:W-:Y:S01]  /*13290*/  ISETP.GE.U32.AND P5, PT, R21, 0x7ffffee6, PT ;  /* 0x7ffffee61500780c */ /* 0x000fe20003fa6070 */
[----:B------:R-:W-:Y:S01]  /*132a0*/  VIADD R21, R222, 0xffffff64 ;  /* 0xffffff64de157836 */ /* 0x000fe20000000000 */
[----:B------:R-:W1:Y:S01]  /*132b0*/  LDC R220, c[0x0][0x230] ;  /* 0x00008c00ffdc7b82 */ /* 0x000e620000000800 */
[----:B--2---:R-:W-:-:S07]  /*132c0*/  IMAD.WIDE R88, R12, 0x4, R224 ;  /* 0x000000040c587825 */ /* 0x004fce00078e02e0 */
[----:B------:R-:W2:Y:S01]  /*132d0*/  LDC R90, c[0x0][0x230] ;  /* 0x00008c00ff5a7b82 */ /* 0x000ea20000000800 */
[----:B------:R-:W2:Y:S04]  /*132e0*/  LDL.LU.64 R224, [R1+0x930] ;  /* 0x0009300001e07983 */ /* 0x000ea80000300a00 */
[----:B------:R1:W-:Y:S04]  /*132f0*/  STL.64 [R1+0x78], R88 ;  /* 0x0000785801007387 */ /* 0x0003e80000100a00 */
[----:B------:R-:W2:Y:S04]  /*13300*/  LDL.LU.64 R226, [R1+0x938] ;  /* 0x0009380001e27983 */ /* 0x000ea80000300a00 */
[----:B------:R1:W-:Y:S01]  /*13310*/  LDGSTS.E [R15+0x44008], desc[UR8][R88.64], !P1 ;  /* 0x44008000580f7fae */ /* 0x0003e2000c921848 */
[----:B----4-:R-:W-:-:S05]  /*13320*/  IMAD.WIDE R86, R12, 0x4, R116 ;  /* 0x000000040c567825 */ /* 0x010fca00078e0274 */
[----:B------:R3:W-:Y:S04]  /*13330*/  STL.64 [R1+0x70], R86 ;  /* 0x0000705601007387 */ /* 0x0007e80000100a00 */
[----:B------:R3:W-:Y:S01]  /*13340*/  LDGSTS.E [R15+0x48008], desc[UR8][R86.64], !P1 ;  /* 0x48008000560f7fae */ /* 0x0007e2000c921848 */
[----:B------:R-:W-:-:S05]  /*13350*/  IMAD.WIDE R18, R12, 0x4, R118 ;  /* 0x000000040c127825 */ /* 0x000fca00078e0276 */
[----:B------:R4:W-:Y:S04]  /*13360*/  STL.64 [R1+0x68], R18 ;  /* 0x0000681201007387 */ /* 0x0009e80000100a00 */
[----:B------:R-:W2:Y:S04]  /*13370*/  LDL.LU.64 R108, [R1+0x940] ;  /* 0x00094000016c7983 */ /* 0x000ea80000300a00 */
[----:B------:R4:W-:Y:S01]  /*13380*/  LDGSTS.E [R15+0x4c008], desc[UR8][R18.64], !P1 ;  /* 0x4c008000120f7fae */ /* 0x0009e2000c921848 */
[----:B------:R-:W-:-:S04]  /*13390*/  IMAD.WIDE R92, R12, 0x4, R120 ;  /* 0x000000040c5c7825 */ /* 0x000fc800078e0278 */
[C---:B-1----:R-:W-:Y:S01]  /*133a0*/  IMAD.WIDE R88, R12.reuse, 0x4, R122 ;  /* 0x000000040c587825 */ /* 0x042fe200078e027a */
[----:B------:R1:W-:Y:S03]  /*133b0*/  STL.64 [R1+0x60], R92 ;  /* 0x0000605c01007387 */ /* 0x0003e60000100a00 */
[C---:B---3--:R-:W-:Y:S01]  /*133c0*/  IMAD.WIDE R86, R12.reuse, 0x4, R124 ;  /* 0x000000040c567825 */ /* 0x048fe200078e027c */
[----:B------:R-:W3:Y:S04]  /*133d0*/  LDL.LU.64 R110, [R1+0x948] ;  /* 0x00094800016e7983 */ /* 0x000ee80000300a00 */
[----:B------:R3:W-:Y:S04]  /*133e0*/  STL.64 [R1+0x58], R88 ;  /* 0x0000585801007387 */ /* 0x0007e80000100a00 */
[----:B------:R-:W3:Y:S04]  /*133f0*/  LDL.LU.64 R112, [R1+0x950] ;  /* 0x0009500001707983 */ /* 0x000ee80000300a00 */
[----:B------:R3:W-:Y:S01]  /*13400*/  STL.64 [R1+0x50], R86 ;  /* 0x0000505601007387 */ /* 0x0007e20000100a00 */
[----:B----4-:R-:W-:-:S03]  /*13410*/  IMAD.WIDE R18, R12, 0x4, R128 ;  /* 0x000000040c127825 */ /* 0x010fc600078e0280 */
[----:B------:R-:W4:Y:S04]  /*13420*/  LDL.LU.64 R114, [R1+0x958] ;  /* 0x0009580001727983 */ /* 0x000f280000300a00 */
[----:B------:R4:W-:Y:S04]  /*13430*/  STL.64 [R1+0x48], R18 ;  /* 0x0000481201007387 */ /* 0x0009e80000100a00 */
[----:B------:R-:W4:Y:S04]  /*13440*/  LDL.LU.64 R116, [R1+0x960] ;  /* 0x0009600001747983 */ /* 0x000f280000300a00 */
[----:B------:R-:W4:Y:S04]  /*13450*/  LDL.LU.64 R120, [R1+0x968] ;  /* 0x0009680001787983 */ /* 0x000f280000300a00 */
[----:B------:R-:W4:Y:S01]  /*13460*/  LDL.LU.64 R128, [R1+0x970] ;  /* 0x0009700001807983 */ /* 0x000f220000300a00 */
[----:B------:R-:W-:Y:S01]  /*13470*/  IMAD.WIDE R222, R12, 0x4, R130 ;  /* 0x000000040cde7825 */ /* 0x000fe200078e0282 */
[----:B------:R-:W-:-:S02]  /*13480*/  ISETP.GE.U32.AND P6, PT, R21, 0x7ffffee5, PT ;  /* 0x7ffffee51500780c */ /* 0x000fc40003fc6070 */
[----:B------:R-:W4:Y:S01]  /*13490*/  LDL.LU.64 R130, [R1+0x978] ;  /* 0x0009780001827983 */ /* 0x000f220000300a00 */
[----:B------:R-:W-:-:S03]  /*134a0*/  IADD3 R21, R221, -0xb5, RZ ;  /* 0xffffff4bdd157810 */ /* 0x000fc60007ffe0ff */
[----:B------:R1:W-:Y:S01]  /*134b0*/  LDGSTS.E [R15+0x4000c], desc[UR8][R92.64], !P2 ;  /* 0x4000c0005c0f7fae */ /* 0x0003e2000d121848 */
[----:B------:R-:W-:Y:S01]  /*134c0*/  ISETP.GE.U32.AND P1, PT, R21, 0x7ffffecc, PT ;  /* 0x7ffffecc1500780c */ /* 0x000fe20003f26070 */
[----:B------:R-:W-:Y:S02]  /*134d0*/  VIADD R21, R220, 0xffffff4a ;  /* 0xffffff4adc157836 */ /* 0x000fe40000000000 */
[----:B------:R3:W-:Y:S04]  /*134e0*/  LDGSTS.E [R15+0x4400c], desc[UR8][R88.64], !P2 ;  /* 0x4400c000580f7fae */ /* 0x0007e8000d121848 */
[----:B------:R3:W-:Y:S01]  /*134f0*/  LDGSTS.E [R15+0x4800c], desc[UR8][R86.64], !P2 ;  /* 0x4800c000560f7fae */ /* 0x0007e2000d121848 */
[----:B------:R-:W-:-:S03]  /*13500*/  IMAD.WIDE R220, R12, 0x4, R126 ;  /* 0x000000040cdc7825 */ /* 0x000fc600078e027e */
[----:B------:R4:W-:Y:S01]  /*13510*/  LDGSTS.E [R15+0x4c00c], desc[UR8][R18.64], !P2 ;  /* 0x4c00c000120f7fae */ /* 0x0009e2000d121848 */
[----:B------:R-:W-:-:S03]  /*13520*/  ISETP.GE.U32.AND P2, PT, R21, 0x7ffffecb, PT ;  /* 0x7ffffecb1500780c */ /* 0x000fc60003f46070 */
[----:B------:R-:W4:Y:S01]  /*13530*/  LDL.LU.64 R118, [R1+0x980] ;  /* 0x0009800001767983 */ /* 0x000f220000300a00 */
[----:B------:R-:W-:Y:S01]  /*13540*/  VIADD R21, R228, 0xffffff49 ;  /* 0xffffff49e4157836 */ /* 0x000fe20000000000 */
[----:B-1----:R-:W1:Y:S02]  /*13550*/  LDC R93, c[0x0][0x230] ;  /* 0x00008c00ff5d7b82 */ /* 0x002e640000000800 */
[----:B------:R-:W4:Y:S04]  /*13560*/  LDL.LU.64 R122, [R1+0x988] ;  /* 0x00098800017a7983 */ /* 0x000f280000300a00 */
[----:B------:R-:W4:Y:S02]  /*13570*/  LDL.LU.64 R124, [R1+0x990] ;  /* 0x00099000017c7983 */ /* 0x000f240000300a00 */
[----:B------:R-:W1:Y:S02]  /*13580*/  LDC R92, c[0x0][0x230] ;  /* 0x00008c00ff5c7b82 */ /* 0x000e640000000800 */
[----:B------:R-:W-:Y:S04]  /*13590*/  LDGSTS.E [R15+0x50000], desc[UR8][R220.64], !P1 ;  /* 0x50000000dc0f7fae */ /* 0x000fe8000c921848 */
[----:B------:R-:W4:Y:S04]  /*135a0*/  LDL.LU.64 R126, [R1+0x998] ;  /* 0x00099800017e7983 */ /* 0x000f280000300a00 */
[----:B------:R-:W-:Y:S01]  /*135b0*/  LDGSTS.E [R15+0x54000], desc[UR8][R222.64], !P1 ;  /* 0x54000000de0f7fae */ /* 0x000fe2000c921848 */
[----:B--2---:R-:W-:-:S05]  /*135c0*/  IMAD.WIDE R224, R12, 0x4, R224 ;  /* 0x000000040ce07825 */ /* 0x004fca00078e02e0 */
[----:B------:R-:W-:Y:S01]  /*135d0*/  LDGSTS.E [R15+0x58000], desc[UR8][R224.64], !P1 ;  /* 0x58000000e00f7fae */ /* 0x000fe2000c921848 */
[----:B------:R-:W-:-:S05]  /*135e0*/  IMAD.WIDE R226, R12, 0x4, R226 ;  /* 0x000000040ce27825 */ /* 0x000fca00078e02e2 */
[----:B------:R-:W-:Y:S01]  /*135f0*/  LDGSTS.E [R15+0x5c000], desc[UR8][R226.64], !P1 ;  /* 0x5c000000e20f7fae */ /* 0x000fe2000c921848 */
[----:B------:R-:W-:Y:S02]  /*13600*/  ISETP.GE.U32.AND P1, PT, R21, 0x7ffffeca, PT ;  /* 0x7ffffeca1500780c */ /* 0x000fe40003f26070 */
[----:B------:R-:W-:Y:S01]  /*13610*/  IADD3 R21, R90, -0xb8, RZ ;  /* 0xffffff485a157810 */ /* 0x000fe20007ffe0ff */
[----:B------:R-:W-:-:S05]  /*13620*/  IMAD.WIDE R228, R12, 0x4, R108 ;  /* 0x000000040ce47825 */ /* 0x000fca00078e026c */
[----:B------:R-:W-:Y:S01]  /*13630*/  LDGSTS.E [R15+0x50004], desc[UR8][R228.64], !P2 ;  /* 0x50004000e40f7fae */ /* 0x000fe2000d121848 */
[----:B---3--:R-:W-:-:S04]  /*13640*/  IMAD.WIDE R88, R12, 0x4, R110 ;  /* 0x000000040c587825 */ /* 0x008fc800078e026e */
[C---:B------:R-:W-:Y:S01]  /*13650*/  IMAD.WIDE R86, R12.reuse, 0x4, R112 ;  /* 0x000000040c567825 */ /* 0x040fe200078e0270 */
[----:B------:R2:W-:Y:S04]  /*13660*/  STL.64 [R1+0x1d8], R88 ;  /* 0x0001d85801007387 */ /* 0x0005e80000100a00 */
[----:B------:R2:W-:Y:S01]  /*13670*/  LDGSTS.E [R15+0x54004], desc[UR8][R88.64], !P2 ;  /* 0x54004000580f7fae */ /* 0x0005e2000d121848 */
[----:B----4-:R-:W-:-:S03]  /*13680*/  IMAD.WIDE R18, R12, 0x4, R114 ;  /* 0x000000040c127825 */ /* 0x010fc600078e0272 */
[----:B------:R3:W-:Y:S04]  /*13690*/  STL.64 [R1+0x1f0], R86 ;  /* 0x0001f05601007387 */ /* 0x0007e80000100a00 */
[----:B------:R4:W-:Y:S01]  /*136a0*/  STL.64 [R1+0x208], R18 ;  /* 0x0002081201007387 */ /* 0x0009e20000100a00 */
[----:B------:R-:W-:-:S03]  /*136b0*/  IMAD.WIDE R90, R12, 0x4, R116 ;  /* 0x000000040c5a7825 */ /* 0x000fc600078e0274 */
[----:B------:R3:W-:Y:S01]  /*136c0*/  LDGSTS.E [R15+0x58004], desc[UR8][R86.64], !P2 ;  /* 0x58004000560f7fae */ /* 0x0007e2000d121848 */
[----:B--2---:R-:W-:-:S03]  /*136d0*/  IMAD.WIDE R88, R12, 0x4, R120 ;  /* 0x000000040c587825 */ /* 0x004fc600078e0278 */
[----:B------:R-:W2:Y:S04]  /*136e0*/  LDL.LU.64 R108, [R1+0x9a0] ;  /* 0x0009a000016c7983 */ /* 0x000ea80000300a00 */
[----:B------:R1:W-:Y:S01]  /*136f0*/  STL.64 [R1+0x220], R90 ;  /* 0x0002205a01007387 */ /* 0x0003e20000100a00 */
[----:B---3--:R-:W-:-:S03]  /*13700*/  IMAD.WIDE R86, R12, 0x4, R128 ;  /* 0x000000040c567825 */ /* 0x008fc600078e0280 */
[----:B------:R-:W3:Y:S04]  /*13710*/  LDL.LU.64 R116, [R1+0x9a8] ;  /* 0x0009a80001747983 */ /* 0x000ee80000300a00 */
[----:B------:R1:W-:Y:S04]  /*13720*/  STL.64 [R1+0x238], R88 ;  /* 0x0002385801007387 */ /* 0x0003e80000100a00 */
[----:B------:R-:W3:Y:S04]  /*13730*/  LDL.LU.64 R120, [R1+0x9b0] ;  /* 0x0009b00001787983 */ /* 0x000ee80000300a00 */
[----:B------:R1:W-:Y:S04]  /*13740*/  STL.64 [R1+0x250], R86 ;  /* 0x0002505601007387 */ /* 0x0003e80000100a00 */
[----:B------:R-:W3:Y:S04]  /*13750*/  LDL.LU.64 R128, [R1+0x9b8] ;  /* 0x0009b80001807983 */ /* 0x000ee80000300a00 */
[----:B------:R4:W-:Y:S04]  /*13760*/  LDGSTS.E [R15+0x5c004], desc[UR8][R18.64], !P2 ;  /* 0x5c004000120f7fae */ /* 0x0009e8000d121848 */
[----:B------:R1:W-:Y:S01]  /*13770*/  LDGSTS.E [R15+0x50008], desc[UR8][R90.64], !P1 ;  /* 0x500080005a0f7fae */ /* 0x0003e2000c921848 */
[----:B----4-:R-:W-:-:S03]  /*13780*/  IMAD.WIDE R18, R12, 0x4, R130 ;  /* 0x000000040c127825 */ /* 0x010fc600078e0282 */
[----:B------:R4:W-:Y:S04]  /*13790*/  LDGSTS.E [R15+0x54008], desc[UR8][R88.64], !P1 ;  /* 0x54008000580f7fae */ /* 0x0009e8000c921848 */
[----:B------:R4:W-:Y:S04]  /*137a0*/  STL.64 [R1+0x258], R18 ;  /* 0x0002581201007387 */ /* 0x0009e80000100a00 */
[----:B------:R-:W3:Y:S01]  /*137b0*/  LDL.LU.64 R130, [R1+0x9c0] ;  /* 0x0009c00001827983 */ /* 0x000ee20000300a00 */
[----:B-1----:R-:W-:Y:S01]  /*137c0*/  IMAD.WIDE R90, R12, 0x4, R118 ;  /* 0x000000040c5a7825 */ /* 0x002fe200078e0276 */
[----:B------:R-:W-:-:S02]  /*137d0*/  ISETP.GE.U32.AND P2, PT, R21, 0x7ffffec9, PT ;  /* 0x7ffffec91500780c */ /* 0x000fc40003f46070 */
[----:B------:R1:W-:Y:S01]  /*137e0*/  LDGSTS.E [R15+0x58008], desc[UR8][R86.64], !P1 ;  /* 0x58008000560f7fae */ /* 0x0003e2000c921848 */
[----:B----4-:R-:W-:-:S03]  /*137f0*/  IMAD.WIDE R88, R12, 0x4, R122 ;  /* 0x000000040c587825 */ /* 0x010fc600078e027a */
[----:B------:R4:W-:Y:S04]  /*13800*/  LDGSTS.E [R15+0x5c008], desc[UR8][R18.64], !P1 ;  /* 0x5c008000120f7fae */ /* 0x0009e8000c921848 */
[----:B------:R2:W-:Y:S01]  /*13810*/  STL.64 [R1+0x260], R90 ;  /* 0x0002605a01007387 */ /* 0x0005e20000100a00 */
[----:B-1----:R-:W-:-:S03]  /*13820*/  IMAD.WIDE R86, R12, 0x4, R124 ;  /* 0x000000040c567825 */ /* 0x002fc600078e027c */
[----:B------:R-:W3:Y:S01]  /*13830*/  LDL.LU.64 R110, [R1+0x9c8] ;  /* 0x0009c800016e7983 */ /* 0x000ee20000300a00 */
[----:B----4-:R-:W-:-:S03]  /*13840*/  IMAD.WIDE R18, R12, 0x4, R126 ;  /* 0x000000040c127825 */ /* 0x010fc600078e027e */
[----:B------:R3:W-:Y:S04]  /*13850*/  STL.64 [R1+0x270], R88 ;  /* 0x0002705801007387 */ /* 0x0007e80000100a00 */
[----:B------:R-:W4:Y:S01]  /*13860*/  LDL.LU.64 R112, [R1+0x9d0] ;  /* 0x0009d00001707983 */ /* 0x000f220000300a00 */
[----:B------:R-:W-:Y:S02]  /*13870*/  VIADD R21, R252, 0xffffff2b ;  /* 0xffffff2bfc157836 */ /* 0x000fe40000000000 */
[----:B------:R-:W1:Y:S01]  /*13880*/  LDC R252, c[0x0][0x230] ;  /* 0x00008c00fffc7b82 */ /* 0x000e620000000800 */
[----:B------:R3:W-:Y:S04]  /*13890*/  STL.64 [R1+0x278], R86 ;  /* 0x0002785601007387 */ /* 0x0007e80000100a00 */
[----:B------:R-:W4:Y:S04]  /*138a0*/  LDL.LU.64 R122, [R1+0x9d8] ;  /* 0x0009d800017a7983 */ /* 0x000f280000300a00 */
[----:B------:R3:W-:Y:S01]  /*138b0*/  STL.64 [R1+0x280], R18 ;  /* 0x0002801201007387 */ /* 0x0007e20000100a00 */
[----:B------:R-:W-:-:S03]  /*138c0*/  ISETP.GE.U32.AND P1, PT, R21, 0x7ffffeac, PT ;  /* 0x7ffffeac1500780c */ /* 0x000fc60003f26070 */
[----:B------:R-:W4:Y:S04]  /*138d0*/  LDL.LU.64 R114, [R1+0x9e0] ;  /* 0x0009e00001727983 */ /* 0x000f280000300a00 */
[----:B------:R-:W4:Y:S04]  /*138e0*/  LDL.LU.64 R118, [R1+0x9e8] ;  /* 0x0009e80001767983 */ /* 0x000f280000300a00 */
[----:B------:R-:W4:Y:S04]  /*138f0*/  LDL.LU.64 R124, [R1+0x9f0] ;  /* 0x0009f000017c7983 */ /* 0x000f280000300a00 */
[----:B------:R2:W-:Y:S04]  /*13900*/  LDGSTS.E [R15+0x5000c], desc[UR8][R90.64], !P2 ;  /* 0x5000c0005a0f7fae */ /* 0x0005e8000d121848 */
[----:B------:R3:W-:Y:S04]  /*13910*/  LDGSTS.E [R15+0x5400c], desc[UR8][R88.64], !P2 ;  /* 0x5400c000580f7fae */ /* 0x0007e8000d121848 */
[----:B------:R1:W-:Y:S04]  /*13920*/  LDGSTS.E [R15+0x5800c], desc[UR8][R86.64], !P2 ;  /* 0x5800c000560f7fae */ /* 0x0003e8000d121848 */
[----:B------:R-:W4:Y:S04]  /*13930*/  LDL.LU.64 R126, [R1+0x9f8] ;  /* 0x0009f800017e7983 */ /* 0x000f280000300a00 */
[----:B------:R1:W-:Y:S01]  /*13940*/  LDGSTS.E [R15+0x5c00c], desc[UR8][R18.64], !P2 ;  /* 0x5c00c000120f7fae */ /* 0x0003e2000d121848 */
[----:B--2---:R-:W-:-:S05]  /*13950*/  IMAD.WIDE R90, R12, 0x4, R108 ;  /* 0x000000040c5a7825 */ /* 0x004fca00078e026c */
[----:B------:R2:W-:Y:S01]  /*13960*/  STL.64 [R1+0x290], R90 ;  /* 0x0002905a01007387 */ /* 0x0005e20000100a00 */
[----:B---3--:R-:W-:-:S03]  /*13970*/  IMAD.WIDE R88, R12, 0x4, R116 ;  /* 0x000000040c587825 */ /* 0x008fc600078e0274 */
[----:B------:R2:W-:Y:S01]  /*13980*/  LDGSTS.E [R15+0x60000], desc[UR8][R90.64], !P1 ;  /* 0x600000005a0f7fae */ /* 0x0005e2000c921848 */
[----:B-1----:R-:W-:-:S03]  /*13990*/  IMAD.WIDE R86, R12, 0x4, R120 ;  /* 0x000000040c567825 */ /* 0x002fc600078e0278 */
[----:B------:R1:W-:Y:S01]  /*139a0*/  STL.64 [R1+0x2a0], R88 ;  /* 0x0002a05801007387 */ /* 0x0003e20000100a00 */
[----:B------:R-:W-:-:S03]  /*139b0*/  IMAD.WIDE R18, R12, 0x4, R128 ;  /* 0x000000040c127825 */ /* 0x000fc600078e0280 */
[----:B------:R4:W-:Y:S04]  /*139c0*/  STL.64 [R1+0x2a8], R86 ;  /* 0x0002a85601007387 */ /* 0x0009e80000100a00 */
[----:B------:R3:W-:Y:S04]  /*139d0*/  STL.64 [R1+0x2b0], R18 ;  /* 0x0002b01201007387 */ /* 0x0007e80000100a00 */
[----:B------:R-:W3:Y:S04]  /*139e0*/  LDL.LU.64 R116, [R1+0xa00] ;  /* 0x000a000001747983 */ /* 0x000ee80000300a00 */
[----:B------:R-:W3:Y:S04]  /*139f0*/  LDL.LU.64 R120, [R1+0xa08] ;  /* 0x000a080001787983 */ /* 0x000ee80000300a00 */
[----:B------:R-:W3:Y:S01]  /*13a00*/  LDL.LU.64 R128, [R1+0xa10] ;  /* 0x000a100001807983 */ /* 0x000ee20000300a00 */
[----:B------:R-:W-:-:S02]  /*13a10*/  VIADD R21, R93, 0xffffff2a ;  /* 0xffffff2a5d157836 */ /* 0x000fc40000000000 */
[----:B------:R-:W3:Y:S01]  /*13a20*/  LDC R93, c[0x0][0x230] ;  /* 0x00008c00ff5d7b82 */ /* 0x000ee20000000800 */
[----:B------:R1:W-:Y:S01]  /*13a30*/  LDGSTS.E [R15+0x64000], desc[UR8][R88.64], !P1 ;  /* 0x64000000580f7fae */ /* 0x0003e2000c921848 */
[----:B--2---:R-:W-:Y:S01]  /*13a40*/  IMAD.WIDE R90, R12, 0x4, R130 ;  /* 0x000000040c5a7825 */ /* 0x004fe200078e0282 */
[----:B------:R-:W-:Y:S02]  /*13a50*/  ISETP.GE.U32.AND P2, PT, R21, 0x7ffffeab, PT ;  /* 0x7ffffeab1500780c */ /* 0x000fe40003f46070 */
[----:B------:R4:W-:Y:S04]  /*13a60*/  LDGSTS.E [R15+0x68000], desc[UR8][R86.64], !P1 ;  /* 0x68000000560f7fae */ /* 0x0009e8000c921848 */
[----:B------:R2:W-:Y:S04]  /*13a70*/  STL.64 [R1+0x2b8], R90 ;  /* 0x0002b85a01007387 */ /* 0x0005e80000100a00 */
[----:B------:R-:W2:Y:S01]  /*13a80*/  LDL.LU.64 R130, [R1+0xa18] ;  /* 0x000a180001827983 */ /* 0x000ea20000300a00 */
[----:B------:R-:W-:-:S02]  /*13a90*/  IADD3 R21, R92, -0xd7, RZ ;  /* 0xffffff295c157810 */ /* 0x000fc40007ffe0ff */
[----:B------:R-:W2:Y:S01]  /*13aa0*/  LDC R92, c[0x0][0x230] ;  /* 0x00008c00ff5c7b82 */ /* 0x000ea20000000800 */
[----:B------:R3:W-:Y:S01]  /*13ab0*/  LDGSTS.E [R15+0x6c000], desc[UR8][R18.64], !P1 ;  /* 0x6c000000120f7fae */ /* 0x0007e2000c921848 */
[----:B-1----:R-:W-:-:S03]  /*13ac0*/  IMAD.WIDE R88, R12, 0x4, R110 ;  /* 0x000000040c587825 */ /* 0x002fc600078e026e */
[----:B------:R2:W-:Y:S01]  /*13ad0*/  LDGSTS.E [R15+0x60004], desc[UR8][R90.64], !P2 ;  /* 0x600040005a0f7fae */ /* 0x0005e2000d121848 */
[----:B------:R-:W-:Y:S01]  /*13ae0*/  ISETP.GE.U32.AND P1, PT, R21, 0x7ffffeaa, PT ;  /* 0x7ffffeaa1500780c */ /* 0x000fe20003f26070 */
[C---:B----4-:R-:W-:Y:S02]  /*13af0*/  IMAD.WIDE R86, R12.reuse, 0x4, R112 ;  /* 0x000000040c567825 */ /* 0x050fe400078e0270 */
[----:B------:R1:W-:Y:S04]  /*13b00*/  STL.64 [R1+0x2c8], R88 ;  /* 0x0002c85801007387 */ /* 0x0003e80000100a00 */
[----:B------:R1:W-:Y:S01]  /*13b10*/  LDGSTS.E [R15+0x64004], desc[UR8][R88.64], !P2 ;  /* 0x64004000580f7fae */ /* 0x0003e2000d121848 */
[----:B---3--:R-:W-:-:S03]  /*13b20*/  IMAD.WIDE R18, R12, 0x4, R122 ;  /* 0x000000040c127825 */ /* 0x008fc600078e027a */
[----:B------:R3:W-:Y:S04]  /*13b30*/  STL.64 [R1+0x2d0], R86 ;  /* 0x0002d05601007387 */ /* 0x0007e80000100a00 */
[----:B------:R4:W-:Y:S01]  /*13b40*/  STL.64 [R1+0x2d8], R18 ;  /* 0x0002d81201007387 */ /* 0x0009e20000100a00 */
[----:B--2---:R-:W-:-:S03]  /*13b50*/  IMAD.WIDE R90, R12, 0x4, R114 ;  /* 0x000000040c5a7825 */ /* 0x004fc600078e0272 */
[----:B------:R3:W-:Y:S01]  /*13b60*/  LDGSTS.E [R15+0x68004], desc[UR8][R86.64], !P2 ;  /* 0x68004000560f7fae */ /* 0x0007e2000d121848 */
[----:B-1----:R-:W-:-:S03]  /*13b70*/  IMAD.WIDE R88, R12, 0x4, R118 ;  /* 0x000000040c587825 */ /* 0x002fc600078e0276 */
[----:B------:R-:W2:Y:S04]  /*13b80*/  LDL.LU.64 R122, [R1+0xa20] ;  /* 0x000a2000017a7983 */ /* 0x000ea80000300a00 */
[----:B------:R1:W-:Y:S01]  /*13b90*/  STL.64 [R1+0x2e0], R90 ;  /* 0x0002e05a01007387 */ /* 0x0003e20000100a00 */
[----:B---3--:R-:W-:-:S03]  /*13ba0*/  IMAD.WIDE R86, R12, 0x4, R124 ;  /* 0x000000040c567825 */ /* 0x008fc600078e027c */
[----:B------:R4:W-:Y:S04]  /*13bb0*/  LDGSTS.E [R15+0x6c004], desc[UR8][R18.64], !P2 ;  /* 0x6c004000120f7fae */ /* 0x0009e8000d121848 */
[----:B------:R-:W3:Y:S04]  /*13bc0*/  LDL.LU.64 R110, [R1+0xa28] ;  /* 0x000a2800016e7983 */ /* 0x000ee80000300a00 */
[----:B------:R1:W-:Y:S01]  /*13bd0*/  STL.64 [R1+0x2f0], R88 ;  /* 0x0002f05801007387 */ /* 0x0003e20000100a00 */
[----:B----4-:R-:W-:-:S03]  /*13be0*/  IMAD.WIDE R18, R12, 0x4, R126 ;  /* 0x000000040c127825 */ /* 0x010fc600078e027e */
[----:B------:R-:W4:Y:S04]  /*13bf0*/  LDL.LU.64 R112, [R1+0xa30] ;  /* 0x000a300001707983 */ /* 0x000f280000300a00 */
[----:B------:R1:W-:Y:S04]  /*13c00*/  STL.64 [R1+0x2f8], R86 ;  /* 0x0002f85601007387 */ /* 0x0003e80000100a00 */
[----:B------:R-:W4:Y:S04]  /*13c10*/  LDL.LU.64 R118, [R1+0xa38] ;  /* 0x000a380001767983 */ /* 0x000f280000300a00 */
[----:B------:R1:W-:Y:S04]  /*13c20*/  STL.64 [R1+0x300], R18 ;  /* 0x0003001201007387 */ /* 0x0003e80000100a00 */
[----:B------:R-:W4:Y:S04]  /*13c30*/  LDL.LU.64 R124, [R1+0xa40] ;  /* 0x000a4000017c7983 */ /* 0x000f280000300a00 */
[----:B------:R1:W-:Y:S04]  /*13c40*/  LDGSTS.E [R15+0x60008], desc[UR8][R90.64], !P1 ;  /* 0x600080005a0f7fae */ /* 0x0003e8000c921848 */
[----:B------:R1:W-:Y:S04]  /*13c50*/  LDGSTS.E [R15+0x64008], desc[UR8][R88.64], !P1 ;  /* 0x64008000580f7fae */ /* 0x0003e8000c921848 */
[----:B------:R1:W-:Y:S04]  /*13c60*/  LDGSTS.E [R15+0x68008], desc[UR8][R86.64], !P1 ;  /* 0x68008000560f7fae */ /* 0x0003e8000c921848 */
[----:B------:R-:W4:Y:S04]  /*13c70*/  LDL.LU.64 R126, [R1+0xa48] ;  /* 0x000a4800017e7983 */ /* 0x000f280000300a00 */
[----:B------:R1:W-:Y:S02]  /*13c80*/  LDGSTS.E [R15+0x6c008], desc[UR8][R18.64], !P1 ;  /* 0x6c008000120f7fae */ /* 0x0003e4000c921848 */
[----:B-1----:R-:W-:-:S04]  /*13c90*/  IMAD.WIDE R90, R12, 0x4, R116 ;  /* 0x000000040c5a7825 */ /* 0x002fc800078e0274 */
[C---:B------:R-:W-:Y:S01]  /*13ca0*/  IMAD.WIDE R88, R12.reuse, 0x4, R120 ;  /* 0x000000040c587825 */ /* 0x040fe200078e0278 */
[----:B------:R2:W-:Y:S03]  /*13cb0*/  STL.64 [R1+0x308], R90 ;  /* 0x0003085a01007387 */ /* 0x0005e60000100a00 */
[C---:B------:R-:W-:Y:S01]  /*13cc0*/  IMAD.WIDE R86, R12.reuse, 0x4, R128 ;  /* 0x000000040c567825 */ /* 0x040fe200078e0280 */
[----:B------:R3:W-:Y:S04]  /*13cd0*/  STL.64 [R1+0x310], R88 ;  /* 0x0003105801007387 */ /* 0x0007e80000100a00 */
[----:B------:R-:W4:Y:S04]  /*13ce0*/  LDL.LU.64 R128, [R1+0xa50] ;  /* 0x000a500001807983 */ /* 0x000f280000300a00 */
[----:B------:R4:W-:Y:S01]  /*13cf0*/  STL.64 [R1+0x318], R86 ;  /* 0x0003185601007387 */ /* 0x0009e20000100a00 */
[----:B------:R-:W-:-:S03]  /*13d00*/  IMAD.WIDE R18, R12, 0x4, R130 ;  /* 0x000000040c127825 */ /* 0x000fc600078e0282 */
[----:B------:R-:W4:Y:S01]  /*13d10*/  LDL.LU.64 R130, [R1+0xa58] ;  /* 0x000a580001827983 */ /* 0x000f220000300a00 */
[----:B------:R-:W-:-:S03]  /*13d20*/  VIADD R21, R252, 0xffffff28 ;  /* 0xffffff28fc157836 */ /* 0x000fc60000000000 */
[----:B------:R1:W-:Y:S01]  /*13d30*/  STL.64 [R1+0x320], R18 ;  /* 0x0003201201007387 */ /* 0x0003e20000100a00 */
[----:B------:R-:W1:Y:S01]  /*13d40*/  LDC R252, c[0x0][0x230] ;  /* 0x00008c00fffc7b82 */ /* 0x000e620000000800 */
[----:B------:R-:W-:Y:S01]  /*13d50*/  ISETP.GE.U32.AND P2, PT, R21, 0x7ffffea9, PT ;  /* 0x7ffffea91500780c */ /* 0x000fe20003f46070 */
[----:B------:R-:W-:Y:S01]  /*13d60*/  VIADD R21, R94, 0xffffff0b ;  /* 0xffffff0b5e157836 */ /* 0x000fe20000000000 */
[----:B------:R-:W4:Y:S04]  /*13d70*/  LDL.LU.64 R114, [R1+0xa60] ;  /* 0x000a600001727983 */ /* 0x000f280000300a00 */
[----:B------:R-:W-:Y:S01]  /*13d80*/  ISETP.GE.U32.AND P1, PT, R21, 0x7ffffe8c, PT ;  /* 0x7ffffe8c1500780c */ /* 0x000fe20003f26070 */
[----:B------:R-:W4:Y:S01]  /*13d90*/  LDL.LU.64 R116, [R1+0xa68] ;  /* 0x000a680001747983 */ /* 0x000f220000300a00 */
[----:B------:R-:W1:Y:S03]  /*13da0*/  LDC R94, c[0x0][0x230] ;  /* 0x00008c00ff5e7b82 */ /* 0x000e660000000800 */
[----:B------:R-:W4:Y:S04]  /*13db0*/  LDL.LU.64 R120, [R1+0xa70] ;  /* 0x000a700001787983 */ /* 0x000f280000300a00 */
[----:B------:R2:W-:Y:S04]  /*13dc0*/  LDGSTS.E [R15+0x6000c], desc[UR8][R90.64], !P2 ;  /* 0x6000c0005a0f7fae */ /* 0x0005e8000d121848 */
[----:B------:R3:W-:Y:S04]  /*13dd0*/  LDGSTS.E [R15+0x6400c], desc[UR8][R88.64], !P2 ;  /* 0x6400c000580f7fae */ /* 0x0007e8000d121848 */
[----:B------:R4:W-:Y:S01]  /*13de0*/  LDGSTS.E [R15+0x6800c], desc[UR8][R86.64], !P2 ;  /* 0x6800c000560f7fae */ /* 0x0009e2000d121848 */
[----:B--2---:R-:W-:-:S03]  /*13df0*/  IMAD.WIDE R90, R12, 0x4, R122 ;  /* 0x000000040c5a7825 */ /* 0x004fc600078e027a */
[----:B------:R1:W-:Y:S04]  /*13e00*/  LDGSTS.E [R15+0x6c00c], desc[UR8][R18.64], !P2 ;  /* 0x6c00c000120f7fae */ /* 0x0003e8000d121848 */
[----:B------:R2:W-:Y:S04]  /*13e10*/  STL.64 [R1+0x330], R90 ;  /* 0x0003305a01007387 */ /* 0x0005e80000100a00 */
[----:B------:R-:W2:Y:S01]  /*13e20*/  LDL.LU.64 R122, [R1+0xa78] ;  /* 0x000a7800017a7983 */ /* 0x000ea20000300a00 */
[----:B---3--:R-:W-:-:S03]  /*13e30*/  IMAD.WIDE R88, R12, 0x4, R110 ;  /* 0x000000040c587825 */ /* 0x008fc600078e026e */
[----:B------:R2:W-:Y:S04]  /*13e40*/  LDGSTS.E [R15+0x70000], desc[UR8][R90.64], !P1 ;  /* 0x700000005a0f7fae */ /* 0x0005e8000c921848 */
[----:B------:R3:W-:Y:S01]  /*13e50*/  STL.64 [R1+0x338], R88 ;  /* 0x0003385801007387 */ /* 0x0007e20000100a00 */
[----:B----4-:R-:W-:-:S03]  /*13e60*/  IMAD.WIDE R86, R12, 0x4, R112 ;  /* 0x000000040c567825 */ /* 0x010fc600078e0270 */
[----:B------:R3:W-:Y:S01]  /*13e70*/  LDGSTS.E [R15+0x74000], desc[UR8][R88.64], !P1 ;  /* 0x74000000580f7fae */ /* 0x0007e2000c921848 */
[----:B-1----:R-:W-:-:S03]  /*13e80*/  IMAD.WIDE R18, R12, 0x4, R118 ;  /* 0x000000040c127825 */ /* 0x002fc600078e0276 */
[----:B------:R1:W-:Y:S04]  /*13e90*/  STL.64 [R1+0x340], R86 ;  /* 0x0003405601007387 */ /* 0x0003e80000100a00 */
[----:B------:R4:W-:Y:S01]  /*13ea0*/  STL.64 [R1+0x348], R18 ;  /* 0x0003481201007387 */ /* 0x0009e20000100a00 */
[----:B--2---:R-:W-:-:S03]  /*13eb0*/  IMAD.WIDE R90, R12, 0x4, R124 ;  /* 0x000000040c5a7825 */ /* 0x004fc600078e027c */
[----:B------:R-:W2:Y:S04]  /*13ec0*/  LDL.LU.64 R110, [R1+0xa80] ;  /* 0x000a8000016e7983 */ /* 0x000ea80000300a00 */
[----:B------:R-:W2:Y:S04]  /*13ed0*/  LDL.LU.64 R118, [R1+0xa88] ;  /* 0x000a880001767983 */ /* 0x000ea80000300a00 */
[----:B------:R4:W-:Y:S04]  /*13ee0*/  STL.64 [R1+0x350], R90 ;  /* 0x0003505a01007387 */ /* 0x0009e80000100a00 */
[----:B------:R-:W2:Y:S01]  /*13ef0*/  LDL.LU.64 R124, [R1+0xa90] ;  /* 0x000a9000017c7983 */ /* 0x000ea20000300a00 */
[----:B---3--:R-:W-:-:S03]  /*13f00*/  IMAD.WIDE R88, R12, 0x4, R126 ;  /* 0x000000040c587825 */ /* 0x008fc600078e027e */
[----:B------:R1:W-:Y:S04]  /*13f10*/  LDGSTS.E [R15+0x78000], desc[UR8][R86.64], !P1 ;  /* 0x78000000560f7fae */ /* 0x0003e8000c921848 */
[----:B------:R4:W-:Y:S04]  /*13f20*/  LDGSTS.E [R15+0x7c000], desc[UR8][R18.64], !P1 ;  /* 0x7c000000120f7fae */ /* 0x0009e8000c921848 */
[----:B------:R3:W-:Y:S04]  /*13f30*/  STL.64 [R1+0x358], R88 ;  /* 0x0003585801007387 */ /* 0x0007e80000100a00 */
[----:B------:R-:W2:Y:S01]  /*13f40*/  LDL.LU.64 R126, [R1+0xa98] ;  /* 0x000a9800017e7983 */ /* 0x000ea20000300a00 */
[----:B-1----:R-:W-:-:S05]  /*13f50*/  IMAD.WIDE R86, R12, 0x4, R128 ;  /* 0x000000040c567825 */ /* 0x002fca00078e0280 */
[----:B------:R1:W-:Y:S01]  /*13f60*/  STL.64 [R1+0x368], R86 ;  /* 0x0003685601007387 */ /* 0x0003e20000100a00 */
[----:B----4-:R-:W-:-:S05]  /*13f70*/  IMAD.WIDE R18, R12, 0x4, R130 ;  /* 0x000000040c127825 */ /* 0x010fca00078e0282 */
[----:B------:R4:W-:Y:S04]  /*13f80*/  STL.64 [R1+0x370], R18 ;  /* 0x0003701201007387 */ /* 0x0009e80000100a00 */
[----:B------:R-:W2:Y:S04]  /*13f90*/  LDL.LU.64 R128, [R1+0xaa0] ;  /* 0x000aa00001807983 */ /* 0x000ea80000300a00 */
[----:B------:R-:W2:Y:S01]  /*13fa0*/  LDL.LU.64 R130, [R1+0xaa8] ;  /* 0x000aa80001827983 */ /* 0x000ea20000300a00 */
[----:B------:R-:W-:Y:S02]  /*13fb0*/  IADD3 R21, R93, -0xf6, RZ ;  /* 0xffffff0a5d157810 */ /* 0x000fe40007ffe0ff */
[----:B------:R-:W2:Y:S02]  /*13fc0*/  LDC R93, c[0x0][0x230] ;  /* 0x00008c00ff5d7b82 */ /* 0x000ea40000000800 */
[----:B------:R-:W-:Y:S01]  /*13fd0*/  ISETP.GE.U32.AND P2, PT, R21, 0x7ffffe8b, PT ;  /* 0x7ffffe8b1500780c */ /* 0x000fe20003f46070 */
[----:B------:R-:W-:-:S05]  /*13fe0*/  VIADD R21, R92, 0xffffff09 ;  /* 0xffffff095c157836 */ /* 0x000fca0000000000 */
[----:B------:R-:W-:Y:S01]  /*13ff0*/  ISETP.GE.U32.AND P1, PT, R21, 0x7ffffe8a, PT ;  /* 0x7ffffe8a1500780c */ /* 0x000fe20003f26070 */
[----:B------:R-:W-:Y:S01]  /*14000*/  VIADD R21, R252, 0xffffff08 ;  /* 0xffffff08fc157836 */ /* 0x000fe20000000000 */
[----:B------:R-:W2:Y:S05]  /*14010*/  LDC R92, c[0x0][0x230] ;  /* 0x00008c00ff5c7b82 */ /* 0x000eaa0000000800 */
[----:B------:R3:W-:Y:S03]  /*14020*/  LDGSTS.E [R15+0x70004], desc[UR8][R90.64], !P2 ;  /* 0x700040005a0f7fae */ /* 0x0007e6000d121848 */
[----:B------:R-:W2:Y:S01]  /*14030*/  LDC R252, c[0x0][0x230] ;  /* 0x00008c00fffc7b82 */ /* 0x000ea20000000800 */
[----:B------:R1:W-:Y:S04]  /*14040*/  LDGSTS.E [R15+0x74004], desc[UR8][R88.64], !P2 ;  /* 0x74004000580f7fae */ /* 0x0003e8000d121848 */
[----:B------:R4:W-:Y:S01]  /*14050*/  LDGSTS.E [R15+0x78004], desc[UR8][R86.64], !P2 ;  /* 0x78004000560f7fae */ /* 0x0009e2000d121848 */
[----:B---3--:R-:W-:-:S03]  /*14060*/  IMAD.WIDE R90, R12, 0x4, R114 ;  /* 0x000000040c5a7825 */ /* 0x008fc600078e0272 */
[----:B------:R3:W-:Y:S01]  /*14070*/  LDGSTS.E [R15+0x7c004], desc[UR8][R18.64], !P2 ;  /* 0x7c004000120f7fae */ /* 0x0007e2000d121848 */
[----:B-1----:R-:W-:-:S03]  /*14080*/  IMAD.WIDE R88, R12, 0x4, R116 ;  /* 0x000000040c587825 */ /* 0x002fc600078e0274 */
[----:B------:R2:W-:Y:S01]  /*14090*/  STL.64 [R1+0x378], R90 ;  /* 0x0003785a01007387 */ /* 0x0005e20000100a00 */
[----:B----4-:R-:W-:-:S03]  /*140a0*/  IMAD.WIDE R86, R12, 0x4, R120 ;  /* 0x000000040c567825 */ /* 0x010fc600078e0278 */
[----:B------:R1:W-:Y:S01]  /*140b0*/  STL.64 [R1+0x380], R88 ;  /* 0x0003805801007387 */ /* 0x0003e20000100a00 */
[----:B------:R-:W-:Y:S01]  /*140c0*/  ISETP.GE.U32.AND P2, PT, R21, 0x7ffffe89, PT ;  /* 0x7ffffe891500780c */ /* 0x000fe20003f46070 */
[C---:B---3--:R-:W-:Y:S02]  /*140d0*/  IMAD.WIDE R18, R12.reuse, 0x4, R122 ;  /* 0x000000040c127825 */ /* 0x048fe400078e027a */
[----:B------:R-:W3:Y:S04]  /*140e0*/  LDL.LU.64 R112, [R1+0xab0] ;  /* 0x000ab00001707983 */ /* 0x000ee80000300a00 */
[----:B------:R4:W-:Y:S04]  /*140f0*/  STL.64 [R1+0x388], R86 ;  /* 0x0003885601007387 */ /* 0x0009e80000100a00 */
[----:B------:R2:W-:Y:S04]  /*14100*/  LDGSTS.E [R15+0x70008], desc[UR8][R90.64], !P1 ;  /* 0x700080005a0f7fae */ /* 0x0005e8000c921848 */
[----:B------:R-:W3:Y:S04]  /*14110*/  LDL.LU.64 R114, [R1+0xab8] ;  /* 0x000ab80001727983 */ /* 0x000ee80000300a00 */
[----:B------:R1:W-:Y:S01]  /*14120*/  LDGSTS.E [R15+0x74008], desc[UR8][R88.64], !P1 ;  /* 0x74008000580f7fae */ /* 0x0003e2000c921848 */
[----:B--2---:R-:W-:-:S03]  /*14130*/  IMAD.WIDE R90, R12, 0x4, R110 ;  /* 0x000000040c5a7825 */ /* 0x004fc600078e026e */
[----:B------:R2:W-:Y:S04]  /*14140*/  STL.64 [R1+0x390], R18 ;  /* 0x0003901201007387 */ /* 0x0005e80000100a00 */
[----:B------:R4:W-:Y:S01]  /*14150*/  LDGSTS.E [R15+0x78008], desc[UR8][R86.64], !P1 ;  /* 0x78008000560f7fae */ /* 0x0009e2000c921848 */
[----:B-1----:R-:W-:-:S03]  /*14160*/  IMAD.WIDE R88, R12, 0x4, R118 ;  /* 0x000000040c587825 */ /* 0x002fc600078e0276 */
[----:B------:R-:W3:Y:S04]  /*14170*/  LDL.LU.64 R116, [R1+0xac0] ;  /* 0x000ac00001747983 */ /* 0x000ee80000300a00 */
[----:B------:R-:W3:Y:S01]  /*14180*/  LDL.LU.64 R120, [R1+0xac8] ;  /* 0x000ac80001787983 */ /* 0x000ee20000300a00 */
[----:B----4-:R-:W-:-:S03]  /*14190*/  IMAD.WIDE R86, R12, 0x4, R124 ;  /* 0x000000040c567825 */ /* 0x010fc600078e027c */
[----:B------:R-:W4:Y:S04]  /*141a0*/  LDL.LU.64 R122, [R1+0xad0] ;  /* 0x000ad000017a7983 */ /* 0x000f280000300a00 */
[----:B------:R1:W-:Y:S04]  /*141b0*/  STL.64 [R1+0x3a0], R90 ;  /* 0x0003a05a01007387 */ /* 0x0003e80000100a00 */
[----:B------:R1:W-:Y:S04]  /*141c0*/  STL.64 [R1+0x3a8], R88 ;  /* 0x0003a85801007387 */ /* 0x0003e80000100a00 */
[----:B------:R3:W-:Y:S04]  /*141d0*/  STL.64 [R1+0x3b0], R86 ;  /* 0x0003b05601007387 */ /* 0x0007e80000100a00 */
[----:B------:R-:W4:Y:S04]  /*141e0*/  LDL.LU.64 R124, [R1+0xad8] ;  /* 0x000ad800017c7983 */ /* 0x000f280000300a00 */
[----:B------:R2:W-:Y:S04]  /*141f0*/  LDGSTS.E [R15+0x7c008], desc[UR8][R18.64], !P1 ;  /* 0x7c008000120f7fae */ /* 0x0005e8000c921848 */
[----:B------:R1:W-:Y:S04]  /*14200*/  LDGSTS.E [R15+0x7000c], desc[UR8][R90.64], !P2 ;  /* 0x7000c0005a0f7fae */ /* 0x0003e8000d121848 */
[----:B------:R1:W-:Y:S01]  /*14210*/  LDGSTS.E [R15+0x7400c], desc[UR8][R88.64], !P2 ;  /* 0x7400c000580f7fae */ /* 0x0003e2000d121848 */
[----:B--2---:R-:W-:-:S03]  /*14220*/  IMAD.WIDE R18, R12, 0x4, R126 ;  /* 0x000000040c127825 */ /* 0x004fc600078e027e */
[----:B------:R3:W-:Y:S04]  /*14230*/  LDGSTS.E [R15+0x7800c], desc[UR8][R86.64], !P2 ;  /* 0x7800c000560f7fae */ /* 0x0007e8000d121848 */
[----:B------:R2:W-:Y:S04]  /*14240*/  STL.64 [R1+0x3b8], R18 ;  /* 0x0003b81201007387 */ /* 0x0005e80000100a00 */
[----:B------:R-:W4:Y:S04]  /*14250*/  LDL.LU.64 R118, [R1+0xae0] ;  /* 0x000ae00001767983 */ /* 0x000f280000300a00 */
[----:B------:R-:W4:Y:S04]  /*14260*/  LDL.LU.64 R126, [R1+0xae8] ;  /* 0x000ae800017e7983 */ /* 0x000f280000300a00 */
[----:B------:R2:W-:Y:S01]  /*14270*/  LDGSTS.E [R15+0x7c00c], desc[UR8][R18.64], !P2 ;  /* 0x7c00c000120f7fae */ /* 0x0005e2000d121848 */
[----:B-1----:R-:W-:-:S04]  /*14280*/  IMAD.WIDE R90, R12, 0x4, R128 ;  /* 0x000000040c5a7825 */ /* 0x002fc800078e0280 */
[C---:B------:R-:W-:Y:S01]  /*14290*/  IMAD.WIDE R88, R12.reuse, 0x4, R130 ;  /* 0x000000040c587825 */ /* 0x040fe200078e0282 */
[----:B------:R1:W-:Y:S04]  /*142a0*/  STL.64 [R1+0x3d0], R90 ;  /* 0x0003d05a01007387 */ /* 0x0003e80000100a00 */
[----:B------:R-:W4:Y:S04]  /*142b0*/  LDL.LU.64 R128, [R1+0xaf0] ;  /* 0x000af00001807983 */ /* 0x000f280000300a00 */
[----:B------:R1:W-:Y:S04]  /*142c0*/  STL.64 [R1+0x3e0], R88 ;  /* 0x0003e05801007387 */ /* 0x0003e80000100a00 */
[----:B------:R-:W4:Y:S04]  /*142d0*/  LDL.LU.64 R130, [R1+0xaf8] ;  /* 0x000af80001827983 */ /* 0x000f280000300a00 */
[----:B------:R1:W-:Y:S04]  /*142e0*/  LDGSTS.E [R14+0x40000], desc[UR8][R90.64], !P3 ;  /* 0x400000005a0e7fae */ /* 0x0003e8000d921848 */
[----:B------:R1:W-:Y:S01]  /*142f0*/  LDGSTS.E [R14+0x44000], desc[UR8][R88.64], !P3 ;  /* 0x44000000580e7fae */ /* 0x0003e2000d921848 */
[----:B---3--:R-:W-:-:S05]  /*14300*/  IMAD.WIDE R86, R12, 0x4, R112 ;  /* 0x000000040c567825 */ /* 0x008fca00078e0270 */
[----:B------:R4:W-:Y:S04]  /*14310*/  STL.64 [R1+0x3e8], R86 ;  /* 0x0003e85601007387 */ /* 0x0009e80000100a00 */
[----:B------:R4:W-:Y:S01]  /*14320*/  LDGSTS.E [R14+0x48000], desc[UR8][R86.64], !P3 ;  /* 0x48000000560e7fae */ /* 0x0009e2000d921848 */
[----:B--2---:R-:W-:-:S05]  /*14330*/  IMAD.WIDE R18, R12, 0x4, R114 ;  /* 0x000000040c127825 */ /* 0x004fca00078e0272 */
[----:B------:R2:W-:Y:S04]  /*14340*/  STL.64 [R1+0x3f8], R18 ;  /* 0x0003f81201007387 */ /* 0x0005e80000100a00 */
[----:B------:R-:W3:Y:S04]  /*14350*/  LDL.LU.64 R108, [R1+0xb00] ;  /* 0x000b0000016c7983 */ /* 0x000ee80000300a00 */
[----:B------:R2:W-:Y:S01]  /*14360*/  LDGSTS.E [R14+0x4c000], desc[UR8][R18.64], !P3 ;  /* 0x4c000000120e7fae */ /* 0x0005e2000d921848 */
[----:B-1----:R-:W-:-:S04]  /*14370*/  IMAD.WIDE R90, R12, 0x4, R116 ;  /* 0x000000040c5a7825 */ /* 0x002fc800078e0274 */
[C---:B------:R-:W-:Y:S01]  /*14380*/  IMAD.WIDE R88, R12.reuse, 0x4, R120 ;  /* 0x000000040c587825 */ /* 0x040fe200078e0278 */
[----:B------:R1:W-:Y:S03]  /*14390*/  STL.64 [R1+0x410], R90 ;  /* 0x0004105a01007387 */ /* 0x0003e60000100a00 */
[C---:B----4-:R-:W-:Y:S01]  /*143a0*/  IMAD.WIDE R86, R12.reuse, 0x4, R122 ;  /* 0x000000040c567825 */ /* 0x050fe200078e027a */
[----:B------:R-:W4:Y:S04]  /*143b0*/  LDL.LU.64 R110, [R1+0xb08] ;  /* 0x000b0800016e7983 */ /* 0x000f280000300a00 */
[----:B------:R1:W-:Y:S04]  /*143c0*/  STL.64 [R1+0x420], R88 ;  /* 0x0004205801007387 */ /* 0x0003e80000100a00 */
[----:B------:R-:W4:Y:S04]  /*143d0*/  LDL.LU.64 R112, [R1+0xb10] ;  /* 0x000b100001707983 */ /* 0x000f280000300a00 */
[----:B------:R1:W-:Y:S01]  /*143e0*/  STL.64 [R1+0x428], R86 ;  /* 0x0004285601007387 */ /* 0x0003e20000100a00 */
[----:B--2---:R-:W-:-:S03]  /*143f0*/  IMAD.WIDE R18, R12, 0x4, R124 ;  /* 0x000000040c127825 */ /* 0x004fc600078e027c */
[----:B------:R-:W2:Y:S04]  /*14400*/  LDL.LU.64 R114, [R1+0xb18] ;  /* 0x000b180001727983 */ /* 0x000ea80000300a00 */
[----:B------:R1:W-:Y:S04]  /*14410*/  STL.64 [R1+0x430], R18 ;  /* 0x0004301201007387 */ /* 0x0003e80000100a00 */
[----:B------:R-:W2:Y:S04]  /*14420*/  LDL.LU.64 R120, [R1+0xb20] ;  /* 0x000b200001787983 */ /* 0x000ea80000300a00 */
[----:B------:R1:W-:Y:S04]  /*14430*/  LDGSTS.E [R14+0x40004], desc[UR8][R90.64], !P4 ;  /* 0x400040005a0e7fae */ /* 0x0003e8000e121848 */
[----:B------:R-:W2:Y:S04]  /*14440*/  LDL.LU.64 R122, [R1+0xb28] ;  /* 0x000b2800017a7983 */ /* 0x000ea80000300a00 */
[----:B------:R1:W-:Y:S02]  /*14450*/  LDGSTS.E [R14+0x44004], desc[UR8][R88.64], !P4 ;  /* 0x44004000580e7fae */ /* 0x0003e4000e121848 */
[----:B-1----:R-:W-:-:S02]  /*14460*/  IMAD.WIDE R90, R12, 0x4, R118 ;  /* 0x000000040c5a7825 */ /* 0x002fc400078e0276 */
[----:B------:R1:W-:Y:S04]  /*14470*/  LDGSTS.E [R14+0x48004], desc[UR8][R86.64], !P4 ;  /* 0x48004000560e7fae */ /* 0x0003e8000e121848 */
[----:B------:R-:W2:Y:S01]  /*14480*/  LDL.LU.64 R124, [R1+0xb30] ;  /* 0x000b3000017c7983 */ /* 0x000ea20000300a00 */
[----:B------:R-:W-:-:S03]  /*14490*/  IMAD.WIDE R88, R12, 0x4, R126 ;  /* 0x000000040c587825 */ /* 0x000fc600078e027e */
[----:B------:R3:W-:Y:S04]  /*144a0*/  STL.64 [R1+0x440], R90 ;  /* 0x0004405a01007387 */ /* 0x0007e80000100a00 */
[----:B------:R1:W-:Y:S04]  /*144b0*/  LDGSTS.E [R14+0x4c004], desc[UR8][R18.64], !P4 ;  /* 0x4c004000120e7fae */ /* 0x0003e8000e121848 */
[----:B------:R4:W-:Y:S04]  /*144c0*/  STL.64 [R1+0x448], R88 ;  /* 0x0004485801007387 */ /* 0x0009e80000100a00 */
[----:B------:R3:W-:Y:S04]  /*144d0*/  LDGSTS.E [R14+0x40008], desc[UR8][R90.64], !P5 ;  /* 0x400080005a0e7fae */ /* 0x0007e8000e921848 */
[----:B------:R4:W-:Y:S01]  /*144e0*/  LDGSTS.E [R14+0x44008], desc[UR8][R88.64], !P5 ;  /* 0x44008000580e7fae */ /* 0x0009e2000e921848 */
[----:B-1----:R-:W-:-:S05]  /*144f0*/  IMAD.WIDE R86, R12, 0x4, R128 ;  /* 0x000000040c567825 */ /* 0x002fca00078e0280 */
[----:B------:R1:W-:Y:S01]  /*14500*/  STL.64 [R1+0x450], R86 ;  /* 0x0004505601007387 */ /* 0x0003e20000100a00 */
[----:B------:R-:W-:-:S03]  /*14510*/  IMAD.WIDE R18, R12, 0x4, R130 ;  /* 0x000000040c127825 */ /* 0x000fc600078e0282 */
[----:B------:R1:W-:Y:S04]  /*14520*/  LDGSTS.E [R14+0x48008], desc[UR8][R86.64], !P5 ;  /* 0x48008000560e7fae */ /* 0x0003e8000e921848 */
[----:B------:R-:W2:Y:S04]  /*14530*/  LDL.LU.64 R130, [R1+0xb38] ;  /* 0x000b380001827983 */ /* 0x000ea80000300a00 */
[----:B------:R2:W-:Y:S04]  /*14540*/  STL.64 [R1+0x458], R18 ;  /* 0x0004581201007387 */ /* 0x0005e80000100a00 */
[----:B------:R-:W2:Y:S04]  /*14550*/  LDL.LU.64 R116, [R1+0xb40] ;  /* 0x000b400001747983 */ /* 0x000ea80000300a00 */
[----:B------:R-:W2:Y:S04]  /*14560*/  LDL.LU.64 R118, [R1+0xb48] ;  /* 0x000b480001767983 */ /* 0x000ea80000300a00 */
[----:B------:R-:W2:Y:S04]  /*14570*/  LDL.LU.64 R126, [R1+0xb50] ;  /* 0x000b5000017e7983 */ /* 0x000ea80000300a00 */
[----:B------:R2:W-:Y:S04]  /*14580*/  LDGSTS.E [R14+0x4c008], desc[UR8][R18.64], !P5 ;  /* 0x4c008000120e7fae */ /* 0x0005e8000e921848 */
[----:B------:R-:W2:Y:S01]  /*14590*/  LDL.LU.64 R128, [R1+0xb58] ;  /* 0x000b580001807983 */ /* 0x000ea20000300a00 */
[----:B---3--:R-:W-:-:S05]  /*145a0*/  IMAD.WIDE R90, R12, 0x4, R108 ;  /* 0x000000040c5a7825 */ /* 0x008fca00078e026c */
[----:B------:R3:W-:Y:S04]  /*145b0*/  STL.64 [R1+0x468], R90 ;  /* 0x0004685a01007387 */ /* 0x0007e80000100a00 */
[----:B------:R3:W-:Y:S01]  /*145c0*/  LDGSTS.E [R14+0x4000c], desc[UR8][R90.64], !P6 ;  /* 0x4000c0005a0e7fae */ /* 0x0007e2000f121848 */
[----:B----4-:R-:W-:-:S04]  /*145d0*/  IMAD.WIDE R88, R12, 0x4, R110 ;  /* 0x000000040c587825 */ /* 0x010fc800078e026e */
[C---:B-1----:R-:W-:Y:S01]  /*145e0*/  IMAD.WIDE R86, R12.reuse, 0x4, R112 ;  /* 0x000000040c567825 */ /* 0x042fe200078e0270 */
[----:B------:R1:W-:Y:S04]  /*145f0*/  STL.64 [R1+0x470], R88 ;  /* 0x0004705801007387 */ /* 0x0003e80000100a00 */
[----:B------:R1:W-:Y:S01]  /*14600*/  LDGSTS.E [R14+0x4400c], desc[UR8][R88.64], !P6 ;  /* 0x4400c000580e7fae */ /* 0x0003e2000f121848 */
[----:B--2---:R-:W-:-:S03]  /*14610*/  IMAD.WIDE R18, R12, 0x4, R114 ;  /* 0x000000040c127825 */ /* 0x004fc600078e0272 */
[----:B------:R2:W-:Y:S04]  /*14620*/  STL.64 [R1+0x478], R86 ;  /* 0x0004785601007387 */ /* 0x0005e80000100a00 */
[----:B------:R4:W-:Y:S01]  /*14630*/  STL.64 [R1+0x480], R18 ;  /* 0x0004801201007387 */ /* 0x0009e20000100a00 */
[----:B---3--:R-:W-:-:S03]  /*14640*/  IMAD.WIDE R90, R12, 0x4, R120 ;  /* 0x000000040c5a7825 */ /* 0x008fc600078e0278 */
[----:B------:R2:W-:Y:S04]  /*14650*/  LDGSTS.E [R14+0x4800c], desc[UR8][R86.64], !P6 ;  /* 0x4800c000560e7fae */ /* 0x0005e8000f121848 */
[----:B------:R-:W3:Y:S01]  /*14660*/  LDL.LU.64 R108, [R1+0xb60] ;  /* 0x000b6000016c7983 */ /* 0x000ee20000300a00 */
[----:B-1----:R-:W-:-:S03]  /*14670*/  IMAD.WIDE R88, R12, 0x4, R122 ;  /* 0x000000040c587825 */ /* 0x002fc600078e027a */
[----:B------:R1:W-:Y:S04]  /*14680*/  STL.64 [R1+0x490], R90 ;  /* 0x0004905a01007387 */ /* 0x0003e80000100a00 */
[----:B------:R-:W3:Y:S04]  /*14690*/  LDL.LU.64 R120, [R1+0xb68] ;  /* 0x000b680001787983 */ /* 0x000ee80000300a00 */
[----:B------:R1:W-:Y:S01]  /*146a0*/  STL.64 [R1+0x498], R88 ;  /* 0x0004985801007387 */ /* 0x0003e20000100a00 */
[----:B--2---:R-:W-:-:S03]  /*146b0*/  IMAD.WIDE R86, R12, 0x4, R124 ;  /* 0x000000040c567825 */ /* 0x004fc600078e027c */
[----:B------:R-:W2:Y:S04]  /*146c0*/  LDL.LU.64 R122, [R1+0xb70] ;  /* 0x000b7000017a7983 */ /* 0x000ea80000300a00 */
[----:B------:R1:W-:Y:S04]  /*146d0*/  STL.64 [R1+0x4a0], R86 ;  /* 0x0004a05601007387 */ /* 0x0003e80000100a00 */
[----:B------:R4:W-:Y:S04]  /*146e0*/  LDGSTS.E [R14+0x4c00c], desc[UR8][R18.64], !P6 ;  /* 0x4c00c000120e7fae */ /* 0x0009e8000f121848 */
[----:B------:R-:W2:Y:S01]  /*146f0*/  LDL.LU.64 R124, [R1+0xb78] ;  /* 0x000b7800017c7983 */ /* 0x000ea20000300a00 */
[----:B----4-:R-:W-:-:S05]  /*14700*/  IMAD.WIDE R18, R12, 0x4, R130 ;  /* 0x000000040c127825 */ /* 0x010fca00078e0282 */
[----:B------:R4:W-:Y:S04]  /*14710*/  STL.64 [R1+0x4a8], R18 ;  /* 0x0004a81201007387 */ /* 0x0009e80000100a00 */
[----:B------:R-:W2:Y:S01]  /*14720*/  LDL.LU.64 R130, [R1+0xb80] ;  /* 0x000b800001827983 */ /* 0x000ea20000300a00 */
[----:B------:R-:W-:Y:S02]  /*14730*/  IADD3 R21, R93, -0x9d, RZ ;  /* 0xffffff635d157810 */ /* 0x000fe40007ffe0ff */
[----:B------:R-:W1:Y:S02]  /*14740*/  LDC R93, c[0x0][0x230] ;  /* 0x00008c00ff5d7b82 */ /* 0x000e640000000800 */
[----:B------:R-:W-:Y:S01]  /*14750*/  ISETP.GE.U32.AND P1, PT, R21, 0x7ffffee4, PT ;  /* 0x7ffffee41500780c */ /* 0x000fe20003f26070 */
[----:B------:R-:W-:-:S05]  /*14760*/  VIADD R21, R92, 0xffffff62 ;  /* 0xffffff625c157836 */ /* 0x000fca0000000000 */
[----:B------:R-:W4:Y:S01]  /*14770*/  LDC R92, c[0x0][0x230] ;  /* 0x00008c00ff5c7b82 */ /* 0x000f220000000800 */
[----:B------:R-:W-:Y:S01]  /*14780*/  ISETP.GE.U32.AND P2, PT, R21, 0x7ffffee3, PT ;  /* 0x7ffffee31500780c */ /* 0x000fe20003f46070 */
[----:B------:R-:W-:-:S05]  /*14790*/  VIADD R21, R252, 0xffffff61 ;  /* 0xffffff61fc157836 */ /* 0x000fca0000000000 */
[----:B------:R-:W-:Y:S01]  /*147a0*/  ISETP.GE.U32.AND P3, PT, R21, 0x7ffffee2, PT ;  /* 0x7ffffee21500780c */ /* 0x000fe20003f66070 */
[----:B------:R-:W3:Y:S01]  /*147b0*/  LDC R252, c[0x0][0x230] ;  /* 0x00008c00fffc7b82 */ /* 0x000ee20000000800 */
[----:B-1----:R-:W-:-:S07]  /*147c0*/  IADD3 R21, R93, -0xa0, RZ ;  /* 0xffffff605d157810 */ /* 0x002fce0007ffe0ff */
[----:B------:R-:W1:Y:S01]  /*147d0*/  LDC R93, c[0x0][0x230] ;  /* 0x00008c00ff5d7b82 */ /* 0x000e620000000800 */
[----:B------:R-:W-:Y:S01]  /*147e0*/  ISETP.GE.U32.AND P4, PT, R21, 0x7ffffee1, PT ;  /* 0x7ffffee11500780c */ /* 0x000fe20003f86070 */
[----:B----4-:R-:W-:-:S06]  /*147f0*/  VIADD R21, R92, 0xffffff47 ;  /* 0xffffff475c157836 */ /* 0x010fcc0000000000 */
[----:B------:R-:W4:Y:S01]  /*14800*/  LDC R92, c[0x0][0x230] ;  /* 0x00008c00ff5c7b82 */ /* 0x000f220000000800 */
[----:B------:R-:W-:-:S13]  /*14810*/  ISETP.GE.U32.AND P5, PT, R21, 0x7ffffec8, PT ;  /* 0x7ffffec81500780c */ /* 0x000fda0003fa6070 */
[----:B------:R3:W-:Y:S04]  /*14820*/  LDGSTS.E [R14+0x50000], desc[UR8][R90.64], !P5 ;  /* 0x500000005a0e7fae */ /* 0x0007e8000e921848 */
[----:B------:R3:W-:Y:S04]  /*14830*/  LDGSTS.E [R14+0x54000], desc[UR8][R88.64], !P5 ;  /* 0x54000000580e7fae */ /* 0x0007e8000e921848 */
[----:B------:R1:W-:Y:S01]  /*14840*/  LDGSTS.E [R14+0x58000], desc[UR8][R86.64], !P5 ;  /* 0x58000000560e7fae */ /* 0x0003e2000e921848 */
[----:B---3--:R-:W-:-:S03]  /*14850*/  IMAD.WIDE R90, R12, 0x4, R116 ;  /* 0x000000040c5a7825 */ /* 0x008fc600078e0274 */
[----:B------:R3:W-:Y:S01]  /*14860*/  LDGSTS.E [R14+0x5c000], desc[UR8][R18.64], !P5 ;  /* 0x5c000000120e7fae */ /* 0x0007e2000e921848 */
[----:B------:R-:W-:-:S03]  /*14870*/  IMAD.WIDE R88, R12, 0x4, R118 ;  /* 0x000000040c587825 */ /* 0x000fc600078e0276 */
[----:B------:R4:W-:Y:S01]  /*14880*/  STL.64 [R1+0x4b8], R90 ;  /* 0x0004b85a01007387 */ /* 0x0009e20000100a00 */
[----:B-1----:R-:W-:-:S03]  /*14890*/  IMAD.WIDE R86, R12, 0x4, R126 ;  /* 0x000000040c567825 */ /* 0x002fc600078e027e */
[----:B------:R-:W2:Y:S04]  /*148a0*/  LDL.LU.64 R110, [R1+0xb88] ;  /* 0x000b8800016e7983 */ /* 0x000ea80000300a00 */
[----:B------:R1:W-:Y:S04]  /*148b0*/  STL.64 [R1+0x4c0], R88 ;  /* 0x0004c05801007387 */ /* 0x0003e80000100a00 */
[----:B------:R-:W2:Y:S04]  /*148c0*/  LDL.LU.64 R112, [R1+0xb90] ;  /* 0x000b900001707983 */ /* 0x000ea80000300a00 */
[----:B------:R2:W-:Y:S04]  /*148d0*/  STL.64 [R1+0x4c8], R86 ;  /* 0x0004c85601007387 */ /* 0x0005e80000100a00 */
[----:B------:R-:W2:Y:S01]  /*148e0*/  LDL.LU.64 R126, [R1+0xba8] ;  /* 0x000ba800017e7983 */ /* 0x000ea20000300a00 */
[----:B------:R-:W-:-:S02]  /*148f0*/  VIADD R21, R252, 0xffffff46 ;  /* 0xffffff46fc157836 */ /* 0x000fc40000000000 */
[C---:B---3--:R-:W-:Y:S01]  /*14900*/  IMAD.WIDE R18, R12.reuse, 0x4, R128 ;  /* 0x000000040c127825 */ /* 0x048fe200078e0280 */
[----:B------:R-:W3:Y:S02]  /*14910*/  LDC R252, c[0x0][0x230] ;  /* 0x00008c00fffc7b82 */ /* 0x000ee40000000800 */
[----:B------:R-:W-:Y:S02]  /*14920*/  ISETP.GE.U32.AND P6, PT, R21, 0x7ffffec7, PT ;  /* 0x7ffffec71500780c */ /* 0x000fe40003fc6070 */
[----:B------:R-:W-:Y:S01]  /*14930*/  IADD3 R21, R93, -0xbb, RZ ;  /* 0xffffff455d157810 */ /* 0x000fe20007ffe0ff */
[----:B------:R2:W-:Y:S03]  /*14940*/  STL.64 [R1+0x4d0], R18 ;  /* 0x0004d01201007387 */ /* 0x0005e60000100a00 */
[----:B------:R-:W-:Y:S01]  /*14950*/  ISETP.GE.U32.AND P5, PT, R21, 0x7ffffec6, PT ;  /* 0x7ffffec61500780c */ /* 0x000fe20003fa6070 */
[----:B------:R-:W3:Y:S01]  /*14960*/  LDL.LU.64 R114, [R1+0xbb0] ;  /* 0x000bb00001727983 */ /* 0x000ee20000300a00 */
[----:B------:R-:W3:Y:S03]  /*14970*/  LDC R93, c[0x0][0x230] ;  /* 0x00008c00ff5d7b82 */ /* 0x000ee60000000800 */
[----:B------:R-:W3:Y:S04]  /*14980*/  LDL.LU.64 R116, [R1+0xbb8] ;  /* 0x000bb80001747983 */ /* 0x000ee80000300a00 */
[----:B------:R4:W-:Y:S04]  /*14990*/  LDGSTS.E [R14+0x50004], desc[UR8][R90.64], !P6 ;  /* 0x500040005a0e7fae */ /* 0x0009e8000f121848 */
[----:B------:R1:W-:Y:S04]  /*149a0*/  LDGSTS.E [R14+0x54004], desc[UR8][R88.64], !P6 ;  /* 0x54004000580e7fae */ /* 0x0003e8000f121848 */
[----:B------:R2:W-:Y:S01]  /*149b0*/  LDGSTS.E [R14+0x58004], desc[UR8][R86.64], !P6 ;  /* 0x58004000560e7fae */ /* 0x0005e2000f121848 */
[----:B----4-:R-:W-:-:S03]  /*149c0*/  IMAD.WIDE R90, R12, 0x4, R108 ;  /* 0x000000040c5a7825 */ /* 0x010fc600078e026c */
[----:B------:R4:W-:Y:S01]  /*149d0*/  LDGSTS.E [R14+0x5c004], desc[UR8][R18.64], !P6 ;  /* 0x5c004000120e7fae */ /* 0x0009e2000f121848 */
[----:B-1----:R-:W-:-:S03]  /*149e0*/  IMAD.WIDE R88, R12, 0x4, R120 ;  /* 0x000000040c587825 */ /* 0x002fc600078e0278 */
[----:B------:R-:W3:Y:S01]  /*149f0*/  LDL.LU.64 R118, [R1+0xc00] ;  /* 0x000c000001767983 */ /* 0x000ee20000300a00 */
[----:B--2---:R-:W-:-:S03]  /*14a00*/  IMAD.WIDE R86, R12, 0x4, R122 ;  /* 0x000000040c567825 */ /* 0x004fc600078e027a */
[----:B------:R-:W2:Y:S01]  /*14a10*/  LDL.LU.64 R128, [R1+0xc08] ;  /* 0x000c080001807983 */ /* 0x000ea20000300a00 */
[----:B----4-:R-:W-:-:S03]  /*14a20*/  IMAD.WIDE R18, R12, 0x4, R124 ;  /* 0x000000040c127825 */ /* 0x010fc600078e027c */
[----:B------:R1:W-:Y:S04]  /*14a30*/  STL.64 [R1+0x4d8], R90 ;  /* 0x0004d85a01007387 */ /* 0x0003e80000100a00 */
[----:B------:R4:W-:Y:S04]  /*14a40*/  STL.64 [R1+0x6e0], R88 ;  /* 0x0006e05801007387 */ /* 0x0009e80000100a00 */
[----:B------:R4:W-:Y:S04]  /*14a50*/  STL.64 [R1+0x6e8], R86 ;  /* 0x0006e85601007387 */ /* 0x0009e80000100a00 */
[----:B------:R4:W-:Y:S04]  /*14a60*/  STL.64 [R1+0x6f0], R18 ;  /* 0x0006f01201007387 */ /* 0x0009e80000100a00 */
[----:B------:R1:W-:Y:S04]  /*14a70*/  LDGSTS.E [R14+0x50008], desc[UR8][R90.64], !P5 ;  /* 0x500080005a0e7fae */ /* 0x0003e8000e921848 */
[----:B------:R-:W2:Y:S04]  /*14a80*/  LDL.LU.64 R120, [R1+0xc10] ;  /* 0x000c100001787983 */ /* 0x000ea80000300a00 */
[----:B------:R-:W2:Y:S04]  /*14a90*/  LDL.LU.64 R122, [R1+0xc18] ;  /* 0x000c1800017a7983 */ /* 0x000ea80000300a00 */
[----:B------:R-:W2:Y:S04]  /*14aa0*/  LDL.LU.64 R124, [R1+0xc20] ;  /* 0x000c2000017c7983 */ /* 0x000ea80000300a00 */
[----:B------:R4:W-:Y:S04]  /*14ab0*/  LDGSTS.E [R14+0x54008], desc[UR8][R88.64], !P5 ;  /* 0x54008000580e7fae */ /* 0x0009e8000e921848 */
[----:B------:R4:W-:Y:S04]  /*14ac0*/  LDGSTS.E [R14+0x58008], desc[UR8][R86.64], !P5 ;  /* 0x58008000560e7fae */ /* 0x0009e8000e921848 */
[----:B------:R4:W-:Y:S01]  /*14ad0*/  LDGSTS.E [R14+0x5c008], desc[UR8][R18.64], !P5 ;  /* 0x5c008000120e7fae */ /* 0x0009e2000e921848 */
[----:B-1----:R-:W-:-:S05]  /*14ae0*/  IMAD.WIDE R90, R12, 0x4, R130 ;  /* 0x000000040c5a7825 */ /* 0x002fca00078e0282 */
[----:B------:R1:W-:Y:S04]  /*14af0*/  STL.64 [R1+0x6f8], R90 ;  /* 0x0006f85a01007387 */ /* 0x0003e80000100a00 */
[----:B------:R-:W2:Y:S01]  /*14b00*/  LDL.LU.64 R130, [R1+0xc28] ;  /* 0x000c280001827983 */ /* 0x000ea20000300a00 */
[----:B------:R-:W-:Y:S02]  /*14b10*/  VIADD R21, R92, 0xffffff44 ;  /* 0xffffff445c157836 */ /* 0x000fe40000000000 */
[----:B------:R-:W1:Y:S03]  /*14b20*/  LDC R92, c[0x0][0x230] ;  /* 0x00008c00ff5c7b82 */ /* 0x000e660000000800 */
[----:B------:R-:W-:Y:S01]  /*14b30*/  ISETP.GE.U32.AND P6, PT, R21, 0x7ffffec5, PT ;  /* 0x7ffffec51500780c */ /* 0x000fe20003fc6070 */
[----:B---3--:R-:W-:-:S04]  /*14b40*/  VIADD R21, R252, 0xffffff27 ;  /* 0xffffff27fc157836 */ /* 0x008fc80000000000 */
[----:B------:R-:W3:Y:S01]  /*14b50*/  LDC R252, c[0x0][0x230] ;  /* 0x00008c00fffc7b82 */ /* 0x000ee20000000800 */
[----:B------:R-:W-:Y:S02]  /*14b60*/  ISETP.GE.U32.AND P5, PT, R21, 0x7ffffea8, PT ;  /* 0x7ffffea81500780c */ /* 0x000fe40003fa6070 */
[----:B------:R-:W-:-:S05]  /*14b70*/  IADD3 R21, R93, -0xda, RZ ;  /* 0xffffff265d157810 */ /* 0x000fca0007ffe0ff */
[----:B------:R1:W-:Y:S01]  /*14b80*/  LDGSTS.E [R14+0x5000c], desc[UR8][R90.64], !P6 ;  /* 0x5000c0005a0e7fae */ /* 0x0003e2000f121848 */
[----:B----4-:R-:W-:-:S04]  /*14b90*/  IMAD.WIDE R88, R12, 0x4, R110 ;  /* 0x000000040c587825 */ /* 0x010fc800078e026e */
[C---:B------:R-:W-:Y:S01]  /*14ba0*/  IMAD.WIDE R86, R12.reuse, 0x4, R112 ;  /* 0x000000040c567825 */ /* 0x040fe200078e0270 */
[----:B------:R4:W-:Y:S03]  /*14bb0*/  STL.64 [R1+0x700], R88 ;  /* 0x0007005801007387 */ /* 0x0009e60000100a00 */
[C---:B------:R-:W-:Y:S01]  /*14bc0*/  IMAD.WIDE R18, R12.reuse, 0x4, R126 ;  /* 0x000000040c127825 */ /* 0x040fe200078e027e */
[----:B------:R4:W-:Y:S04]  /*14bd0*/  STL.64 [R1+0x708], R86 ;  /* 0x0007085601007387 */ /* 0x0009e80000100a00 */
[----:B------:R2:W-:Y:S04]  /*14be0*/  STL.64 [R1+0x710], R18 ;  /* 0x0007101201007387 */ /* 0x0005e80000100a00 */
[----:B------:R-:W3:Y:S01]  /*14bf0*/  LDL.LU.64 R126, [R1+0xc30] ;  /* 0x000c3000017e7983 */ /* 0x000ee20000300a00 */
[----:B-1----:R-:W-:-:S03]  /*14c00*/  IMAD.WIDE R90, R12, 0x4, R114 ;  /* 0x000000040c5a7825 */ /* 0x002fc600078e0272 */
[----:B------:R4:W-:Y:S04]  /*14c10*/  LDGSTS.E [R14+0x5400c], desc[UR8][R88.64], !P6 ;  /* 0x5400c000580e7fae */ /* 0x0009e8000f121848 */
[----:B------:R1:W-:Y:S04]  /*14c20*/  LDGSTS.E [R14+0x5800c], desc[UR8][R86.64], !P6 ;  /* 0x5800c000560e7fae */ /* 0x0003e8000f121848 */
[----:B------:R2:W-:Y:S01]  /*14c30*/  STL.64 [R1+0x718], R90 ;  /* 0x0007185a01007387 */ /* 0x0005e20000100a00 */
[----:B----4-:R-:W-:-:S03]  /*14c40*/  IMAD.WIDE R88, R12, 0x4, R116 ;  /* 0x000000040c587825 */ /* 0x010fc600078e0274 */
[----:B------:R2:W-:Y:S01]  /*14c50*/  LDGSTS.E [R14+0x5c00c], desc[UR8][R18.64], !P6 ;  /* 0x5c00c000120e7fae */ /* 0x0005e2000f121848 */
[----:B------:R-:W-:-:S03]  /*14c60*/  ISETP.GE.U32.AND P6, PT, R21, 0x7ffffea7, PT ;  /* 0x7ffffea71500780c */ /* 0x000fc60003fc6070 */
[----:B------:R-:W4:Y:S01]  /*14c70*/  LDL.LU.64 R110, [R1+0xc38] ;  /* 0x000c3800016e7983 */ /* 0x000f220000300a00 */
[----:B------:R-:W-:-:S03]  /*14c80*/  VIADD R21, R92, 0xffffff25 ;  /* 0xffffff255c157836 */ /* 0x000fc60000000000 */
[----:B------:R2:W-:Y:S01]  /*14c90*/  STL.64 [R1+0x720], R88 ;  /* 0x0007205801007387 */ /* 0x0005e20000100a00 */
[----:B-1----:R-:W-:-:S03]  /*14ca0*/  IMAD.WIDE R86, R12, 0x4, R118 ;  /* 0x000000040c567825 */ /* 0x002fc600078e0276 */
[----:B------:R-:W4:Y:S01]  /*14cb0*/  LDL.LU.64 R112, [R1+0xc40] ;  /* 0x000c400001707983 */ /* 0x000f220000300a00 */
[----:B--2---:R-:W-:-:S03]  /*14cc0*/  IMAD.WIDE R18, R12, 0x4, R128 ;  /* 0x000000040c127825 */ /* 0x004fc600078e0280 */
[----:B------:R1:W-:Y:S04]  /*14cd0*/  STL.64 [R1+0x728], R86 ;  /* 0x0007285601007387 */ /* 0x0003e80000100a00 */
[----:B------:R-:W2:Y:S04]  /*14ce0*/  LDL.LU.64 R116, [R1+0xc50] ;  /* 0x000c500001747983 */ /* 0x000ea80000300a00 */
[----:B------:R1:W-:Y:S04]  /*14cf0*/  LDGSTS.E [R14+0x60000], desc[UR8][R90.64], !P5 ;  /* 0x600000005a0e7fae */ /* 0x0003e8000e921848 */
[----:B------:R1:W-:Y:S04]  /*14d00*/  STL.64 [R1+0x730], R18 ;  /* 0x0007301201007387 */ /* 0x0003e80000100a00 */
[----:B------:R-:W2:Y:S04]  /*14d10*/  LDL.LU.64 R118, [R1+0xc58] ;  /* 0x000c580001767983 */ /* 0x000ea80000300a00 */
[----:B------:R-:W2:Y:S01]  /*14d20*/  LDL.LU.64 R128, [R1+0xc78] ;  /* 0x000c780001807983 */ /* 0x000ea20000300a00 */
[----:B------:R-:W-:-:S03]  /*14d30*/  IMAD.WIDE R92, R12, 0x4, R120 ;  /* 0x000000040c5c7825 */ /* 0x000fc600078e0278 */
[----:B------:R1:W-:Y:S02]  /*14d40*/  LDGSTS.E [R14+0x64000], desc[UR8][R88.64], !P5 ;  /* 0x64000000580e7fae */ /* 0x0003e4000e921848 */
[C---:B-1----:R-:W-:Y:S02]  /*14d50*/  IMAD.WIDE R90, R12.reuse, 0x4, R122 ;  /* 0x000000040c5a7825 */ /* 0x042fe400078e027a */
[----:B------:R3:W-:Y:S04]  /*14d60*/  STL.64 [R1+0x738], R92 ;  /* 0x0007385c01007387 */ /* 0x0007e80000100a00 */
[----:B------:R1:W-:Y:S04]  /*14d70*/  LDGSTS.E [R14+0x68000], desc[UR8][R86.64], !P5 ;  /* 0x68000000560e7fae */ /* 0x0003e8000e921848 */
[----:B------:R-:W2:Y:S04]  /*14d80*/  LDL.LU.64 R120, [R1+0xc80] ;  /* 0x000c800001787983 */ /* 0x000ea80000300a00 */
[----:B------:R4:W-:Y:S01]  /*14d90*/  STL.64 [R1+0x740], R90 ;  /* 0x0007405a01007387 */ /* 0x0009e20000100a00 */
[----:B------:R-:W-:-:S03]  /*14da0*/  IMAD.WIDE R88, R12, 0x4, R124 ;  /* 0x000000040c587825 */ /* 0x000fc600078e027c */
[----:B------:R1:W-:Y:S04]  /*14db0*/  LDGSTS.E [R14+0x6c000], desc[UR8][R18.64], !P5 ;  /* 0x6c000000120e7fae */ /* 0x0003e8000e921848 */
[----:B------:R3:W-:Y:S01]  /*14dc0*/  LDGSTS.E [R14+0x60004], desc[UR8][R92.64], !P6 ;  /* 0x600040005c0e7fae */ /* 0x0007e2000f121848 */
[C---:B-1----:R-:W-:Y:S01]  /*14dd0*/  IMAD.WIDE R86, R12.reuse, 0x4, R130 ;  /* 0x000000040c567825 */ /* 0x042fe200078e0282 */
[----:B------:R-:W-:Y:S02]  /*14de0*/  ISETP.GE.U32.AND P5, PT, R21, 0x7ffffea6, PT ;  /* 0x7ffffea61500780c */ /* 0x000fe40003fa6070 */
[----:B------:R-:W2:Y:S01]  /*14df0*/  LDL.LU.64 R130, [R1+0xc88] ;  /* 0x000c880001827983 */ /* 0x000ea20000300a00 */
[----:B------:R-:W1:Y:S03]  /*14e00*/  LDC R19, c[0x0][0x230] ;  /* 0x00008c00ff137b82 */ /* 0x000e660000000800 */
[----:B------:R4:W-:Y:S04]  /*14e10*/  STL.64 [R1+0x748], R88 ;  /* 0x0007485801007387 */ /* 0x0009e80000100a00 */
[----:B------:R2:W-:Y:S01]  /*14e20*/  STL.64 [R1+0x750], R86 ;  /* 0x0007505601007387 */ /* 0x0005e20000100a00 */
[----:B------:R-:W1:Y:S03]  /*14e30*/  LDC R18, c[0x0][0x230] ;  /* 0x00008c00ff127b82 */ /* 0x000e660000000800 */
[----:B------:R-:W2:Y:S04]  /*14e40*/  LDL.LU.64 R114, [R1+0xc90] ;  /* 0x000c900001727983 */ /* 0x000ea80000300a00 */
[----:B------:R-:W2:Y:S04]  /*14e50*/  LDL.LU.64 R122, [R1+0xc98] ;  /* 0x000c9800017a7983 */ /* 0x000ea80000300a00 */
[----:B------:R-:W2:Y:S04]  /*14e60*/  LDL.LU.64 R124, [R1+0xca8] ;  /* 0x000ca800017c7983 */ /* 0x000ea80000300a00 */
[----:B------:R4:W-:Y:S04]  /*14e70*/  LDGSTS.E [R14+0x64004], desc[UR8][R90.64], !P6 ;  /* 0x640040005a0e7fae */ /* 0x0009e8000f121848 */
[----:B------:R4:W-:Y:S04]  /*14e80*/  LDGSTS.E [R14+0x68004], desc[UR8][R88.64], !P6 ;  /* 0x68004000580e7fae */ /* 0x0009e8000f121848 */
[----:B------:R2:W-:Y:S01]  /*14e90*/  LDGSTS.E [R14+0x6c004], desc[UR8][R86.64], !P6 ;  /* 0x6c004000560e7fae */ /* 0x0005e2000f121848 */
[----:B---3--:R-:W-:-:S05]  /*14ea0*/  IMAD.WIDE R92, R12, 0x4, R126 ;  /* 0x000000040c5c7825 */ /* 0x008fca00078e027e */
[----:B------:R3:W-:Y:S04]  /*14eb0*/  STL.64 [R1+0x758], R92 ;  /* 0x0007585c01007387 */ /* 0x0007e80000100a00 */
[----:B------:R-:W3:Y:S04]  /*14ec0*/  LDL.LU.64 R126, [R1+0xcb8] ;  /* 0x000cb800017e7983 */ /* 0x000ee80000300a00 */
[----:B------:R3:W-:Y:S01]  /*14ed0*/  LDGSTS.E [R14+0x60008], desc[UR8][R92.64], !P5 ;  /* 0x600080005c0e7fae */ /* 0x0007e2000e921848 */
[----:B----4-:R-:W-:-:S04]  /*14ee0*/  IMAD.WIDE R90, R12, 0x4, R110 ;  /* 0x000000040c5a7825 */ /* 0x010fc800078e026e */
[C---:B------:R-:W-:Y:S01]  /*14ef0*/  IMAD.WIDE R88, R12.reuse, 0x4, R112 ;  /* 0x000000040c587825 */ /* 0x040fe200078e0270 */
[----:B------:R4:W-:Y:S03]  /*14f00*/  STL.64 [R1+0x760], R90 ;  /* 0x0007605a01007387 */ /* 0x0009e60000100a00 */
[C---:B--2---:R-:W-:Y:S01]  /*14f10*/  IMAD.WIDE R86, R12.reuse, 0x4, R116 ;  /* 0x000000040c567825 */ /* 0x044fe200078e0274 */
[----:B------:R2:W-:Y:S04]  /*14f20*/  STL.64 [R1+0x768], R88 ;  /* 0x0007685801007387 */ /* 0x0005e80000100a00 */
[----:B------:R4:W-:Y:S04]  /*14f30*/  LDGSTS.E [R14+0x64008], desc[UR8][R90.64], !P5 ;  /* 0x640080005a0e7fae */ /* 0x0009e8000e921848 */
[----:B------:R1:W-:Y:S01]  /*14f40*/  STL.64 [R1+0x770], R86 ;  /* 0x0007705601007387 */ /* 0x0003e20000100a00 */
[----:B---3--:R-:W-:-:S03]  /*14f50*/  IMAD.WIDE R92, R12, 0x4, R118 ;  /* 0x000000040c5c7825 */ /* 0x008fc600078e0276 */
[----:B------:R2:W-:Y:S01]  /*14f60*/  LDGSTS.E [R14+0x68008], desc[UR8][R88.64], !P5 ;  /* 0x68008000580e7fae */ /* 0x0005e2000e921848 */
[----:B----4-:R-:W-:-:S03]  /*14f70*/  IMAD.WIDE R90, R12, 0x4, R128 ;  /* 0x000000040c5a7825 */ /* 0x010fc600078e0280 */
[----:B------:R-:W3:Y:S04]  /*14f80*/  LDL.LU.64 R110, [R1+0xd50] ;  /* 0x000d5000016e7983 */ /* 0x000ee80000300a00 */
[----:B------:R1:W-:Y:S04]  /*14f90*/  LDGSTS.E [R14+0x6c008], desc[UR8][R86.64], !P5 ;  /* 0x6c008000560e7fae */ /* 0x0003e8000e921848 */
[----:B------:R-:W4:Y:S04]  /*14fa0*/  LDL.LU.64 R116, [R1+0xd60] ;  /* 0x000d600001747983 */ /* 0x000f280000300a00 */
[----:B------:R1:W-:Y:S01]  /*14fb0*/  STL.64 [R1+0x778], R92 ;  /* 0x0007785c01007387 */ /* 0x0003e20000100a00 */
[----:B--2---:R-:W-:-:S03]  /*14fc0*/  IMAD.WIDE R88, R12, 0x4, R120 ;  /* 0x000000040c587825 */ /* 0x004fc600078e0278 */
[----:B------:R-:W2:Y:S04]  /*14fd0*/  LDL.LU.64 R118, [R1+0xd70] ;  /* 0x000d700001767983 */ /* 0x000ea80000300a00 */
[----:B------:R1:W-:Y:S04]  /*14fe0*/  STL.64 [R1+0x780], R90 ;  /* 0x0007805a01007387 */ /* 0x0003e80000100a00 */
[----:B------:R-:W2:Y:S04]  /*14ff0*/  LDL.LU.64 R128, [R1+0xd88] ;  /* 0x000d880001807983 */ /* 0x000ea80000300a00 */
[----:B------:R1:W-:Y:S02]  /*15000*/  STL.64 [R1+0x788], R88 ;  /* 0x0007885801007387 */ /* 0x0003e40000100a00 */
[----:B-1----:R-:W-:-:S05]  /*15010*/  IMAD.WIDE R86, R12, 0x4, R130 ;  /* 0x000000040c567825 */ /* 0x002fca00078e0282 */
[----:B------:R1:W-:Y:S04]  /*15020*/  STL.64 [R1+0x790], R86 ;  /* 0x0007905601007387 */ /* 0x0003e80000100a00 */
[----:B------:R-:W2:Y:S04]  /*15030*/  LDL.LU.64 R120, [R1+0xd98] ;  /* 0x000d980001787983 */ /* 0x000ea80000300a00 */
[----:B------:R-:W2:Y:S01]  /*15040*/  LDL.LU.64 R130, [R1+0xda8] ;  /* 0x000da80001827983 */ /* 0x000ea20000300a00 */
[----:B------:R-:W-:Y:S02]  /*15050*/  VIADD R21, R252, 0xffffff24 ;  /* 0xffffff24fc157836 */ /* 0x000fe40000000000 */
[----:B------:R-:W2:Y:S03]  /*15060*/  LDC R252, c[0x0][0x230] ;  /* 0x00008c00fffc7b82 */ /* 0x000ea60000000800 */
[----:B------:R-:W-:-:S13]  /*15070*/  ISETP.GE.U32.AND P6, PT, R21, 0x7ffffea5, PT ;  /* 0x7ffffea51500780c */ /* 0x000fda0003fc6070 */
[----:B------:R1:W-:Y:S04]  /*15080*/  LDGSTS.E [R14+0x6000c], desc[UR8][R92.64], !P6 ;  /* 0x6000c0005c0e7fae */ /* 0x0003e8000f121848 */
[----:B------:R1:W-:Y:S04]  /*15090*/  LDGSTS.E [R14+0x6400c], desc[UR8][R90.64], !P6 ;  /* 0x6400c0005a0e7fae */ /* 0x0003e8000f121848 */
[----:B------:R1:W-:Y:S02]  /*150a0*/  LDGSTS.E [R14+0x6800c], desc[UR8][R88.64], !P6 ;  /* 0x6800c000580e7fae */ /* 0x0003e4000f121848 */
[----:B-1----:R-:W-:-:S02]  /*150b0*/  IMAD.WIDE R92, R12, 0x4, R114 ;  /* 0x000000040c5c7825 */ /* 0x002fc400078e0272 */
[----:B------:R1:W-:Y:S02]  /*150c0*/  LDGSTS.E [R14+0x6c00c], desc[UR8][R86.64], !P6 ;  /* 0x6c00c000560e7fae */ /* 0x0003e4000f121848 */
[C---:B------:R-:W-:Y:S02]  /*150d0*/  IMAD.WIDE R90, R12.reuse, 0x4, R122 ;  /* 0x000000040c5a7825 */ /* 0x040fe400078e027a */
[----:B------:R3:W-:Y:S02]  /*150e0*/  STL.64 [R1+0x798], R92 ;  /* 0x0007985c01007387 */ /* 0x0007e40000100a00 */
[----:B------:R-:W-:Y:S02]  /*150f0*/  IMAD.WIDE R88, R12, 0x4, R124 ;  /* 0x000000040c587825 */ /* 0x000fe400078e027c */
[----:B------:R4:W-:Y:S04]  /*15100*/  STL.64 [R1+0x7a0], R90 ;  /* 0x0007a05a01007387 */ /* 0x0009e80000100a00 */
[----:B------:R-:W2:Y:S04]  /*15110*/  LDL.LU.64 R112, [R1+0xdc0] ;  /* 0x000dc00001707983 */ /* 0x000ea80000300a00 */
[----:B------:R2:W-:Y:S04]  /*15120*/  STL.64 [R1+0x7a8], R88 ;  /* 0x0007a85801007387 */ /* 0x0005e80000100a00 */
[----:B------:R-:W2:Y:S01]  /*15130*/  LDL.LU.64 R114, [R1+0xdd0] ;  /* 0x000dd00001727983 */ /* 0x000ea20000300a00 */
[----:B------:R-:W-:-:S04]  /*15140*/  IADD3 R21, R94, -0xf9, RZ ;  /* 0xffffff075e157810 */ /* 0x000fc80007ffe0ff */
[----:B------:R-:W-:Y:S01]  /*15150*/  ISETP.GE.U32.AND P5, PT, R21, 0x7ffffe88, PT ;  /* 0x7ffffe881500780c */ /* 0x000fe20003fa6070 */
[----:B-1----:R-:W-:-:S12]  /*15160*/  IMAD.WIDE R86, R12, 0x4, R126 ;  /* 0x000000040c567825 */ /* 0x002fd800078e027e */
[----:B------:R3:W-:Y:S04]  /*15170*/  LDGSTS.E [R14+0x70000], desc[UR8][R92.64], !P5 ;  /* 0x700000005c0e7fae */ /* 0x0007e8000e921848 */
[----:B------:R1:W-:Y:S04]  /*15180*/  STL.64 [R1+0x7b0], R86 ;  /* 0x0007b05601007387 */ /* 0x0003e80000100a00 */
[----:B------:R-:W2:Y:S01]  /*15190*/  LDL.LU.64 R122, [R1+0xde0] ;  /* 0x000de000017a7983 */ /* 0x000ea20000300a00 */
[----:B------:R-:W-:Y:S02]  /*151a0*/  VIADD R21, R19, 0xffffff06 ;  /* 0xffffff0613157836 */ /* 0x000fe40000000000 */
[----:B------:R-:W1:Y:S01]  /*151b0*/  LDC R19, c[0x0][0x230] ;  /* 0x00008c00ff137b82 */ /* 0x000e620000000800 */
[----:B------:R4:W-:Y:S02]  /*151c0*/  LDGSTS.E [R14+0x74000], desc[UR8][R90.64], !P5 ;  /* 0x740000005a0e7fae */ /* 0x0009e4000e921848 */
[----:B------:R-:W-:-:S02]  /*151d0*/  ISETP.GE.U32.AND P6, PT, R21, 0x7ffffe87, PT ;  /* 0x7ffffe871500780c */ /* 0x000fc40003fc6070 */
[----:B------:R-:W2:Y:S04]  /*151e0*/  LDL.LU.64 R124, [R1+0xdf8] ;  /* 0x000df800017c7983 */ /* 0x000ea80000300a00 */
[----:B------:R2:W-:Y:S04]  /*151f0*/  LDGSTS.E [R14+0x78000], desc[UR8][R88.64], !P5 ;  /* 0x78000000580e7fae */ /* 0x0005e8000e921848 */
[----:B------:R1:W-:Y:S04]  /*15200*/  LDGSTS.E [R14+0x7c000], desc[UR8][R86.64], !P5 ;  /* 0x7c000000560e7fae */ /* 0x0003e8000e921848 */
[----:B------:R-:W2:Y:S01]  /*15210*/  LDL.LU.64 R126, [R1+0xe08] ;  /* 0x000e0800017e7983 */ /* 0x000ea20000300a00 */
[----:B---3--:R-:W-:-:S05]  /*15220*/  IMAD.WIDE R92, R12, 0x4, R110 ;  /* 0x000000040c5c7825 */ /* 0x008fca00078e026e */
[----:B------:R3:W-:Y:S01]  /*15230*/  STL.64 [R1+0x7b8], R92 ;  /* 0x0007b85c01007387 */ /* 0x0007e20000100a00 */
[----:B----4-:R-:W-:-:S03]  /*15240*/  IMAD.WIDE R90, R12, 0x4, R116 ;  /* 0x000000040c5a7825 */ /* 0x010fc600078e0274 */
[----:B------:R3:W-:Y:S04]  /*15250*/  LDGSTS.E [R14+0x70004], desc[UR8][R92.64], !P6 ;  /* 0x700040005c0e7fae */ /* 0x0007e8000f121848 */
[----:B------:R4:W-:Y:S01]  /*15260*/  LDGSTS.E [R14+0x74004], desc[UR8][R90.64], !P6 ;  /* 0x740040005a0e7fae */ /* 0x0009e2000f121848 */
[----:B--2---:R-:W-:-:S04]  /*15270*/  IMAD.WIDE R88, R12, 0x4, R118 ;  /* 0x000000040c587825 */ /* 0x004fc800078e0276 */
[----:B------:R-:W-:Y:S01]  /*15280*/  VIADD R21, R18, 0xffffff05 ;  /* 0xffffff0512157836 */ /* 0x000fe20000000000 */
[----:B------:R2:W-:Y:S01]  /*15290*/  LDGSTS.E [R14+0x78004], desc[UR8][R88.64], !P6 ;  /* 0x78004000580e7fae */ /* 0x0005e2000f121848 */
[----:B------:R-:W2:Y:S01]  /*152a0*/  LDC R18, c[0x0][0x230] ;  /* 0x00008c00ff127b82 */ /* 0x000ea20000000800 */
[C---:B-1----:R-:W-:Y:S02]  /*152b0*/  IMAD.WIDE R86, R12.reuse, 0x4, R128 ;  /* 0x000000040c567825 */ /* 0x042fe400078e0280 */
[----:B------:R-:W2:Y:S04]  /*152c0*/  LDL.LU.64 R128, [R1+0xe18] ;  /* 0x000e180001807983 */ /* 0x000ea80000300a00 */
[----:B------:R4:W-:Y:S04]  /*152d0*/  STL.64 [R1+0x7c0], R90 ;  /* 0x0007c05a01007387 */ /* 0x0009e80000100a00 */
[----:B------:R2:W-:Y:S04]  /*152e0*/  STL.64 [R1+0x7c8], R88 ;  /* 0x0007c85801007387 */ /* 0x0005e80000100a00 */
[----:B------:R1:W-:Y:S04]  /*152f0*/  STL.64 [R1+0x7d0], R86 ;  /* 0x0007d05601007387 */ /* 0x0003e80000100a00 */
[----:B------:R-:W2:Y:S04]  /*15300*/  LDL.LU.64 R116, [R1+0xe30] ;  /* 0x000e300001747983 */ /* 0x000ea80000300a00 */
[----:B------:R-:W2:Y:S01]  /*15310*/  LDL.LU.64 R118, [R1+0xe40] ;  /* 0x000e400001767983 */ /* 0x000ea20000300a00 */
[----:B---3--:R-:W-:Y:S01]  /*15320*/  IMAD.WIDE R92, R12, 0x4, R120 ;  /* 0x000000040c5c7825 */ /* 0x008fe200078e0278 */
[----:B------:R-:W-:-:S02]  /*15330*/  ISETP.GE.U32.AND P5, PT, R21, 0x7ffffe86, PT ;  /* 0x7ffffe861500780c */ /* 0x000fc40003fa6070 */
[----:B------:R1:W-:Y:S01]  /*15340*/  LDGSTS.E [R14+0x7c004], desc[UR8][R86.64], !P6 ;  /* 0x7c004000560e7fae */ /* 0x0003e2000f121848 */
[----:B----4-:R-:W-:-:S03]  /*15350*/  IMAD.WIDE R90, R12, 0x4, R130 ;  /* 0x000000040c5a7825 */ /* 0x010fc600078e0282 */
[----:B------:R3:W-:Y:S04]  /*15360*/  STL.64 [R1+0x7d8], R92 ;  /* 0x0007d85c01007387 */ /* 0x0007e80000100a00 */
[----:B------:R-:W4:Y:S04]  /*15370*/  LDL.LU.64 R120, [R1+0xe50] ;  /* 0x000e500001787983 */ /* 0x000f280000300a00 */
[----:B------:R3:W-:Y:S04]  /*15380*/  STL.64 [R1+0x7e0], R90 ;  /* 0x0007e05a01007387 */ /* 0x0007e80000100a00 */
[----:B------:R-:W4:Y:S04]  /*15390*/  LDL.LU.64 R130, [R1+0xe68] ;  /* 0x000e680001827983 */ /* 0x000f280000300a00 */
[----:B------:R3:W-:Y:S01]  /*153a0*/  LDGSTS.E [R14+0x70008], desc[UR8][R92.64], !P5 ;  /* 0x700080005c0e7fae */ /* 0x0007e2000e921848 */
[----:B--2---:R-:W-:Y:S01]  /*153b0*/  IMAD.WIDE R88, R12, 0x4, R112 ;  /* 0x000000040c587825 */ /* 0x004fe200078e0270 */
[----:B------:R-:W-:-:S02]  /*153c0*/  IADD3 R21, R252, -0xfc, RZ ;  /* 0xffffff04fc157810 */ /* 0x000fc40007ffe0ff */
[----:B------:R2:W-:Y:S01]  /*153d0*/  LDGSTS.E [R14+0x74008], desc[UR8][R90.64], !P5 ;  /* 0x740080005a0e7fae */ /* 0x0005e2000e921848 */
[----:B------:R-:W4:Y:S01]  /*153e0*/  LDC R252, c[0x0][0x230] ;  /* 0x00008c00fffc7b82 */ /* 0x000f220000000800 */
[----:B-1----:R-:W-:Y:S02]  /*153f0*/  IMAD.WIDE R86, R12, 0x4, R114 ;  /* 0x000000040c567825 */ /* 0x002fe400078e0272 */
[----:B------:R1:W-:Y:S04]  /*15400*/  STL.64 [R1+0x7e8], R88 ;  /* 0x0007e85801007387 */ /* 0x0003e80000100a00 */
[----:B------:R1:W-:Y:S01]  /*15410*/  STL.64 [R1+0x7f0], R86 ;  /* 0x0007f05601007387 */ /* 0x0003e20000100a00 */
[----:B------:R-:W-:-:S03]  /*15420*/  ISETP.GE.U32.AND P6, PT, R21, 0x7ffffe85, PT ;  /* 0x7ffffe851500780c */ /* 0x000fc60003fc6070 */
[----:B------:R1:W-:Y:S04]  /*15430*/  LDGSTS.E [R14+0x78008], desc[UR8][R88.64], !P5 ;  /* 0x78008000580e7fae */ /* 0x0003e8000e921848 */
[----:B------:R1:W-:Y:S01]  /*15440*/  LDGSTS.E [R14+0x7c008], desc[UR8][R86.64], !P5 ;  /* 0x7c008000560e7fae */ /* 0x0003e2000e921848 */
[----:B---3--:R-:W-:-:S03]  /*15450*/  IMAD.WIDE R92, R12, 0x4, R122 ;  /* 0x000000040c5c7825 */ /* 0x008fc600078e027a */
[----:B------:R-:W3:Y:S01]  /*15460*/  LDL.LU.64 R122, [R1+0xe78] ;  /* 0x000e7800017a7983 */ /* 0x000ee20000300a00 */
[----:B--2---:R-:W-:-:S03]  /*15470*/  IMAD.WIDE R90, R12, 0x4, R124 ;  /* 0x000000040c5a7825 */ /* 0x004fc600078e027c */
[----:B------:R2:W-:Y:S04]  /*15480*/  STL.64 [R1+0x7f8], R92 ;  /* 0x0007f85c01007387 */ /* 0x0005e80000100a00 */
[----:B------:R-:W3:Y:S04]  /*15490*/  LDL.LU.64 R110, [R1+0xe88] ;  /* 0x000e8800016e7983 */ /* 0x000ee80000300a00 */
[----:B------:R2:W-:Y:S01]  /*154a0*/  STL.64 [R1+0x800], R90 ;  /* 0x0008005a01007387 */ /* 0x0005e20000100a00 */
[----:B-1----:R-:W-:-:S03]  /*154b0*/  IMAD.WIDE R88, R12, 0x4, R126 ;  /* 0x000000040c587825 */ /* 0x002fc600078e027e */
[----:B------:R-:W3:Y:S04]  /*154c0*/  LDL.LU.64 R112, [R1+0xea0] ;  /* 0x000ea00001707983 */ /* 0x000ee80000300a00 */
[----:B------:R4:W-:Y:S04]  /*154d0*/  STL.64 [R1+0x808], R88 ;  /* 0x0008085801007387 */ /* 0x0009e80000100a00 */
[----:B------:R-:W3:Y:S04]  /*154e0*/  LDL.LU.64 R114, [R1+0xeb0] ;  /* 0x000eb00001727983 */ /* 0x000ee80000300a00 */
[----:B------:R2:W-:Y:S04]  /*154f0*/  LDGSTS.E [R14+0x7000c], desc[UR8][R92.64], !P6 ;  /* 0x7000c0005c0e7fae */ /* 0x0005e8000f121848 */
[----:B------:R1:W-:Y:S04]  /*15500*/  LDGSTS.E [R14+0x7400c], desc[UR8][R90.64], !P6 ;  /* 0x7400c0005a0e7fae */ /* 0x0003e8000f121848 */
[----:B------:R4:W-:Y:S01]  /*15510*/  LDGSTS.E [R14+0x7800c], desc[UR8][R88.64], !P6 ;  /* 0x7800c000580e7fae */ /* 0x0009e2000f121848 */
[----:B------:R-:W-:-:S05]  /*15520*/  IMAD.WIDE R86, R12, 0x4, R128 ;  /* 0x000000040c567825 */ /* 0x000fca00078e0280 */
[----:B------:R4:W-:Y:S04]  /*15530*/  STL.64 [R1+0x810], R86 ;  /* 0x0008105601007387 */ /* 0x0009e80000100a00 */
[----:B------:R-:W3:Y:S04]  /*15540*/  LDL.LU.64 R124, [R1+0xec0] ;  /* 0x000ec000017c7983 */ /* 0x000ee80000300a00 */
[----:B------:R-:W3:Y:S01]  /*15550*/  LDL.LU.64 R126, [R1+0xed8] ;  /* 0x000ed800017e7983 */ /* 0x000ee20000300a00 */
[----:B--2---:R-:W-:-:S03]  /*15560*/  IMAD.WIDE R92, R12, 0x4, R116 ;  /* 0x000000040c5c7825 */ /* 0x004fc600078e0274 */
[----:B------:R-:W2:Y:S01]  /*15570*/  LDL.LU.64 R128, [R1+0xee8] ;  /* 0x000ee80001807983 */ /* 0x000ea20000300a00 */
[----:B-1----:R-:W-:-:S03]  /*15580*/  IMAD.WIDE R90, R12, 0x4, R118 ;  /* 0x000000040c5a7825 */ /* 0x002fc600078e0276 */
[----:B------:R3:W-:Y:S04]  /*15590*/  STL.64 [R1+0x818], R92 ;  /* 0x0008185c01007387 */ /* 0x0007e80000100a00 */
[----:B------:R1:W-:Y:S04]  /*155a0*/  LDGSTS.E [R14+0x7c00c], desc[UR8][R86.64], !P6 ;  /* 0x7c00c000560e7fae */ /* 0x0003e8000f121848 */
[----:B------:R3:W-:Y:S04]  /*155b0*/  STL.64 [R1+0x820], R90 ;  /* 0x0008205a01007387 */ /* 0x0007e80000100a00 */
[----:B------:R3:W-:Y:S04]  /*155c0*/  LDGSTS.E [R13+0x40000], desc[UR8][R92.64], !P1 ;  /* 0x400000005c0d7fae */ /* 0x0007e8000c921848 */
[----:B------:R3:W-:Y:S01]  /*155d0*/  LDGSTS.E [R13+0x44000], desc[UR8][R90.64], !P1 ;  /* 0x440000005a0d7fae */ /* 0x0007e2000c921848 */
[----:B----4-:R-:W-:-:S05]  /*155e0*/  IMAD.WIDE R88, R12, 0x4, R120 ;  /* 0x000000040c587825 */ /* 0x010fca00078e0278 */
[----:B------:R4:W-:Y:S01]  /*155f0*/  STL.64 [R1+0x828], R88 ;  /* 0x0008285801007387 */ /* 0x0009e20000100a00 */
[----:B-1----:R-:W-:-:S03]  /*15600*/  IMAD.WIDE R86, R12, 0x4, R130 ;  /* 0x000000040c567825 */ /* 0x002fc600078e0282 */
[----:B------:R-:W2:Y:S04]  /*15610*/  LDL.LU.64 R116, [R1+0xef8] ;  /* 0x000ef80001747983 */ /* 0x000ea80000300a00 */
[----:B------:R1:W-:Y:S04]  /*15620*/  STL.64 [R1+0x830], R86 ;  /* 0x0008305601007387 */ /* 0x0003e80000100a00 */
[----:B------:R-:W2:Y:S04]  /*15630*/  LDL.LU.64 R130, [R1+0xf10] ;  /* 0x000f100001827983 */ /* 0x000ea80000300a00 */
[----:B------:R-:W2:Y:S04]  /*15640*/  LDL.LU.64 R118, [R1+0xf20] ;  /* 0x000f200001767983 */ /* 0x000ea80000300a00 */
[----:B------:R-:W2:Y:S04]  /*15650*/  LDL.LU.64 R120, [R1+0xf30] ;  /* 0x000f300001787983 */ /* 0x000ea80000300a00 */
[----:B------:R4:W-:Y:S04]  /*15660*/  LDGSTS.E [R13+0x48000], desc[UR8][R88.64], !P1 ;  /* 0x48000000580d7fae */ /* 0x0009e8000c921848 */
[----:B------:R1:W-:Y:S01]  /*15670*/  LDGSTS.E [R13+0x4c000], desc[UR8][R86.64], !P1 ;  /* 0x4c000000560d7fae */ /* 0x0003e2000c921848 */
[----:B---3--:R-:W-:-:S03]  /*15680*/  IMAD.WIDE R92, R12, 0x4, R122 ;  /* 0x000000040c5c7825 */ /* 0x008fc600078e027a */
[----:B------:R-:W3:Y:S04]  /*15690*/  LDL.LU.64 R122, [R1+0xf48] ;  /* 0x000f4800017a7983 */ /* 0x000ee80000300a00 */
[----:B------:R1:W-:Y:S04]  /*156a0*/  STL.64 [R1+0x838], R92 ;  /* 0x0008385c01007387 */ /* 0x0003e80000100a00 */
[----:B------:R1:W-:Y:S01]  /*156b0*/  LDGSTS.E [R13+0x40004], desc[UR8][R92.64], !P2 ;  /* 0x400040005c0d7fae */ /* 0x0003e2000d121848 */
[----:B------:R-:W-:-:S04]  /*156c0*/  IMAD.WIDE R90, R12, 0x4, R110 ;  /* 0x000000040c5a7825 */ /* 0x000fc800078e026e */
[C---:B----4-:R-:W-:Y:S01]  /*156d0*/  IMAD.WIDE R88, R12.reuse, 0x4, R112 ;  /* 0x000000040c587825 */ /* 0x050fe200078e0270 */
[----:B------:R4:W-:Y:S04]  /*156e0*/  STL.64 [R1+0x840], R90 ;  /* 0x0008405a01007387 */ /* 0x0009e80000100a00 */
[----:B------:R4:W-:Y:S01]  /*156f0*/  LDGSTS.E [R13+0x44004], desc[UR8][R90.64], !P2 ;  /* 0x440040005a0d7fae */ /* 0x0009e2000d121848 */
[----:B-1----:R-:W-:-:S03]  /*15700*/  IMAD.WIDE R86, R12, 0x4, R114 ;  /* 0x000000040c567825 */ /* 0x002fc600078e0272 */
[----:B------:R2:W-:Y:S04]  /*15710*/  STL.64 [R1+0x848], R88 ;  /* 0x0008485801007387 */ /* 0x0005e80000100a00 */
[----:B------:R1:W-:Y:S04]  /*15720*/  STL.64 [R1+0x850], R86 ;  /* 0x0008505601007387 */ /* 0x0003e80000100a00 */
[----:B------:R2:W-:Y:S04]  /*15730*/  LDGSTS.E [R13+0x48004], desc[UR8][R88.64], !P2 ;  /* 0x48004000580d7fae */ /* 0x0005e8000d121848 */
[----:B------:R-:W3:Y:S04]  /*15740*/  LDL.LU.64 R108, [R1+0xf58] ;  /* 0x000f5800016c7983 */ /* 0x000ee80000300a00 */
[----:B------:R1:W-:Y:S01]  /*15750*/  LDGSTS.E [R13+0x4c004], desc[UR8][R86.64], !P2 ;  /* 0x4c004000560d7fae */ /* 0x0003e2000d121848 */
[----:B------:R-:W-:-:S04]  /*15760*/  IMAD.WIDE R92, R12, 0x4, R124 ;  /* 0x000000040c5c7825 */ /* 0x000fc800078e027c */
[C---:B----4-:R-:W-:Y:S01]  /*15770*/  IMAD.WIDE R90, R12.reuse, 0x4, R126 ;  /* 0x000000040c5a7825 */ /* 0x050fe200078e027e */
[----:B------:R4:W-:Y:S03]  /*15780*/  STL.64 [R1+0x858], R92 ;  /* 0x0008585c01007387 */ /* 0x0009e60000100a00 */
[C---:B--2---:R-:W-:Y:S01]  /*15790*/  IMAD.WIDE R88, R12.reuse, 0x4, R128 ;  /* 0x000000040c587825 */ /* 0x044fe200078e0280 */
[----:B------:R-:W2:Y:S04]  /*157a0*/  LDL.LU.64 R124, [R1+0xf68] ;  /* 0x000f6800017c7983 */ /* 0x000ea80000300a00 */
[----:B------:R4:W-:Y:S04]  /*157b0*/  STL.64 [R1+0x860], R90 ;  /* 0x0008605a01007387 */ /* 0x0009e80000100a00 */
[----:B------:R-:W2:Y:S04]  /*157c0*/  LDL.LU.64 R126, [R1+0xf80] ;  /* 0x000f8000017e7983 */ /* 0x000ea80000300a00 */
[----:B------:R-:W-:Y:S04]  /*157d0*/  STL.64 [R1+0x868], R88 ;  /* 0x0008685801007387 */ /* 0x000fe80000100a00 */
[----:B------:R-:W2:Y:S04]  /*157e0*/  LDL.LU.64 R128, [R1+0xf90] ;  /* 0x000f900001807983 */ /* 0x000ea80000300a00 */
[----:B------:R4:W-:Y:S04]  /*157f0*/  LDGSTS.E [R13+0x40008], desc[UR8][R92.64], !P3 ;  /* 0x400080005c0d7fae */ /* 0x0009e8000d921848 */
[----:B------:R4:W-:Y:S04]  /*15800*/  LDGSTS.E [R13+0x44008], desc[UR8][R90.64], !P3 ;  /* 0x440080005a0d7fae */ /* 0x0009e8000d921848 */
[----:B------:R-:W-:Y:S01]  /*15810*/  LDGSTS.E [R13+0x48008], desc[UR8][R88.64], !P3 ;  /* 0x48008000580d7fae */ /* 0x000fe2000d921848 */
[----:B-1----:R-:W-:-:S05]  /*15820*/  IMAD.WIDE R86, R12, 0x4, R116 ;  /* 0x000000040c567825 */ /* 0x002fca00078e0274 */
[----:B------:R1:W-:Y:S01]  /*15830*/  STL.64 [R1+0x870], R86 ;  /* 0x0008705601007387 */ /* 0x0003e20000100a00 */
[----:B------:R-:W-:-:S03]  /*15840*/  IMAD.WIDE R94, R12, 0x4, R130 ;  /* 0x000000040c5e7825 */ /* 0x000fc600078e0282 */
[----:B------:R1:W-:Y:S04]  /*15850*/  LDGSTS.E [R13+0x4c008], desc[UR8][R86.64], !P3 ;  /* 0x4c008000560d7fae */ /* 0x0003e8000d921848 */
[----:B------:R-:W2:Y:S01]  /*15860*/  LDL.LU.64 R130, [R1+0xfa0] ;  /* 0x000fa00001827983 */ /* 0x000ea20000300a00 */
[----:B----4-:R-:W-:-:S04]  /*15870*/  IMAD.WIDE R92, R12, 0x4, R118 ;  /* 0x000000040c5c7825 */ /* 0x010fc800078e0276 */
[----:B------:R-:W-:Y:S01]  /*15880*/  IMAD.WIDE R90, R12, 0x4, R120 ;  /* 0x000000040c5a7825 */ /* 0x000fe200078e0278 */
[----:B------:R4:W-:Y:S01]  /*15890*/  STL.64 [R1+0x880], R94 ;  /* 0x0008805e01007387 */ /* 0x0009e20000100a00 */
[----:B-1----:R-:W1:Y:S03]  /*158a0*/  LDC R87, c[0x0][0x230] ;  /* 0x00008c00ff577b82 */ /* 0x002e660000000800 */
[----:B------:R2:W-:Y:S04]  /*158b0*/  STL.64 [R1+0x890], R92 ;  /* 0x0008905c01007387 */ /* 0x0005e80000100a00 */
[----:B------:R2:W-:Y:S01]  /*158c0*/  STL.64 [R1+0x8a0], R90 ;  /* 0x0008a05a01007387 */ /* 0x0005e20000100a00 */
[----:B------:R-:W-:Y:S01]  /*158d0*/  VIADD R21, R19, 0xffffff43 ;  /* 0xffffff4313157836 */ /* 0x000fe20000000000 */
[----:B------:R-:W1:Y:S02]  /*158e0*/  LDC R86, c[0x0][0x230] ;  /* 0x00008c00ff567b82 */ /* 0x000e640000000800 */
[----:B------:R-:W2:Y:S02]  /*158f0*/  LDL.LU.64 R110, [R1+0xfb8] ;  /* 0x000fb800016e7983 */ /* 0x000ea40000300a00 */
[----:B------:R-:W-:-:S02]  /*15900*/  ISETP.GE.U32.AND P5, PT, R21, 0x7ffffec4, PT ;  /* 0x7ffffec41500780c */ /* 0x000fc40003fa6070 */
[----:B------:R4:W-:Y:S02]  /*15910*/  LDGSTS.E [R13+0x4000c], desc[UR8][R94.64], !P4 ;  /* 0x4000c0005e0d7fae */ /* 0x0009e4000e121848 */
[----:B------:R-:W1:Y:S02]  /*15920*/  LDC R19, c[0x0][0x230] ;  /* 0x00008c00ff137b82 */ /* 0x000e640000000800 */
[----:B------:R2:W-:Y:S04]  /*15930*/  LDGSTS.E [R13+0x4400c], desc[UR8][R92.64], !P4 ;  /* 0x4400c0005c0d7fae */ /* 0x0005e8000e121848 */
[----:B------:R2:W-:Y:S01]  /*15940*/  LDGSTS.E [R13+0x4800c], desc[UR8][R90.64], !P4 ;  /* 0x4800c0005a0d7fae */ /* 0x0005e2000e121848 */
[----:B---3--:R-:W-:-:S05]  /*15950*/  IMAD.WIDE R88, R12, 0x4, R122 ;  /* 0x000000040c587825 */ /* 0x008fca00078e027a */
[----:B------:R3:W-:Y:S04]  /*15960*/  STL.64 [R1+0x8a8], R88 ;  /* 0x0008a85801007387 */ /* 0x0007e80000100a00 */
[----:B------:R-:W3:Y:S04]  /*15970*/  LDL.LU.64 R112, [R1+0xfc8] ;  /* 0x000fc80001707983 */ /* 0x000ee80000300a00 */
[----:B------:R-:W3:Y:S04]  /*15980*/  LDL.LU.64 R114, [R1+0xfd8] ;  /* 0x000fd80001727983 */ /* 0x000ee80000300a00 */
[----:B------:R-:W3:Y:S04]  /*15990*/  LDL.LU.64 R116, [R1+0x1070] ;  /* 0x0010700001747983 */ /* 0x000ee80000300a00 */
[----:B------:R-:W3:Y:S04]  /*159a0*/  LDL.LU.64 R118, [R1+0x1080] ;  /* 0x0010800001767983 */ /* 0x000ee80000300a00 */
[----:B------:R-:W3:Y:S04]  /*159b0*/  LDL.LU.64 R120, [R1+0x1090] ;  /* 0x0010900001787983 */ /* 0x000ee80000300a00 */
[----:B------:R-:W3:Y:S04]  /*159c0*/  LDL.LU.64 R122, [R1+0x10a8] ;  /* 0x0010a800017a7983 */ /* 0x000ee80000300a00 */
[----:B------:R3:W-:Y:S01]  /*159d0*/  LDGSTS.E [R13+0x4c00c], desc[UR8][R88.64], !P4 ;  /* 0x4c00c000580d7fae */ /* 0x0007e2000e121848 */
[----:B----4-:R-:W-:-:S05]  /*159e0*/  IMAD.WIDE R94, R12, 0x4, R108 ;  /* 0x000000040c5e7825 */ /* 0x010fca00078e026c */
[----:B------:R4:W-:Y:S04]  /*159f0*/  STL.64 [R1+0x8b0], R94 ;  /* 0x0008b05e01007387 */ /* 0x0009e80000100a00 */
[----:B------:R4:W-:Y:S01]  /*15a00*/  LDGSTS.E [R13+0x50000], desc[UR8][R94.64], !P5 ;  /* 0x500000005e0d7fae */ /* 0x0009e2000e921848 */
[----:B--2---:R-:W-:-:S04]  /*15a10*/  IMAD.WIDE R92, R12, 0x4, R124 ;  /* 0x000000040c5c7825 */ /* 0x004fc800078e027c */
[C---:B------:R-:W-:Y:S01]  /*15a20*/  IMAD.WIDE R90, R12.reuse, 0x4, R126 ;  /* 0x000000040c5a7825 */ /* 0x040fe200078e027e */
[----:B------:R2:W-:Y:S03]  /*15a30*/  STL.64 [R1+0x8c0], R92 ;  /* 0x0008c05c01007387 */ /* 0x0005e60000100a00 */
[----:B---3--:R-:W-:Y:S01]  /*15a40*/  IMAD.WIDE R88, R12, 0x4, R128 ;  /* 0x000000040c587825 */ /* 0x008fe200078e0280 */
[----:B------:R3:W-:Y:S04]  /*15a50*/  STL.64 [R1+0x8c8], R90 ;  /* 0x0008c85a01007387 */ /* 0x0007e80000100a00 */
[----:B------:R1:W-:Y:S04]  /*15a60*/  STL.64 [R1+0x8d0], R88 ;  /* 0x0008d05801007387 */ /* 0x0003e80000100a00 */
[----:B------:R-:W3:Y:S04]  /*15a70*/  LDL.LU.64 R124, [R1+0x10b8] ;  /* 0x0010b800017c7983 */ /* 0x000ee80000300a00 */
[----:B------:R-:W3:Y:S04]  /*15a80*/  LDL.LU.64 R126, [R1+0x10c8] ;  /* 0x0010c800017e7983 */ /* 0x000ee80000300a00 */
[----:B------:R-:W3:Y:S01]  /*15a90*/  LDL.LU.64 R128, [R1+0x10e0] ;  /* 0x0010e00001807983 */ /* 0x000ee20000300a00 */
[----:B------:R-:W-:-:S02]  /*15aa0*/  VIADD R21, R18, 0xffffff42 ;  /* 0xffffff4212157836 */ /* 0x000fc40000000000 */
[----:B------:R-:W1:Y:S01]  /*15ab0*/  LDC R18, c[0x0][0x230] ;  /* 0x00008c00ff127b82 */ /* 0x000e620000000800 */
[----:B------:R2:W-:Y:S01]  /*15ac0*/  LDGSTS.E [R13+0x54000], desc[UR8][R92.64], !P5 ;  /* 0x540000005c0d7fae */ /* 0x0005e2000e921848 */
[C---:B----4-:R-:W-:Y:S01]  /*15ad0*/  IMAD.WIDE R94, R12.reuse, 0x4, R130 ;  /* 0x000000040c5e7825 */ /* 0x050fe200078e0282 */
[----:B------:R-:W-:Y:S02]  /*15ae0*/  ISETP.GE.U32.AND P6, PT, R21, 0x7ffffec3, PT ;  /* 0x7ffffec31500780c */ /* 0x000fe40003fc6070 */
[----:B------:R3:W-:Y:S04]  /*15af0*/  LDGSTS.E [R13+0x58000], desc[UR8][R90.64], !P5 ;  /* 0x580000005a0d7fae */ /* 0x0007e8000e921848 */
[----:B------:R4:W-:Y:S04]  /*15b00*/  STL.64 [R1+0x8d8], R94 ;  /* 0x0008d85e01007387 */ /* 0x0009e80000100a00 */
[----:B------:R-:W4:Y:S04]  /*15b10*/  LDL.LU.64 R130, [R1+0x10f0] ;  /* 0x0010f00001827983 */ /* 0x000f280000300a00 */
[----:B------:R1:W-:Y:S01]  /*15b20*/  LDGSTS.E [R13+0x5c000], desc[UR8][R88.64], !P5 ;  /* 0x5c000000580d7fae */ /* 0x0003e2000e921848 */
[----:B--2---:R-:W-:-:S03]  /*15b30*/  IMAD.WIDE R92, R12, 0x4, R110 ;  /* 0x000000040c5c7825 */ /* 0x004fc600078e026e */
[----:B------:R4:W-:Y:S04]  /*15b40*/  LDGSTS.E [R13+0x50004], desc[UR8][R94.64], !P6 ;  /* 0x500040005e0d7fae */ /* 0x0009e8000f121848 */
[----:B------:R2:W-:Y:S04]  /*15b50*/  STL.64 [R1+0x8e0], R92 ;  /* 0x0008e05c01007387 */ /* 0x0005e80000100a00 */
[----:B------:R2:W-:Y:S01]  /*15b60*/  LDGSTS.E [R13+0x54004], desc[UR8][R92.64], !P6 ;  /* 0x540040005c0d7fae */ /* 0x0005e2000f121848 */
[----:B------:R-:W-:Y:S02]  /*15b70*/  IADD3 R21, R252, -0xbf, RZ ;  /* 0xffffff41fc157810 */ /* 0x000fe40007ffe0ff */
[----:B------:R-:W2:Y:S02]  /*15b80*/  LDC R252, c[0x0][0x230] ;  /* 0x00008c00fffc7b82 */ /* 0x000ea40000000800 */
[----:B------:R-:W-:Y:S01]  /*15b90*/  ISETP.GE.U32.AND P1, PT, R21, 0x7ffffec2, PT ;  /* 0x7ffffec21500780c */ /* 0x000fe20003f26070 */
[----:B---3--:R-:W-:-:S04]  /*15ba0*/  IMAD.WIDE R90, R12, 0x4, R112 ;  /* 0x000000040c5a7825 */ /* 0x008fc800078e0270 */
[C---:B-1----:R-:W-:Y:S01]  /*15bb0*/  IMAD.WIDE R88, R12.reuse, 0x4, R114 ;  /* 0x000000040c587825 */ /* 0x042fe200078e0272 */
[----:B------:R1:W-:Y:S03]  /*15bc0*/  STL.64 [R1+0x8f0], R90 ;  /* 0x0008f05a01007387 */ /* 0x0003e60000100a00 */
[C---:B----4-:R-:W-:Y:S01]  /*15bd0*/  IMAD.WIDE R94, R12.reuse, 0x4, R116 ;  /* 0x000000040c5e7825 */ /* 0x050fe200078e0274 */
[----:B------:R1:W-:Y:S03]  /*15be0*/  LDGSTS.E [R13+0x58004], desc[UR8][R90.64], !P6 ;  /* 0x580040005a0d7fae */ /* 0x0003e6000f121848 */
[C---:B--2---:R-:W-:Y:S01]  /*15bf0*/  IMAD.WIDE R92, R12.reuse, 0x4, R118 ;  /* 0x000000040c5c7825 */ /* 0x044fe200078e0276 */
[----:B------:R2:W-:Y:S04]  /*15c00*/  STL.64 [R1+0x8f8], R88 ;  /* 0x0008f85801007387 */ /* 0x0005e80000100a00 */
[----:B------:R2:W-:Y:S01]  /*15c10*/  LDGSTS.E [R13+0x5c004], desc[UR8][R88.64], !P6 ;  /* 0x5c004000580d7fae */ /* 0x0005e2000f121848 */
[----:B-1----:R-:W-:-:S03]  /*15c20*/  IMAD.WIDE R90, R12, 0x4, R120 ;  /* 0x000000040c5a7825 */ /* 0x002fc600078e0278 */
[----:B------:R1:W-:Y:S04]  /*15c30*/  STL.64 [R1+0x900], R94 ;  /* 0x0009005e01007387 */ /* 0x0003e80000100a00 */
[----:B------:R-:W3:Y:S01]  /*15c40*/  LDL.LU.64 R108, [R1+0x1100] ;  /* 0x00110000016c7983 */ /* 0x000ee20000300a00 */
[----:B--2---:R-:W-:-:S03]  /*15c50*/  IMAD.WIDE R88, R12, 0x4, R122 ;  /* 0x000000040c587825 */ /* 0x004fc600078e027a */
[----:B------:R2:W-:Y:S04]  /*15c60*/  STL.64 [R1+0x908], R92 ;  /* 0x0009085c01007387 */ /* 0x0005e80000100a00 */
[----:B------:R-:W4:Y:S04]  /*15c70*/  LDL.LU.64 R110, [R1+0x1118] ;  /* 0x00111800016e7983 */ /* 0x000f280000300a00 */
[----:B------:R2:W-:Y:S04]  /*15c80*/  STL.64 [R1+0x910], R90 ;  /* 0x0009105a01007387 */ /* 0x0005e80000100a00 */
[----:B------:R-:W4:Y:S04]  /*15c90*/  LDL.LU.64 R112, [R1+0x1128] ;  /* 0x0011280001707983 */ /* 0x000f280000300a00 */
[----:B------:R2:W-:Y:S04]  /*15ca0*/  STL.64 [R1+0x920], R88 ;  /* 0x0009205801007387 */ /* 0x0005e80000100a00 */
[----:B------:R-:W4:Y:S04]  /*15cb0*/  LDL.LU.64 R114, [R1+0x1138] ;  /* 0x0011380001727983 */ /* 0x000f280000300a00 */
[----:B------:R-:W4:Y:S04]  /*15cc0*/  LDL.LU.64 R116, [R1+0x1150] ;  /* 0x0011500001747983 */ /* 0x000f280000300a00 */
[----:B------:R-:W4:Y:S04]  /*15cd0*/  LDL.LU.64 R118, [R1+0x1160] ;  /* 0x0011600001767983 */ /* 0x000f280000300a00 */
[----:B------:R-:W4:Y:S04]  /*15ce0*/  LDL.LU.64 R120, [R1+0x1170] ;  /* 0x0011700001787983 */ /* 0x000f280000300a00 */
[----:B------:R-:W4:Y:S04]  /*15cf0*/  LDL.LU.64 R122, [R1+0x1188] ;  /* 0x00118800017a7983 */ /* 0x000f280000300a00 */
[----:B------:R1:W-:Y:S04]  /*15d00*/  LDGSTS.E [R13+0x50008], desc[UR8][R94.64], !P1 ;  /* 0x500080005e0d7fae */ /* 0x0003e8000c921848 */
[----:B------:R2:W-:Y:S04]  /*15d10*/  LDGSTS.E [R13+0x54008], desc[UR8][R92.64], !P1 ;  /* 0x540080005c0d7fae */ /* 0x0005e8000c921848 */
[----:B------:R2:W-:Y:S04]  /*15d20*/  LDGSTS.E [R13+0x58008], desc[UR8][R90.64], !P1 ;  /* 0x580080005a0d7fae */ /* 0x0005e8000c921848 */
[----:B------:R2:W-:Y:S01]  /*15d30*/  LDGSTS.E [R13+0x5c008], desc[UR8][R88.64], !P1 ;  /* 0x5c008000580d7fae */ /* 0x0005e2000c921848 */
[----:B-1----:R-:W-:-:S04]  /*15d40*/  IMAD.WIDE R94, R12, 0x4, R124 ;  /* 0x000000040c5e7825 */ /* 0x002fc800078e027c */
[C---:B--2---:R-:W-:Y:S01]  /*15d50*/  IMAD.WIDE R92, R12.reuse, 0x4, R126 ;  /* 0x000000040c5c7825 */ /* 0x044fe200078e027e */
[----:B------:R1:W-:Y:S03]  /*15d60*/  STL.64 [R1+0x928], R94 ;  /* 0x0009285e01007387 */ /* 0x0003e60000100a00 */
[C---:B------:R-:W-:Y:S01]  /*15d70*/  IMAD.WIDE R90, R12.reuse, 0x4, R128 ;  /* 0x000000040c5a7825 */ /* 0x040fe200078e0280 */
[----:B------:R2:W-:Y:S04]  /*15d80*/  STL.64 [R1+0x930], R92 ;  /* 0x0009305c01007387 */ /* 0x0005e80000100a00 */
[----:B------:R2:W-:Y:S01]  /*15d90*/  STL.64 [R1+0x938], R90 ;  /* 0x0009385a01007387 */ /* 0x0005e20000100a00 */
[----:B------:R-:W-:-:S05]  /*15da0*/  IMAD.WIDE R88, R12, 0x4, R130 ;  /* 0x000000040c587825 */ /* 0x000fca00078e0282 */
[----:B------:R2:W-:Y:S04]  /*15db0*/  STL.64 [R1+0x940], R88 ;  /* 0x0009405801007387 */ /* 0x0005e80000100a00 */
[----:B------:R-:W2:Y:S04]  /*15dc0*/  LDL.LU.64 R124, [R1+0x1198] ;  /* 0x00119800017c7983 */ /* 0x000ea80000300a00 */
[----:B------:R-:W2:Y:S04]  /*15dd0*/  LDL.LU.64 R126, [R1+0x11a8] ;  /* 0x0011a800017e7983 */ /* 0x000ea80000300a00 */
[----:B------:R-:W2:Y:S04]  /*15de0*/  LDL.LU.64 R128, [R1+0x11c0] ;  /* 0x0011c00001807983 */ /* 0x000ea80000300a00 */
[----:B------:R-:W2:Y:S01]  /*15df0*/  LDL.LU.64 R130, [R1+0x11d0] ;  /* 0x0011d00001827983 */ /* 0x000ea20000300a00 */
[----:B------:R-:W-:-:S02]  /*15e00*/  VIADD R21, R19, 0xffffff40 ;  /* 0xffffff4013157836 */ /* 0x000fc40000000000 */
[----:B------:R-:W1:Y:S03]  /*15e10*/  LDC R19, c[0x0][0x230] ;  /* 0x00008c00ff137b82 */ /* 0x000e660000000800 */
[----:B------:R-:W-:Y:S01]  /*15e20*/  ISETP.GE.U32.AND P2, PT, R21, 0x7ffffec1, PT ;  /* 0x7ffffec11500780c */ /* 0x000fe20003f46070 */
[----:B------:R-:W-:-:S04]  /*15e30*/  VIADD R21, R18, 0xffffff23 ;  /* 0xffffff2312157836 */ /* 0x000fc80000000000 */
[----:B------:R-:W1:Y:S01]  /*15e40*/  LDC R18, c[0x0][0x230] ;  /* 0x00008c00ff127b82 */ /* 0x000e620000000800 */
[----:B------:R-:W-:Y:S02]  /*15e50*/  ISETP.GE.U32.AND P3, PT, R21, 0x7ffffea4, PT ;  /* 0x7ffffea41500780c */ /* 0x000fe40003f66070 */
[----:B------:R-:W-:-:S05]  /*15e60*/  IADD3 R21, R252, -0xde, RZ ;  /* 0xffffff22fc157810 */ /* 0x000fca0007ffe0ff */
[----:B------:R-:W1:Y:S01]  /*15e70*/  LDC R252, c[0x0][0x230] ;  /* 0x00008c00fffc7b82 */ /* 0x000e620000000800 */
[----:B------:R-:W-:Y:S01]  /*15e80*/  ISETP.GE.U32.AND P4, PT, R21, 0x7ffffea3, PT ;  /* 0x7ffffea31500780c */ /* 0x000fe20003f86070 */
[----:B------:R4:W-:Y:S04]  /*15e90*/  LDGSTS.E [R13+0x5000c], desc[UR8][R94.64], !P2 ;  /* 0x5000c0005e0d7fae */ /* 0x0009e8000d121848 */
[----:B------:R2:W-:Y:S01]  /*15ea0*/  LDGSTS.E [R13+0x5400c], desc[UR8][R92.64], !P2 ;  /* 0x5400c0005c0d7fae */ /* 0x0005e2000d121848 */
[----:B-1----:R-:W-:-:S03]  /*15eb0*/  VIADD R21, R19, 0xffffff21 ;  /* 0xffffff2113157836 */ /* 0x002fc60000000000 */
[----:B------:R1:W-:Y:S01]  /*15ec0*/  LDGSTS.E [R13+0x5800c], desc[UR8][R90.64], !P2 ;  /* 0x5800c0005a0d7fae */ /* 0x0003e2000d121848 */
[----:B------:R-:W1:Y:S01]  /*15ed0*/  LDC R19, c[0x0][0x230] ;  /* 0x00008c00ff137b82 */ /* 0x000e620000000800 */
[----:B------:R-:W-:Y:S01]  /*15ee0*/  ISETP.GE.U32.AND P5, PT, R21, 0x7ffffea2, PT ;  /* 0x7ffffea21500780c */ /* 0x000fe20003fa6070 */
[----:B------:R-:W-:Y:S01]  /*15ef0*/  VIADD R21, R87, 0xffffff20 ;  /* 0xffffff2057157836 */ /* 0x000fe20000000000 */
[----:B------:R2:W-:Y:S04]  /*15f00*/  LDGSTS.E [R13+0x5c00c], desc[UR8][R88.64], !P2 ;  /* 0x5c00c000580d7fae */ /* 0x0005e8000d121848 */
[----:B------:R-:W-:Y:S02]  /*15f10*/  ISETP.GE.U32.AND P6, PT, R21, 0x7ffffea1, PT ;  /* 0x7ffffea11500780c */ /* 0x000fe40003fc6070 */
[----:B------:R-:W-:-:S02]  /*15f20*/  IADD3 R21, R18, -0xfd, RZ ;  /* 0xffffff0312157810 */ /* 0x000fc40007ffe0ff */
[----:B------:R-:W2:Y:S02]  /*15f30*/  LDC R18, c[0x0][0x230] ;  /* 0x00008c00ff127b82 */ /* 0x000ea40000000800 */
[----:B------:R-:W-:Y:S01]  /*15f40*/  ISETP.GE.U32.AND P1, PT, R21, 0x7ffffe84, PT ;  /* 0x7ffffe841500780c */ /* 0x000fe20003f26070 */
[----:B------:R-:W-:-:S05]  /*15f50*/  VIADD R21, R252, 0xffffff02 ;  /* 0xffffff02fc157836 */ /* 0x000fca0000000000 */
[----:B------:R-:W-:Y:S01]  /*15f60*/  ISETP.GE.U32.AND P2, PT, R21, 0x7ffffe83, PT ;  /* 0x7ffffe831500780c */ /* 0x000fe20003f46070 */
[----:B------:R-:W-:Y:S01]  /*15f70*/  VIADD R21, R86, 0xffffff01 ;  /* 0xffffff0156157836 */ /* 0x000fe20000000000 */
[----:B-1----:R-:W-:Y:S01]  /*15f80*/  IADD3 R252, R19, -0x100, RZ ;  /* 0xffffff0013fc7810 */ /* 0x002fe20007ffe0ff */
[----:B---3--:R-:W-:-:S05]  /*15f90*/  IMAD.WIDE R100, R12, 0x4, R108 ;  /* 0x000000040c647825 */ /* 0x008fca00078e026c */
[----:B------:R-:W-:Y:S01]  /*15fa0*/  LDGSTS.E [R13+0x60000], desc[UR8][R100.64], !P3 ;  /* 0x60000000640d7fae */ /* 0x000fe2000d921848 */
[C---:B----4-:R-:W-:Y:S02]  /*15fb0*/  IMAD.WIDE R86, R12.reuse, 0x4, R122 ;  /* 0x000000040c567825 */ /* 0x050fe400078e027a */
[----:B------:R-:W1:Y:S02]  /*15fc0*/  S2R R123, SR_TID.X ;  /* 0x00000000007b7919 */ /* 0x000e640000002100 */
[----:B------:R-:W-:-:S04]  /*15fd0*/  IMAD.WIDE R98, R12, 0x4, R112 ;  /* 0x000000040c627825 */ /* 0x000fc800078e0270 */
[C---:B------:R-:W-:Y:S01]  /*15fe0*/  IMAD.WIDE R96, R12.reuse, 0x4, R114 ;  /* 0x000000040c607825 */ /* 0x040fe200078e0272 */
[----:B------:R-:W-:Y:S03]  /*15ff0*/  LDGSTS.E [R13+0x64000], desc[UR8][R98.64], !P3 ;  /* 0x64000000620d7fae */ /* 0x000fe6000d921848 */
[C---:B------:R-:W-:Y:S01]  /*16000*/  IMAD.WIDE R94, R12.reuse, 0x4, R116 ;  /* 0x000000040c5e7825 */ /* 0x040fe200078e0274 */
[----:B------:R-:W-:Y:S03]  /*16010*/  LDGSTS.E [R13+0x68000], desc[UR8][R96.64], !P3 ;  /* 0x68000000600d7fae */ /* 0x000fe6000d921848 */
[C---:B--2---:R-:W-:Y:S01]  /*16020*/  IMAD.WIDE R92, R12.reuse, 0x4, R110 ;  /* 0x000000040c5c7825 */ /* 0x044fe200078e026e */
[----:B------:R-:W-:Y:S03]  /*16030*/  LDGSTS.E [R13+0x6c000], desc[UR8][R94.64], !P3 ;  /* 0x6c0000005e0d7fae */ /* 0x000fe6000d921848 */
[C---:B------:R-:W-:Y:S01]  /*16040*/  IMAD.WIDE R90, R12.reuse, 0x4, R118 ;  /* 0x000000040c5a7825 */ /* 0x040fe200078e0276 */
[----:B------:R-:W-:Y:S03]  /*16050*/  STL.64 [R1+0x950], R100 ;  /* 0x0009506401007387 */ /* 0x000fe60000100a00 */
[----:B------:R-:W-:Y:S01]  /*16060*/  IMAD.WIDE R88, R12, 0x4, R120 ;  /* 0x000000040c587825 */ /* 0x000fe200078e0278 */
[----:B------:R-:W-:Y:S01]  /*16070*/  STL.64 [R1+0xaa8], R92 ;  /* 0x000aa85c01007387 */ /* 0x000fe20000100a00 */
[----:B-1----:R-:W-:-:S03]  /*16080*/  LOP3.LUT R123, R123, 0x7f, RZ, 0xc0, !PT ;  /* 0x0000007f7b7b7812 */ /* 0x002fc600078ec0ff */
[----:B------:R1:W-:Y:S01]  /*16090*/  STL.64 [R1+0x958], R98 ;  /* 0x0009586201007387 */ /* 0x0003e20000100a00 */
[----:B------:R-:W-:-:S03]  /*160a0*/  ISETP.GE.AND P3, PT, R123, R252, PT ;  /* 0x000000fc7b00720c */ /* 0x000fc60003f66270 */
[----:B------:R2:W-:Y:S01]  /*160b0*/  LDGSTS.E [R13+0x60004], desc[UR8][R92.64], !P4 ;  /* 0x600040005c0d7fae */ /* 0x0005e2000e121848 */
[----:B------:R-:W3:Y:S03]  /*160c0*/  LDC R123, c[0x0][0x230] ;  /* 0x00008c00ff7b7b82 */ /* 0x000ee60000000800 */
[----:B------:R-:W-:Y:S04]  /*160d0*/  STL.64 [R1+0x978], R96 ;  /* 0x0009786001007387 */ /* 0x000fe80000100a00 */
[----:B------:R-:W-:Y:S04]  /*160e0*/  STL.64 [R1+0x9a0], R94 ;  /* 0x0009a05e01007387 */ /* 0x000fe80000100a00 */
[----:B------:R4:W-:Y:S04]  /*160f0*/  STL.64 [R1+0xad0], R90 ;  /* 0x000ad05a01007387 */ /* 0x0009e80000100a00 */
[----:B------:R4:W-:Y:S04]  /*16100*/  STL.64 [R1+0xad8], R88 ;  /* 0x000ad85801007387 */ /* 0x0009e80000100a00 */
[----:B------:R4:W-:Y:S04]  /*16110*/  STL.64 [R1+0xae8], R86 ;  /* 0x000ae85601007387 */ /* 0x0009e80000100a00 */
[----:B------:R4:W-:Y:S04]  /*16120*/  LDGSTS.E [R13+0x64004], desc[UR8][R90.64], !P4 ;  /* 0x640040005a0d7fae */ /* 0x0009e8000e121848 */
[----:B------:R4:W-:Y:S04]  /*16130*/  LDGSTS.E [R13+0x68004], desc[UR8][R88.64], !P4 ;  /* 0x68004000580d7fae */ /* 0x0009e8000e121848 */
[----:B-1----:R-:W4:Y:S04]  /*16140*/  LDL.LU.64 R98, [R1+0x11e8] ;  /* 0x0011e80001627983 */ /* 0x002f280000300a00 */
[----:B------:R1:W-:Y:S04]  /*16150*/  LDGSTS.E [R13+0x6c004], desc[UR8][R86.64], !P4 ;  /* 0x6c004000560d7fae */ /* 0x0003e8000e121848 */
[----:B------:R-:W4:Y:S04]  /*16160*/  LDL.LU.64 R100, [R1+0x1200] ;  /* 0x0012000001647983 */ /* 0x000f280000300a00 */
[----:B------:R-:W4:Y:S04]  /*16170*/  LDL.LU.64 R102, [R1+0x1210] ;  /* 0x0012100001667983 */ /* 0x000f280000300a00 */
[----:B------:R-:W4:Y:S01]  /*16180*/  LDL.LU.64 R104, [R1+0x1220] ;  /* 0x0012200001687983 */ /* 0x000f220000300a00 */
[----:B---3--:R-:W-:Y:S01]  /*16190*/  VIADD R123, R123, 0x7f ;  /* 0x0000007f7b7b7836 */ /* 0x008fe20000000000 */
[----:B------:R-:W-:-:S02]  /*161a0*/  ISETP.GE.U32.AND P4, PT, R21, 0x7ffffe82, PT ;  /* 0x7ffffe821500780c */ /* 0x000fc40003f86070 */
[----:B------:R-:W-:Y:S02]  /*161b0*/  SEL R21, RZ, 0x4, P3 ;  /* 0x00000004ff157807 */ /* 0x000fe40001800000 */
[----:B------:R-:W-:Y:S01]  /*161c0*/  ISETP.GT.AND P3, PT, R123, 0x17f, PT ;  /* 0x0000017f7b00780c */ /* 0x000fe20003f64270 */
[----:B--2---:R-:W-:-:S04]  /*161d0*/  IMAD.WIDE R92, R12, 0x4, R124 ;  /* 0x000000040c5c7825 */ /* 0x004fc800078e027c */
[C---:B----4-:R-:W-:Y:S01]  /*161e0*/  IMAD.WIDE R90, R12.reuse, 0x4, R126 ;  /* 0x000000040c5a7825 */ /* 0x050fe200078e027e */
[----:B------:R-:W-:Y:S03]  /*161f0*/  STL.64 [R1+0xaf8], R92 ;  /* 0x000af85c01007387 */ /* 0x000fe60000100a00 */
[C---:B------:R-:W-:Y:S01]  /*16200*/  IMAD.WIDE R88, R12.reuse, 0x4, R128 ;  /* 0x000000040c587825 */ /* 0x040fe200078e0280 */
[----:B------:R2:W-:Y:S03]  /*16210*/  STL.64 [R1+0xb08], R90 ;  /* 0x000b085a01007387 */ /* 0x0005e60000100a00 */
[----:B-1----:R-:W-:Y:S01]  /*16220*/  IMAD.WIDE R86, R12, 0x4, R130 ;  /* 0x000000040c567825 */ /* 0x002fe200078e0282 */
[----:B------:R1:W-:Y:S04]  /*16230*/  STL.64 [R1+0xb10], R88 ;  /* 0x000b105801007387 */ /* 0x0003e80000100a00 */
[----:B------:R3:W-:Y:S04]  /*16240*/  STL.64 [R1+0xb20], R86 ;  /* 0x000b205601007387 */ /* 0x0007e80000100a00 */
        /* <DEDUP_REMOVED lines=12> */
[----:B------:R-:W-:Y:S01]  /*16310*/  USHF.L.U32 UR7, UR7, 0x7, URZ ;  /* 0x0000000707077899 */ /* 0x000fe2000800063f */
[----:B------:R-:W-:-:S02]  /*16320*/  SEL R21, R21, RZ, P3 ;  /* 0x000000ff15157207 */ /* 0x000fc40001800000 */
[----:B------:R-:W-:Y:S04]  /*16330*/  LDGSTS.E [R13+0x60008], desc[UR8][R92.64], !P5 ;  /* 0x600080005c0d7fae */ /* 0x000fe8000e921848 */
[----:B------:R2:W-:Y:S01]  /*16340*/  LDGSTS.E [R13+0x64008], desc[UR8][R90.64], !P5 ;  /* 0x640080005a0d7fae */ /* 0x0005e2000e921848 */
[----:B------:R-:W-:-:S03]  /*16350*/  ISETP.NE.U32.AND P3, PT, R21, RZ, PT ;  /* 0x000000ff1500720c */ /* 0x000fc60003f65070 */
[----:B------:R1:W-:Y:S01]  /*16360*/  LDGSTS.E [R13+0x68008], desc[UR8][R88.64], !P5 ;  /* 0x68008000580d7fae */ /* 0x0003e2000e921848 */
[----:B------:R-:W-:-:S03]  /*16370*/  MOV R21, UR7 ;  /* 0x0000000700157c02 */ /* 0x000fc60008000f00 */
[----:B------:R3:W-:Y:S01]  /*16380*/  LDGSTS.E [R13+0x6c008], desc[UR8][R86.64], !P5 ;  /* 0x6c008000560d7fae */ /* 0x0007e2000e921848 */
[----:B------:R-:W-:Y:S01]  /*16390*/  ISETP.GE.U32.AND P5, PT, R252, 0x7ffffe81, PT ;  /* 0x7ffffe81fc00780c */ /* 0x000fe20003fa6070 */
[----:B------:R-:W-:Y:S02]  /*163a0*/  VIADD R252, R18, 0xfffffeff ;  /* 0xfffffeff12fc7836 */ /* 0x000fe40000000000 */
[----:B------:R-:W4:Y:S01]  /*163b0*/  LDL.LU.64 R130, [R1+0x668] ;  /* 0x0006680001827983 */ /* 0x000f220000300a00 */
[----:B--2---:R-:W-:-:S04]  /*163c0*/  IMAD.WIDE R90, R12, 0x4, R98 ;  /* 0x000000040c5a7825 */ /* 0x004fc800078e0262 */
[C---:B-1----:R-:W-:Y:S01]  /*163d0*/  IMAD.WIDE R88, R12.reuse, 0x4, R100 ;  /* 0x000000040c587825 */ /* 0x042fe200078e0264 */
[----:B------:R-:W-:Y:S03]  /*163e0*/  STL.64 [R1+0xb30], R90 ;  /* 0x000b305a01007387 */ /* 0x000fe60000100a00 */
[C---:B---3--:R-:W-:Y:S01]  /*163f0*/  IMAD.WIDE R86, R12.reuse, 0x4, R102 ;  /* 0x000000040c567825 */ /* 0x048fe200078e0266 */
[----:B------:R-:W-:Y:S03]  /*16400*/  LDGSTS.E [R13+0x6000c], desc[UR8][R90.64], !P6 ;  /* 0x6000c0005a0d7fae */ /* 0x000fe6000f121848 */
[----:B------:R-:W-:Y:S01]  /*16410*/  IMAD.WIDE R18, R12, 0x4, R104 ;  /* 0x000000040c127825 */ /* 0x000fe200078e0268 */
[----:B------:R4:W-:Y:S04]  /*16420*/  STL.64 [R1+0xb40], R88 ;  /* 0x000b405801007387 */ /* 0x0009e80000100a00 */
[----:B------:R4:W-:Y:S04]  /*16430*/  LDGSTS.E [R13+0x6400c], desc[UR8][R88.64], !P6 ;  /* 0x6400c000580d7fae */ /* 0x0009e8000f121848 */
[----:B------:R-:W-:Y:S04]  /*16440*/  STL.64 [R1+0xb50], R86 ;  /* 0x000b505601007387 */ /* 0x000fe80000100a00 */
[----:B------:R-:W-:Y:S04]  /*16450*/  LDGSTS.E [R13+0x6800c], desc[UR8][R86.64], !P6 ;  /* 0x6800c000560d7fae */ /* 0x000fe8000f121848 */
[----:B------:R1:W-:Y:S04]  /*16460*/  STL.64 [R1+0xb58], R18 ;  /* 0x000b581201007387 */ /* 0x0003e80000100a00 */
[----:B------:R1:W-:Y:S01]  /*16470*/  LDGSTS.E [R13+0x6c00c], desc[UR8][R18.64], !P6 ;  /* 0x6c00c000120d7fae */ /* 0x0003e2000f121848 */
[----:B----4-:R-:W-:-:S04]  /*16480*/  IMAD.WIDE R88, R21, 0x4, R106 ;  /* 0x0000000415587825 */ /* 0x010fc800078e026a */
[C---:B-1----:R-:W-:Y:S01]  /*16490*/  IMAD.WIDE R18, R21.reuse, 0x4, R108 ;  /* 0x0000000415127825 */ /* 0x042fe200078e026c */
[----:B------:R1:W-:Y:S03]  /*164a0*/  STL.64 [R1+0x1640], R88 ;  /* 0x0016405801007387 */ /* 0x0003e60000100a00 */
[C---:B------:R-:W-:Y:S01]  /*164b0*/  IMAD.WIDE R86, R21.reuse, 0x4, R110 ;  /* 0x0000000415567825 */ /* 0x040fe200078e026e */
[----:B------:R2:W-:Y:S04]  /*164c0*/  STL.64 [R1+0x1638], R18 ;  /* 0x0016381201007387 */ /* 0x0005e80000100a00 */
[----:B------:R3:W-:Y:S01]  /*164d0*/  STL.64 [R1+0x1630], R86 ;  /* 0x0016305601007387 */ /* 0x0007e20000100a00 */
[----:B-1----:R-:W-:-:S04]  /*164e0*/  IMAD.WIDE R88, R21, 0x4, R112 ;  /* 0x0000000415587825 */ /* 0x002fc800078e0270 */
[C---:B--2---:R-:W-:Y:S01]  /*164f0*/  IMAD.WIDE R18, R21.reuse, 0x4, R114 ;  /* 0x0000000415127825 */ /* 0x044fe200078e0272 */
[----:B------:R1:W-:Y:S03]  /*16500*/  STL.64 [R1+0x1628], R88 ;  /* 0x0016285801007387 */ /* 0x0003e60000100a00 */
[C---:B---3--:R-:W-:Y:S01]  /*16510*/  IMAD.WIDE R86, R21.reuse, 0x4, R116 ;  /* 0x0000000415567825 */ /* 0x048fe200078e0274 */
        /* <DEDUP_REMOVED lines=10> */
[----:B------:R-:W-:Y:S03]  /*165c0*/  STL.64 [R1+0x15f8], R88 ;  /* 0x0015f85801007387 */ /* 0x000fe60000100a00 */
[C---:B---3--:R-:W-:Y:S01]  /*165d0*/  IMAD.WIDE R86, R21.reuse, 0x4, R128 ;  /* 0x0000000415567825 */ /* 0x048fe200078e0280 */
[----:B------:R1:W-:Y:S04]  /*165e0*/  STL.64 [R1+0x15f0], R18 ;  /* 0x0015f01201007387 */ /* 0x0003e80000100a00 */
[----:B------:R-:W-:Y:S01]  /*165f0*/  STL.64 [R1+0x15e8], R86 ;  /* 0x0015e85601007387 */ /* 0x000fe20000100a00 */
[----:B-1----:R-:W-:-:S03]  /*16600*/  IMAD.WIDE R18, R21, 0x4, R6 ;  /* 0x0000000415127825 */ /* 0x002fc600078e0206 */
[----:B------:R-:W2:Y:S01]  /*16610*/  LDL.LU.64 R6, [R1+0x658] ;  /* 0x0006580001067983 */ /* 0x000ea20000300a00 */
[----:B------:R-:W-:-:S05]  /*16620*/  IMAD.WIDE R10, R21, 0x4, R10 ;  /* 0x00000004150a7825 */ /* 0x000fca00078e020a */
[----:B------:R1:W-:Y:S01]  /*16630*/  STL.64 [R1+0x15e0], R10 ;  /* 0x0015e00a01007387 */ /* 0x0003e20000100a00 */
[----:B------:R-:W-:-:S03]  /*16640*/  IMAD.WIDE R2, R21, 0x4, R2 ;  /* 0x0000000415027825 */ /* 0x000fc600078e0202 */
[----:B-1----:R-:W3:Y:S04]  /*16650*/  LDL.LU.64 R10, [R1+0x650] ;  /* 0x00065000010a7983 */ /* 0x002ee80000300a00 */
[----:B------:R1:W-:Y:S04]  /*16660*/  STL.64 [R1+0x15d8], R18 ;  /* 0x0015d81201007387 */ /* 0x0003e80000100a00 */
[----:B------:R-:W4:Y:S01]  /*16670*/  LDL.LU.64 R248, [R1+0x640] ;  /* 0x0006400001f87983 */ /* 0x000f220000300a00 */
[----:B-1----:R-:W-:-:S05]  /*16680*/  IMAD.WIDE R18, R21, 0x4, R130 ;  /* 0x0000000415127825 */ /* 0x002fca00078e0282 */
[----:B------:R1:W-:Y:S04]  /*16690*/  STL.64 [R1+0x15d0], R18 ;  /* 0x0015d01201007387 */ /* 0x0003e80000100a00 */
[----:B------:R-:W4:Y:S04]  /*166a0*/  LDL.LU.64 R250, [R1+0x638] ;  /* 0x0006380001fa7983 */ /* 0x000f280000300a00 */
[----:B------:R1:W-:Y:S04]  /*166b0*/  STL.64 [R1+0x15c8], R2 ;  /* 0x0015c80201007387 */ /* 0x0003e80000100a00 */
[----:B------:R-:W4:Y:S04]  /*166c0*/  LDL.LU.64 R86, [R1+0x630] ;  /* 0x0006300001567983 */ /* 0x000f280000300a00 */
[----:B-1----:R-:W4:Y:S04]  /*166d0*/  LDL.LU.64 R18, [R1+0x628] ;  /* 0x0006280001127983 */ /* 0x002f280000300a00 */
        /* <DEDUP_REMOVED lines=23> */
[----:B--2---:R-:W-:-:S05]  /*16850*/  IMAD.WIDE R6, R21, 0x4, R6 ;  /* 0x0000000415067825 */ /* 0x004fca00078e0206 */
[----:B------:R1:W-:Y:S04]  /*16860*/  STL.64 [R1+0x15c0], R6 ;  /* 0x0015c00601007387 */ /* 0x0003e80000100a00 */
[----:B-1----:R-:W2:Y:S01]  /*16870*/  LDL.LU.64 R6, [R1+0x1748] ;  /* 0x0017480001067983 */ /* 0x002ea20000300a00 */
[----:B---3--:R-:W-:-:S05]  /*16880*/  IMAD.WIDE R10, R21, 0x4, R10 ;  /* 0x00000004150a7825 */ /* 0x008fca00078e020a */
[----:B------:R1:W-:Y:S04]  /*16890*/  STL.64 [R1+0x15b8], R10 ;  /* 0x0015b80a01007387 */ /* 0x0003e80000100a00 */
[----:B-1----:R-:W3:Y:S01]  /*168a0*/  LDL.LU.64 R10, [R1+0x558] ;  /* 0x00055800010a7983 */ /* 0x002ee20000300a00 */
[----:B----4-:R-:W-:-:S04]  /*168b0*/  IMAD.WIDE R248, R21, 0x4, R248 ;  /* 0x0000000415f87825 */ /* 0x010fc800078e02f8 */
[----:B--2---:R-:W-:-:S05]  /*168c0*/  IMAD.WIDE R6, R21, 0x4, R6 ;  /* 0x0000000415067825 */ /* 0x004fca00078e0206 */
[----:B------:R1:W-:Y:S04]  /*168d0*/  STL.64 [R1+0x15b0], R6 ;  /* 0x0015b00601007387 */ /* 0x0003e80000100a00 */
[----:B-1----:R-:W2:Y:S04]  /*168e0*/  LDL.LU.64 R6, [R1+0x1740] ;  /* 0x0017400001067983 */ /* 0x002ea80000300a00 */
[----:B------:R1:W-:Y:S02]  /*168f0*/  STL.64 [R1+0x15a8], R248 ;  /* 0x0015a8f801007387 */ /* 0x0003e40000100a00 */
[----:B-1----:R-:W-:-:S04]  /*16900*/  IMAD.WIDE R248, R21, 0x4, R250 ;  /* 0x0000000415f87825 */ /* 0x002fc800078e02fa */
[C---:B------:R-:W-:Y:S01]  /*16910*/  IMAD.WIDE R250, R21.reuse, 0x4, R86 ;  /* 0x0000000415fa7825 */ /* 0x040fe200078e0256 */
[----:B------:R1:W-:Y:S03]  /*16920*/  STL.64 [R1+0x15a0], R248 ;  /* 0x0015a0f801007387 */ /* 0x0003e60000100a00 */
[C---:B------:R-:W-:Y:S01]  /*16930*/  IMAD.WIDE R86, R21.reuse, 0x4, R88 ;  /* 0x0000000415567825 */ /* 0x040fe200078e0258 */
[----:B------:R-:W-:Y:S03]  /*16940*/  STL.64 [R1+0x1598], R250 ;  /* 0x001598fa01007387 */ /* 0x000fe60000100a00 */
[----:B-1----:R-:W-:-:S04]  /*16950*/  IMAD.WIDE R248, R21, 0x4, R18 ;  /* 0x0000000415f87825 */ /* 0x002fc800078e0212 */
[C---:B------:R-:W-:Y:S01]  /*16960*/  IMAD.WIDE R18, R21.reuse, 0x4, R90 ;  /* 0x0000000415127825 */ /* 0x040fe200078e025a */
[----:B------:R-:W-:Y:S03]  /*16970*/  STL.64 [R1+0x1590], R248 ;  /* 0x001590f801007387 */ /* 0x000fe60000100a00 */
[C---:B------:R-:W-:Y:S01]  /*16980*/  IMAD.WIDE R88, R21.reuse, 0x4, R92 ;  /* 0x0000000415587825 */ /* 0x040fe200078e025c */
[----:B------:R1:W-:Y:S04]  /*16990*/  STL.64 [R1+0x1588], R86 ;  /* 0x0015885601007387 */ /* 0x0003e80000100a00 */
[----:B------:R4:W-:Y:S04]  /*169a0*/  STL.64 [R1+0x1580], R18 ;  /* 0x0015801201007387 */ /* 0x0009e80000100a00 */
[----:B------:R3:W-:Y:S01]  /*169b0*/  STL.64 [R1+0x1578], R88 ;  /* 0x0015785801007387 */ /* 0x0007e20000100a00 */
[----:B-1----:R-:W-:-:S04]  /*169c0*/  IMAD.WIDE R86, R21, 0x4, R94 ;  /* 0x0000000415567825 */ /* 0x002fc800078e025e */
[C---:B----4-:R-:W-:Y:S01]  /*169d0*/  IMAD.WIDE R18, R21.reuse, 0x4, R96 ;  /* 0x0000000415127825 */ /* 0x050fe200078e0260 */
[----:B------:R1:W-:Y:S03]  /*169e0*/  STL.64 [R1+0x1570], R86 ;  /* 0x0015705601007387 */ /* 0x0003e60000100a00 */
[C---:B---3--:R-:W-:Y:S01]  /*169f0*/  IMAD.WIDE R88, R21.reuse, 0x4, R98 ;  /* 0x0000000415587825 */ /* 0x048fe200078e0262 */
[----:B------:R3:W-:Y:S04]  /*16a00*/  STL.64 [R1+0x1568], R18 ;  /* 0x0015681201007387 */ /* 0x0007e80000100a00 */
[----:B------:R4:W-:Y:S01]  /*16a10*/  STL.64 [R1+0x1560], R88 ;  /* 0x0015605801007387 */ /* 0x0009e20000100a00 */
[----:B-1----:R-:W-:-:S04]  /*16a20*/  IMAD.WIDE R86, R21, 0x4, R100 ;  /* 0x0000000415567825 */ /* 0x002fc800078e0264 */
[C---:B---3--:R-:W-:Y:S01]  /*16a30*/  IMAD.WIDE R18, R21.reuse, 0x4, R102 ;  /* 0x0000000415127825 */ /* 0x048fe200078e0266 */
[----:B------:R1:W-:Y:S03]  /*16a40*/  STL.64 [R1+0x1558], R86 ;  /* 0x0015585601007387 */ /* 0x0003e60000100a00 */
[C---:B----4-:R-:W-:Y:S01]  /*16a50*/  IMAD.WIDE R88, R21.reuse, 0x4, R104 ;  /* 0x0000000415587825 */ /* 0x050fe200078e0268 */
        /* <DEDUP_REMOVED lines=24> */
[----:B------:R3:W-:Y:S03]  /*16be0*/  STL.64 [R1+0x14f0], R18 ;  /* 0x0014f01201007387 */ /* 0x0007e60000100a00 */
[C---:B------:R-:W-:Y:S01]  /*16bf0*/  IMAD.WIDE R8, R21.reuse, 0x4, R8 ;  /* 0x0000000415087825 */ /* 0x040fe200078e0208 */
[----:B------:R-:W-:Y:S03]  /*16c00*/  STL.64 [R1+0x14e8], R88 ;  /* 0x0014e85801007387 */ /* 0x000fe60000100a00 */
[----:B-1----:R-:W-:-:S04]  /*16c10*/  IMAD.WIDE R86, R21, 0x4, R130 ;  /* 0x0000000415567825 */ /* 0x002fc800078e0282 */
[C---:B---3--:R-:W-:Y:S01]  /*16c20*/  IMAD.WIDE R18, R21.reuse, 0x4, R2 ;  /* 0x0000000415127825 */ /* 0x048fe200078e0202 */
[----:B------:R-:W-:Y:S03]  /*16c30*/  STL.64 [R1+0x14e0], R86 ;  /* 0x0014e05601007387 */ /* 0x000fe60000100a00 */
[C---:B------:R-:W-:Y:S01]  /*16c40*/  IMAD.WIDE R2, R21.reuse, 0x4, R4 ;  /* 0x0000000415027825 */ /* 0x040fe200078e0204 */
[----:B------:R-:W-:Y:S03]  /*16c50*/  STL.64 [R1+0x14d8], R18 ;  /* 0x0014d81201007387 */ /* 0x000fe60000100a00 */
[C---:B------:R-:W-:Y:S01]  /*16c60*/  IMAD.WIDE R4, R21.reuse, 0x4, R10 ;  /* 0x0000000415047825 */ /* 0x040fe200078e020a */
[----:B------:R2:W-:Y:S04]  /*16c70*/  STL.64 [R1+0x14d0], R2 ;  /* 0x0014d00201007387 */ /* 0x0005e80000100a00 */
[----:B------:R-:W-:Y:S04]  /*16c80*/  STL.64 [R1+0x14c8], R8 ;  /* 0x0014c80801007387 */ /* 0x000fe80000100a00 */
[----:B------:R-:W3:Y:S04]  /*16c90*/  LDL.LU.64 R248, [R1+0x548] ;  /* 0x0005480001f87983 */ /* 0x000ee80000300a00 */
[----:B------:R-:W-:Y:S04]  /*16ca0*/  STL.64 [R1+0x14c0], R4 ;  /* 0x0014c00401007387 */ /* 0x000fe80000100a00 */
[----:B------:R-:W4:Y:S01]  /*16cb0*/  LDL.LU.64 R250, [R1+0x540] ;  /* 0x0005400001fa7983 */ /* 0x000f220000300a00 */
[----:B--2---:R-:W-:-:S05]  /*16cc0*/  IMAD.WIDE R2, R21, 0x4, R6 ;  /* 0x0000000415027825 */ /* 0x004fca00078e0206 */
[----:B------:R1:W-:Y:S04]  /*16cd0*/  STL.64 [R1+0x14b8], R2 ;  /* 0x0014b80201007387 */ /* 0x0003e80000100a00 */
        /* <DEDUP_REMOVED lines=24> */
[----:B-1----:R-:W2:Y:S04]  /*16e60*/  LDL.LU.64 R2, [R1+0x13b0] ;  /* 0x0013b00001027983 */ /* 0x002ea80000300a00 */
[----:B------:R-:W2:Y:S04]  /*16e70*/  LDL.LU.64 R4, [R1+0x13a8] ;  /* 0x0013a80001047983 */ /* 0x000ea80000300a00 */
[----:B------:R-:W2:Y:S04]  /*16e80*/  LDL.LU.64 R8, [R1+0x13b8] ;  /* 0x0013b80001087983 */ /* 0x000ea80000300a00 */
[----:B------:R-:W2:Y:S04]  /*16e90*/  LDL.LU.64 R10, [R1+0x13c8] ;  /* 0x0013c800010a7983 */ /* 0x000ea80000300a00 */
[----:B------:R-:W2:Y:S01]  /*16ea0*/  LDL.LU.64 R6, [R1+0x13c0] ;  /* 0x0013c00001067983 */ /* 0x000ea20000300a00 */
[----:B---3--:R-:W-:-:S05]  /*16eb0*/  IMAD.WIDE R248, R21, 0x4, R248 ;  /* 0x0000000415f87825 */ /* 0x008fca00078e02f8 */
[----:B------:R1:W-:Y:S01]  /*16ec0*/  STL.64 [R1+0x14b0], R248 ;  /* 0x0014b0f801007387 */ /* 0x0003e20000100a00 */
[----:B----4-:R-:W-:-:S03]  /*16ed0*/  IMAD.WIDE R250, R21, 0x4, R250 ;  /* 0x0000000415fa7825 */ /* 0x010fc600078e02fa */
[----:B-1----:R-:W3:Y:S04]  /*16ee0*/  LDL.LU.64 R248, [R1+0x1738] ;  /* 0x0017380001f87983 */ /* 0x002ee80000300a00 */
[----:B------:R1:W-:Y:S04]  /*16ef0*/  STL.64 [R1+0x14a8], R250 ;  /* 0x0014a8fa01007387 */ /* 0x0003e80000100a00 */
[----:B-1----:R-:W4:Y:S01]  /*16f00*/  LDL.LU.64 R250, [R1+0x1730] ;  /* 0x0017300001fa7983 */ /* 0x002f220000300a00 */
[----:B--2---:R-:W-:-:S04]  /*16f10*/  IMAD.WIDE R18, R21, 0x4, R18 ;  /* 0x0000000415127825 */ /* 0x004fc800078e0212 */
[C---:B------:R-:W-:Y:S01]  /*16f20*/  IMAD.WIDE R86, R21.reuse, 0x4, R86 ;  /* 0x0000000415567825 */ /* 0x040fe200078e0256 */
[----:B------:R1:W-:Y:S03]  /*16f30*/  STL.64 [R1+0x14a0], R18 ;  /* 0x0014a01201007387 */ /* 0x0003e60000100a00 */
[----:B------:R-:W-:-:S04]  /*16f40*/  IMAD.WIDE R88, R21, 0x4, R88 ;  /* 0x0000000415587825 */ /* 0x000fc800078e0258 */
[C---:B------:R-:W-:Y:S01]  /*16f50*/  IMAD.WIDE R90, R21.reuse, 0x4, R90 ;  /* 0x00000004155a7825 */ /* 0x040fe200078e025a */
[----:B-1----:R-:W2:Y:S03]  /*16f60*/  LDL.LU.64 R18, [R1+0x1728] ;  /* 0x0017280001127983 */ /* 0x002ea60000300a00 */
[C---:B------:R-:W-:Y:S01]  /*16f70*/  IMAD.WIDE R92, R21.reuse, 0x4, R92 ;  /* 0x00000004155c7825 */ /* 0x040fe200078e025c */
[----:B------:R1:W-:Y:S03]  /*16f80*/  STL.64 [R1+0x1490], R86 ;  /* 0x0014905601007387 */ /* 0x0003e60000100a00 */
[----:B------:R-:W-:-:S04]  /*16f90*/  IMAD.WIDE R94, R21, 0x4, R94 ;  /* 0x00000004155e7825 */ /* 0x000fc800078e025e */
[C---:B------:R-:W-:Y:S01]  /*16fa0*/  IMAD.WIDE R96, R21.reuse, 0x4, R96 ;  /* 0x0000000415607825 */ /* 0x040fe200078e0260 */
[----:B-1----:R-:W3:Y:S04]  /*16fb0*/  LDL.LU.64 R86, [R1+0x1720] ;  /* 0x0017200001567983 */ /* 0x002ee80000300a00 */
[----:B------:R1:W-:Y:S01]  /*16fc0*/  STL.64 [R1+0x1488], R88 ;  /* 0x0014885801007387 */ /* 0x0003e20000100a00 */
[----:B------:R-:W-:-:S04]  /*16fd0*/  IMAD.WIDE R98, R21, 0x4, R98 ;  /* 0x0000000415627825 */ /* 0x000fc800078e0262 */
[C---:B------:R-:W-:Y:S01]  /*16fe0*/  IMAD.WIDE R100, R21.reuse, 0x4, R100 ;  /* 0x0000000415647825 */ /* 0x040fe200078e0264 */
[----:B-1----:R-:W4:Y:S04]  /*16ff0*/  LDL.LU.64 R88, [R1+0x1718] ;  /* 0x0017180001587983 */ /* 0x002f280000300a00 */
[----:B------:R1:W-:Y:S01]  /*17000*/  STL.64 [R1+0x1480], R90 ;  /* 0x0014805a01007387 */ /* 0x0003e20000100a00 */
[----:B------:R-:W-:-:S03]  /*17010*/  IMAD.WIDE R102, R21, 0x4, R102 ;  /* 0x0000000415667825 */ /* 0x000fc600078e0266 */
[----:B-1----:R-:W3:Y:S04]  /*17020*/  LDL.LU.64 R90, [R1+0x1710] ;  /* 0x00171000015a7983 */ /* 0x002ee80000300a00 */
[----:B------:R1:W-:Y:S01]  /*17030*/  STL.64 [R1+0x1478], R92 ;  /* 0x0014785c01007387 */ /* 0x0003e20000100a00 */
[----:B------:R-:W-:-:S03]  /*17040*/  IMAD.WIDE R104, R21, 0x4, R104 ;  /* 0x0000000415687825 */ /* 0x000fc600078e0268 */
        /* <DEDUP_REMOVED lines=55> */
[----:B------:R1:W-:Y:S04]  /*173c0*/  STL.64 [R1+0x630], R130 ;  /* 0x0006308201007387 */ /* 0x0003e80000100a00 */
[----:B-1----:R-:W3:Y:S04]  /*173d0*/  LDL.LU.64 R130, [R1+0x1670] ;  /* 0x0016700001827983 */ /* 0x002ee80000300a00 */
[----:B------:R1:W-:Y:S04]  /*173e0*/  STL.64 [R1+0x638], R2 ;  /* 0x0006380201007387 */ /* 0x0003e80000100a00 */
[----:B-1----:R-:W2:Y:S04]  /*173f0*/  LDL.LU.64 R2, [R1+0x1668] ;  /* 0x0016680001027983 */ /* 0x002ea80000300a00 */
[----:B------:R1:W-:Y:S04]  /*17400*/  STL.64 [R1+0x640], R4 ;  /* 0x0006400401007387 */ /* 0x0003e80000100a00 */
[----:B-1----:R-:W4:Y:S04]  /*17410*/  LDL.LU.64 R4, [R1+0x1660] ;  /* 0x0016600001047983 */ /* 0x002f280000300a00 */
[----:B------:R1:W-:Y:S04]  /*17420*/  STL.64 [R1+0x650], R8 ;  /* 0x0006500801007387 */ /* 0x0003e80000100a00 */
[----:B-1----:R-:W3:Y:S04]  /*17430*/  LDL.LU.64 R8, [R1+0x1658] ;  /* 0x0016580001087983 */ /* 0x002ee80000300a00 */
[----:B------:R1:W-:Y:S04]  /*17440*/  STL.64 [R1+0x660], R10 ;  /* 0x0006600a01007387 */ /* 0x0003e80000100a00 */
[----:B-1----:R-:W4:Y:S04]  /*17450*/  LDL.LU.64 R10, [R1+0x1650] ;  /* 0x00165000010a7983 */ /* 0x002f280000300a00 */
[----:B------:R1:W-:Y:S04]  /*17460*/  STL.64 [R1+0x688], R6 ;  /* 0x0006880601007387 */ /* 0x0003e80000100a00 */
[----:B-1----:R-:W2:Y:S01]  /*17470*/  LDL.LU.64 R6, [R1+0x1648] ;  /* 0x0016480001067983 */ /* 0x002ea20000300a00 */
[----:B------:R-:W-:Y:S01]  /*17480*/  ISETP.GE.U32.AND P6, PT, R252, 0x7ffffe80, PT ;  /* 0x7ffffe80fc00780c */ /* 0x000fe20003fc6070 */
[----:B------:R-:W-:-:S02]  /*17490*/  VIADD R252, R20, 0x100000 ;  /* 0x0010000014fc7836 */ /* 0x000fc40000000000 */
[----:B------:R1:W-:Y:S04]  /*174a0*/  STL.64 [R1+0x1978], R184 ;  /* 0x001978b801007387 */ /* 0x0003e80000100a00 */
[----:B-1----:R-:W3:Y:S04]  /*174b0*/  LDL.64 R184, [R1+0x630] ;  /* 0x0006300001b87983 */ /* 0x002ee80000100a00 */
[----:B------:R1:W-:Y:S04]  /*174c0*/  STL.64 [R1+0x1970], R186 ;  /* 0x001970ba01007387 */ /* 0x0003e80000100a00 */
[----:B-1----:R-:W4:Y:S04]  /*174d0*/  LDL.64 R186, [R1+0x620] ;  /* 0x0006200001ba7983 */ /* 0x002f280000100a00 */
[----:B------:R1:W-:Y:S04]  /*174e0*/  STL.64 [R1+0x1968], R188 ;  /* 0x001968bc01007387 */ /* 0x0003e80000100a00 */
[----:B-1----:R-:W3:Y:S04]  /*174f0*/  LDL.64 R188, [R1+0x608] ;  /* 0x0006080001bc7983 */ /* 0x002ee80000100a00 */
[----:B------:R1:W-:Y:S04]  /*17500*/  STL.64 [R1+0x1960], R190 ;  /* 0x001960be01007387 */ /* 0x0003e80000100a00 */
[----:B-1----:R-:W4:Y:S04]  /*17510*/  LDL.64 R190, [R1+0x640] ;  /* 0x0006400001be7983 */ /* 0x002f280000100a00 */
        /* <DEDUP_REMOVED lines=22> */
[----:B------:R-:W-:Y:S04]  /*17680*/  STL [R1+0x1900], R216 ;  /* 0x001900d801007387 */ /* 0x000fe80000100800 */
[----:B------:R-:W-:Y:S04]  /*17690*/  STL.64 [R1+0x18f8], R214 ;  /* 0x0018f8d601007387 */ /* 0x000fe80000100a00 */
[----:B------:R-:W-:Y:S04]  /*176a0*/  STL [R1+0x18f0], R217 ;  /* 0x0018f0d901007387 */ /* 0x000fe80000100800 */
[----:B------:R-:W-:Y:S04]  /*176b0*/  STL.64 [R1+0x18e8], R218 ;  /* 0x0018e8da01007387 */ /* 0x000fe80000100a00 */
[----:B------:R-:W-:Y:S04]  /*176c0*/  STL.64 [R1+0x18e0], R220 ;  /* 0x0018e0dc01007387 */ /* 0x000fe80000100a00 */
[----:B------:R-:W-:Y:S04]  /*176d0*/  STL [R1+0x18d8], R224 ;  /* 0x0018d8e001007387 */ /* 0x000fe80000100800 */
[----:B------:R-:W-:Y:S04]  /*176e0*/  STL.64 [R1+0x18d0], R222 ;  /* 0x0018d0de01007387 */ /* 0x000fe80000100a00 */
[----:B------:R-:W-:Y:S04]  /*176f0*/  STL [R1+0x18c8], R225 ;  /* 0x0018c8e101007387 */ /* 0x000fe80000100800 */
[----:B------:R-:W-:Y:S04]  /*17700*/  STL.64 [R1+0x18c0], R226 ;  /* 0x0018c0e201007387 */ /* 0x000fe80000100a00 */
[----:B------:R-:W-:Y:S04]  /*17710*/  STL.64 [R1+0x18b8], R228 ;  /* 0x0018b8e401007387 */ /* 0x000fe80000100a00 */
[----:B------:R-:W-:Y:S04]  /*17720*/  STL [R1+0x18b0], R14 ;  /* 0x0018b00e01007387 */ /* 0x000fe80000100800 */
[----:B--2---:R1:W-:Y:S04]  /*17730*/  STL.64 [R1+0x1648], R6 ;  /* 0x0016480601007387 */ /* 0x0043e80000100a00 */
[----:B-1----:R-:W2:Y:S04]  /*17740*/  LDL.LU.64 R6, [R1+0x628] ;  /* 0x0006280001067983 */ /* 0x002ea80000300a00 */
        /* <DEDUP_REMOVED lines=8> */
[----:B----4-:R-:W-:Y:S04]  /*177d0*/  LDGSTS.E [R13+0x70000], desc[UR8][R212.64], !P1 ;  /* 0x70000000d40d7fae */ /* 0x010fe8000c921848 */
[----:B---3--:R-:W-:Y:S04]  /*177e0*/  LDGSTS.E [R13+0x74000], desc[UR8][R210.64], !P1 ;  /* 0x74000000d20d7fae */ /* 0x008fe8000c921848 */
[----:B------:R-:W-:Y:S04]  /*177f0*/  LDGSTS.E [R13+0x78000], desc[UR8][R208.64], !P1 ;  /* 0x78000000d00d7fae */ /* 0x000fe8000c921848 */
[----:B------:R-:W-:Y:S04]  /*17800*/  LDGSTS.E [R13+0x7c000], desc[UR8][R206.64], !P1 ;  /* 0x7c000000ce0d7fae */ /* 0x000fe8000c921848 */
[----:B------:R-:W-:Y:S04]  /*17810*/  LDGSTS.E [R13+0x70004], desc[UR8][R188.64], !P2 ;  /* 0x70004000bc0d7fae */ /* 0x000fe8000d121848 */
[----:B------:R-:W-:Y:S04]  /*17820*/  LDGSTS.E [R13+0x74004], desc[UR8][R196.64], !P2 ;  /* 0x74004000c40d7fae */ /* 0x000fe8000d121848 */
[----:B------:R-:W-:Y:S04]  /*17830*/  LDGSTS.E [R13+0x78004], desc[UR8][R194.64], !P2 ;  /* 0x78004000c20d7fae */ /* 0x000fe8000d121848 */
[----:B------:R-:W-:Y:S04]  /*17840*/  LDGSTS.E [R13+0x7c004], desc[UR8][R186.64], !P2 ;  /* 0x7c004000ba0d7fae */ /* 0x000fe8000d121848 */
[----:B------:R-:W3:Y:S04]  /*17850*/  LDL.64 R188, [R1+0x1640] ;  /* 0x0016400001bc7983 */ /* 0x000ee80000100a00 */
[----:B------:R-:W4:Y:S04]  /*17860*/  LDL.64 R196, [R1+0x14c0] ;  /* 0x0014c00001c47983 */ /* 0x000f280000100a00 */
[----:B------:R-:W4:Y:S04]  /*17870*/  LDL.64 R186, [R1+0x1600] ;  /* 0x0016000001ba7983 */ /* 0x000f280000100a00 */
[----:B------:R-:W4:Y:S04]  /*17880*/  LDL.64 R194, [R1+0x1478] ;  /* 0x0014780001c27983 */ /* 0x000f280000100a00 */
[----:B------:R-:W4:Y:S04]  /*17890*/  LDL.64 R212, [R1+0x1470] ;  /* 0x0014700001d47983 */ /* 0x000f280000100a00 */
[----:B------:R-:W4:Y:S04]  /*178a0*/  LDL.64 R210, [R1+0x1630] ;  /* 0x0016300001d27983 */ /* 0x000f280000100a00 */
[----:B------:R-:W4:Y:S04]  /*178b0*/  LDL.64 R208, [R1+0x15f0] ;  /* 0x0015f00001d07983 */ /* 0x000f280000100a00 */
[----:B--2---:R-:W-:Y:S04]  /*178c0*/  LDGSTS.E [R13+0x70008], desc[UR8][R6.64], !P4 ;  /* 0x70008000060d7fae */ /* 0x004fe8000e121848 */
[----:B------:R-:W-:Y:S04]  /*178d0*/  LDGSTS.E [R13+0x74008], desc[UR8][R184.64], !P4 ;  /* 0x74008000b80d7fae */ /* 0x000fe8000e121848 */
[----:B------:R-:W-:Y:S04]  /*178e0*/  LDGSTS.E [R13+0x78008], desc[UR8][R192.64], !P4 ;  /* 0x78008000c00d7fae */ /* 0x000fe8000e121848 */
[----:B------:R-:W-:Y:S04]  /*178f0*/  LDGSTS.E [R13+0x7c008], desc[UR8][R190.64], !P4 ;  /* 0x7c008000be0d7fae */ /* 0x000fe8000e121848 */
[----:B------:R-:W2:Y:S04]  /*17900*/  LDL.64 R184, [R1+0x15c0] ;  /* 0x0015c00001b87983 */ /* 0x000ea80000100a00 */
[----:B------:R-:W2:Y:S04]  /*17910*/  LDL.64 R192, [R1+0x1638] ;  /* 0x0016380001c07983 */ /* 0x000ea80000100a00 */
[----:B------:R-:W2:Y:S04]  /*17920*/  LDL.64 R190, [R1+0x15f8] ;  /* 0x0015f80001be7983 */ /* 0x000ea80000100a00 */
[----:B------:R-:W-:Y:S04]  /*17930*/  LDGSTS.E [R13+0x7000c], desc[UR8][R204.64], !P5 ;  /* 0x7000c000cc0d7fae */ /* 0x000fe8000e921848 */
[----:B------:R-:W-:Y:S04]  /*17940*/  LDGSTS.E [R13+0x7400c], desc[UR8][R202.64], !P5 ;  /* 0x7400c000ca0d7fae */ /* 0x000fe8000e921848 */
[----:B------:R-:W2:Y:S04]  /*17950*/  LDL.64 R206, [R1+0x15b0] ;  /* 0x0015b00001ce7983 */ /* 0x000ea80000100a00 */
[----:B------:R-:W-:Y:S04]  /*17960*/  LDGSTS.E [R13+0x7800c], desc[UR8][R200.64], !P5 ;  /* 0x7800c000c80d7fae */ /* 0x000fe8000e921848 */
[----:B------:R-:W2:Y:S04]  /*17970*/  LDL.64 R204, [R1+0x1570] ;  /* 0x0015700001cc7983 */ /* 0x000ea80000100a00 */
[----:B------:R-:W-:Y:S04]  /*17980*/  LDGSTS.E [R13+0x7c00c], desc[UR8][R198.64], !P5 ;  /* 0x7c00c000c60d7fae */ /* 0x000fe8000e921848 */
[----:B------:R-:W2:Y:S04]  /*17990*/  LDL.64 R202, [R1+0x1530] ;  /* 0x0015300001ca7983 */ /* 0x000ea80000100a00 */
[----:B------:R-:W0:Y:S04]  /*179a0*/  LDGDEPBAR ;  /* 0x00000000000079af */ /* 0x000e280000000000 */
[----:B------:R-:W2:Y:S04]  /*179b0*/  LDL.64 R200, [R1+0x14f0] ;  /* 0x0014f00001c87983 */ /* 0x000ea80000100a00 */
[----:B------:R-:W2:Y:S04]  /*179c0*/  LDL.64 R198, [R1+0x14b0] ;  /* 0x0014b00001c67983 */ /* 0x000ea80000100a00 */
[----:B---3--:R-:W-:Y:S04]  /*179d0*/  LDGSTS.E [R2+0x48000], desc[UR8][R188.64], P0 ;  /* 0x48000000bc027fae */ /* 0x008fe80008121848 */
[----:B----4-:R-:W-:Y:S04]  /*179e0*/  LDGSTS.E [R2+0x48400], desc[UR8][R186.64], P0 ;  /* 0x48400000ba027fae */ /* 0x010fe80008121848 */
[----:B------:R-:W3:Y:S04]  /*179f0*/  LDL.64 R188, [R1+0x1468] ;  /* 0x0014680001bc7983 */ /* 0x000ee80000100a00 */
[----:B------:R-:W4:Y:S04]  /*17a00*/  LDL.64 R186, [R1+0x1628] ;  /* 0x0016280001ba7983 */ /* 0x000f280000100a00 */
[----:B--2---:R-:W-:Y:S04]  /*17a10*/  LDGSTS.E [R2+0x48800], desc[UR8][R184.64], P0 ;  /* 0x48800000b8027fae */ /* 0x004fe80008121848 */
[----:B------:R-:W-:Y:S04]  /*17a20*/  LDGSTS.E [R2+0x48c00], desc[UR8][R228.64], P0 ;  /* 0x48c00000e4027fae */ /* 0x000fe80008121848 */
[----:B------:R-:W-:Y:S04]  /*17a30*/  LDGSTS.E [R2+0x49000], desc[UR8][R226.64], P0 ;  /* 0x49000000e2027fae */ /* 0x000fe80008121848 */
[----:B------:R-:W2:Y:S04]  /*17a40*/  LDL.64 R184, [R1+0x15e8] ;  /* 0x0015e80001b87983 */ /* 0x000ea80000100a00 */
[----:B------:R-:W-:Y:S04]  /*17a50*/  LDGSTS.E [R2+0x49400], desc[UR8][R224.64], P0 ;  /* 0x49400000e0027fae */ /* 0x000fe80008121848 */
[----:B------:R-:W-:Y:S04]  /*17a60*/  LDGSTS.E [R2+0x49800], desc[UR8][R196.64], P0 ;  /* 0x49800000c4027fae */ /* 0x000fe80008121848 */
[----:B------:R-:W-:Y:S04]  /*17a70*/  LDGSTS.E [R2+0x49c00], desc[UR8][R194.64], P0 ;  /* 0x49c00000c2027fae */ /* 0x000fe80008121848 */
[----:B------:R-:W-:Y:S04]  /*17a80*/  LDGSTS.E [R11+0x48080], desc[UR8][R192.64], P0 ;  /* 0x48080000c00b7fae */ /* 0x000fe80008121848 */
[----:B------:R-:W2:Y:S04]  /*17a90*/  LDL.64 R196, [R1+0x15a8] ;  /* 0x0015a80001c47983 */ /* 0x000ea80000100a00 */
[----:B------:R-:W2:Y:S04]  /*17aa0*/  LDL.64 R194, [R1+0x1568] ;  /* 0x0015680001c27983 */ /* 0x000ea80000100a00 */
[----:B------:R-:W-:Y:S04]  /*17ab0*/  LDGSTS.E [R11+0x48480], desc[UR8][R190.64], P0 ;  /* 0x48480000be0b7fae */ /* 0x000fe80008121848 */
[----:B------:R-:W2:Y:S04]  /*17ac0*/  LDL.64 R192, [R1+0x1528] ;  /* 0x0015280001c07983 */ /* 0x000ea80000100a00 */
[----:B------:R-:W-:Y:S04]  /*17ad0*/  LDGSTS.E [R11+0x48880], desc[UR8][R222.64], P0 ;  /* 0x48880000de0b7fae */ /* 0x000fe80008121848 */
[----:B------:R-:W2:Y:S04]  /*17ae0*/  LDL.64 R190, [R1+0x14e8] ;  /* 0x0014e80001be7983 */ /* 0x000ea80000100a00 */
        /* <DEDUP_REMOVED lines=8> */
[----:B------:R-:W2:Y:S04]  /*17b70*/  LDL.64 R210, [R1+0x14a8] ;  /* 0x0014a80001d27983 */ /* 0x000ea80000100a00 */
[----:B------:R-:W2:Y:S04]  /*17b80*/  LDL.64 R208, [R1+0x1460] ;  /* 0x0014600001d07983 */ /* 0x000ea80000100a00 */
[----:B------:R-:W-:Y:S04]  /*17b90*/  LDGSTS.E [R10+0x48d00], desc[UR8][R204.64], P0 ;  /* 0x48d00000cc0a7fae */ /* 0x000fe80008121848 */
[----:B------:R-:W-:Y:S04]  /*17ba0*/  LDGSTS.E [R10+0x49100], desc[UR8][R202.64], P0 ;  /* 0x49100000ca0a7fae */ /* 0x000fe80008121848 */
[----:B------:R-:W-:Y:S04]  /*17bb0*/  LDGSTS.E [R10+0x49500], desc[UR8][R200.64], P0 ;  /* 0x49500000c80a7fae */ /* 0x000fe80008121848 */
[----:B------:R-:W-:Y:S04]  /*17bc0*/  LDGSTS.E [R10+0x49900], desc[UR8][R198.64], P0 ;  /* 0x49900000c60a7fae */ /* 0x000fe80008121848 */
[----:B------:R1:W-:Y:S04]  /*17bd0*/  STL.64 [R1+0x1668], R10 ;  /* 0x0016680a01007387 */ /* 0x0003e80000100a00 */
[----:B---3--:R-:W-:Y:S04]  /*17be0*/  LDGSTS.E [R10+0x49d00], desc[UR8][R188.64], P0 ;  /* 0x49d00000bc0a7fae */ /* 0x008fe80008121848 */
[----:B----4-:R-:W-:Y:S04]  /*17bf0*/  LDGSTS.E [R9+0x48180], desc[UR8][R186.64], P0 ;  /* 0x48180000ba097fae */ /* 0x010fe80008121848 */
[----:B-1----:R-:W3:Y:S04]  /*17c00*/  LDL.LU.64 R10, [R1+0x1440] ;  /* 0x00144000010a7983 */ /* 0x002ee80000300a00 */
[----:B------:R-:W4:Y:S04]  /*17c10*/  LDL.64 R188, [R1+0x15a0] ;  /* 0x0015a00001bc7983 */ /* 0x000f280000100a00 */
[----:B------:R-:W3:Y:S04]  /*17c20*/  LDL.64 R186, [R1+0x15e0] ;  /* 0x0015e00001ba7983 */ /* 0x000ee80000100a00 */
[----:B------:R-:W4:Y:S04]  /*17c30*/  LDL.64 R224, [R1+0x1560] ;  /* 0x0015600001e07983 */ /* 0x000f280000100a00 */
[----:B------:R-:W4:Y:S04]  /*17c40*/  LDL.64 R218, [R1+0x1520] ;  /* 0x0015200001da7983 */ /* 0x000f280000100a00 */
[----:B------:R-:W4:Y:S04]  /*17c50*/  LDL.64 R214, [R1+0x14e0] ;  /* 0x0014e00001d67983 */ /* 0x000f280000100a00 */
[----:B------:R-:W4:Y:S04]  /*17c60*/  LDL.64 R212, [R1+0x14a0] ;  /* 0x0014a00001d47983 */ /* 0x000f280000100a00 */
[----:B------:R-:W4:Y:S04]  /*17c70*/  LDL.64 R198, [R1+0x1558] ;  /* 0x0015580001c67983 */ /* 0x000f280000100a00 */
[----:B--2---:R-:W-:Y:S04]  /*17c80*/  LDGSTS.E [R9+0x48580], desc[UR8][R184.64], P0 ;  /* 0x48580000b8097fae */ /* 0x004fe80008121848 */
[----:B------:R-:W2:Y:S04]  /*17c90*/  LDL.64 R200, [R1+0x1518] ;  /* 0x0015180001c87983 */ /* 0x000ea80000100a00 */
[----:B------:R-:W2:Y:S04]  /*17ca0*/  LDL.64 R202, [R1+0x14d8] ;  /* 0x0014d80001ca7983 */ /* 0x000ea80000100a00 */
[----:B------:R-:W3:Y:S04]  /*17cb0*/  LDL.64 R184, [R1+0x1620] ;  /* 0x0016200001b87983 */ /* 0x000ee80000100a00 */
[----:B------:R-:W2:Y:S04]  /*17cc0*/  LDL.64 R204, [R1+0x1490] ;  /* 0x0014900001cc7983 */ /* 0x000ea80000100a00 */
[----:B------:R-:W-:Y:S04]  /*17cd0*/  LDGSTS.E [R9+0x48980], desc[UR8][R196.64], P0 ;  /* 0x48980000c4097fae */ /* 0x000fe80008121848 */
[----:B------:R-:W-:Y:S04]  /*17ce0*/  LDGSTS.E [R9+0x48d80], desc[UR8][R194.64], P0 ;  /* 0x48d80000c2097fae */ /* 0x000fe80008121848 */
[----:B------:R-:W2:Y:S04]  /*17cf0*/  LDL.64 R206, [R1+0x1450] ;  /* 0x0014500001ce7983 */ /* 0x000ea80000100a00 */
[----:B------:R-:W-:Y:S04]  /*17d00*/  LDGSTS.E [R9+0x49180], desc[UR8][R192.64], P0 ;  /* 0x49180000c0097fae */ /* 0x000fe80008121848 */
[----:B------:R-:W2:Y:S04]  /*17d10*/  LDL.64 R194, [R1+0x15d8] ;  /* 0x0015d80001c27983 */ /* 0x000ea80000100a00 */
        /* <DEDUP_REMOVED lines=9> */
[----:B------:R-:W-:Y:S04]  /*17db0*/  LDGSTS.E [R9+0x49980], desc[UR8][R210.64], P0 ;  /* 0x49980000d2097fae */ /* 0x000fe80008121848 */
[----:B------:R-:W-:Y:S04]  /*17dc0*/  LDGSTS.E [R9+0x49d80], desc[UR8][R208.64], P0 ;  /* 0x49d80000d0097fae */ /* 0x000fe80008121848 */
[----:B------:R-:W2:Y:S04]  /*17dd0*/  LDL.64 R210, [R1+0x15d0] ;  /* 0x0015d00001d27983 */ /* 0x000ea80000100a00 */
[----:B------:R-:W2:Y:S04]  /*17de0*/  LDL.64 R208, [R1+0x1610] ;  /* 0x0016100001d07983 */ /* 0x000ea80000100a00 */
[----:B------:R1:W-:Y:S04]  /*17df0*/  STL.64 [R1+0x1670], R8 ;  /* 0x0016700801007387 */ /* 0x0003e80000100a00 */
[----:B-1----:R-:W2:Y:S04]  /*17e00*/  LDL.LU.64 R8, [R1+0x1448] ;  /* 0x0014480001087983 */ /* 0x002ea80000300a00 */
[----:B---3--:R-:W-:Y:S04]  /*17e10*/  LDGSTS.E [R5+0x48200], desc[UR8][R184.64], P0 ;  /* 0x48200000b8057fae */ /* 0x008fe80008121848 */
[----:B------:R-:W-:Y:S04]  /*17e20*/  LDGSTS.E [R5+0x48600], desc[UR8][R186.64], P0 ;  /* 0x48600000ba057fae */ /* 0x000fe80008121848 */
[----:B----4-:R-:W-:Y:S04]  /*17e30*/  LDGSTS.E [R5+0x48a00], desc[UR8][R188.64], P0 ;  /* 0x48a00000bc057fae */ /* 0x010fe80008121848 */
[----:B------:R-:W-:Y:S04]  /*17e40*/  LDGSTS.E [R5+0x48e00], desc[UR8][R224.64], P0 ;  /* 0x48e00000e0057fae */ /* 0x000fe80008121848 */
[----:B------:R-:W-:Y:S04]  /*17e50*/  LDGSTS.E [R5+0x49200], desc[UR8][R218.64], P0 ;  /* 0x49200000da057fae */ /* 0x000fe80008121848 */
[----:B------:R-:W3:Y:S04]  /*17e60*/  LDL.LU.64 R184, [R1+0x1978] ;  /* 0x0019780001b87983 */ /* 0x000ee80000300a00 */
[----:B------:R-:W-:Y:S04]  /*17e70*/  LDGSTS.E [R5+0x49600], desc[UR8][R214.64], P0 ;  /* 0x49600000d6057fae */ /* 0x000fe80008121848 */
[----:B------:R-:W4:Y:S04]  /*17e80*/  LDL.LU.64 R186, [R1+0x1970] ;  /* 0x0019700001ba7983 */ /* 0x000f280000300a00 */
[----:B------:R-:W-:Y:S04]  /*17e90*/  LDGSTS.E [R5+0x49a00], desc[UR8][R212.64], P0 ;  /* 0x49a00000d4057fae */ /* 0x000fe80008121848 */
[----:B------:R-:W3:Y:S04]  /*17ea0*/  LDL.LU.64 R188, [R1+0x1968] ;  /* 0x0019680001bc7983 */ /* 0x000ee80000300a00 */
[----:B--2---:R-:W-:Y:S04]  /*17eb0*/  LDGSTS.E [R5+0x49e00], desc[UR8][R190.64], P0 ;  /* 0x49e00000be057fae */ /* 0x004fe80008121848 */
[----:B------:R-:W2:Y:S04]  /*17ec0*/  LDL.64 R224, [R1+0x1608] ;  /* 0x0016080001e07983 */ /* 0x000ea80000100a00 */
[----:B------:R-:W4:Y:S04]  /*17ed0*/  LDL.64 R218, [R1+0x15c8] ;  /* 0x0015c80001da7983 */ /* 0x000f280000100a00 */
[----:B------:R-:W3:Y:S04]  /*17ee0*/  LDL.64 R214, [R1+0x1588] ;  /* 0x0015880001d67983 */ /* 0x000ee80000100a00 */
[----:B------:R-:W3:Y:S04]  /*17ef0*/  LDL.64 R212, [R1+0x1548] ;  /* 0x0015480001d47983 */ /* 0x000ee80000100a00 */
[----:B------:R-:W-:Y:S04]  /*17f00*/  LDGSTS.E [R4+0x48280], desc[UR8][R192.64], P0 ;  /* 0x48280000c0047fae */ /* 0x000fe80008121848 */
[----:B------:R-:W3:Y:S04]  /*17f10*/  LDL.LU.64 R190, [R1+0x1960] ;  /* 0x0019600001be7983 */ /* 0x000ee80000300a00 */
        /* <DEDUP_REMOVED lines=17> */
[----:B------:R1:W-:Y:S04]  /*18030*/  STL.64 [R1+0x1678], R4 ;  /* 0x0016780401007387 */ /* 0x0003e80000100a00 */
[----:B------:R1:W-:Y:S04]  /*18040*/  LDGSTS.E [R3+0x48b00], desc[UR8][R228.64], P0 ;  /* 0x48b00000e4037fae */ /* 0x0003e80008121848 */
[----:B------:R-:W-:Y:S04]  /*18050*/  LDGSTS.E [R3+0x48f00], desc[UR8][R226.64], P0 ;  /* 0x48f00000e2037fae */ /* 0x000fe80008121848 */
[----:B-1----:R-:W3:Y:S04]  /*18060*/  LDL.LU.64 R4, [R1+0x1480] ;  /* 0x0014800001047983 */ /* 0x002ee80000300a00 */
[----:B------:R-:W3:Y:S01]  /*18070*/  LDL.LU.64 R208, [R1+0x1918] ;  /* 0x0019180001d07983 */ /* 0x000ee20000300a00 */
[----:B------:R-:W1:Y:S03]  /*18080*/  LDC R229, c[0x0][0x230] ;  /* 0x00008c00ffe57b82 */ /* 0x000e660000000800 */
[----:B------:R-:W-:Y:S04]  /*18090*/  LDGSTS.E [R3+0x49300], desc[UR8][R222.64], P0 ;  /* 0x49300000de037fae */ /* 0x000fe80008121848 */
[----:B------:R-:W3:Y:S04]  /*180a0*/  LDL.LU.64 R210, [R1+0x1910] ;  /* 0x0019100001d27983 */ /* 0x000ee80000300a00 */
[----:B------:R-:W-:Y:S04]  /*180b0*/  LDGSTS.E [R3+0x49700], desc[UR8][R220.64], P0 ;  /* 0x49700000dc037fae */ /* 0x000fe80008121848 */
[----:B------:R-:W-:Y:S04]  /*180c0*/  LDGSTS.E [R3+0x49b00], desc[UR8][R216.64], P0 ;  /* 0x49b00000d8037fae */ /* 0x000fe80008121848 */
[----:B------:R-:W3:Y:S04]  /*180d0*/  LDL.LU.64 R222, [R1+0x13a0] ;  /* 0x0013a00001de7983 */ /* 0x000ee80000300a00 */
[----:B------:R-:W-:Y:S04]  /*180e0*/  LDGSTS.E [R3+0x49f00], desc[UR8][R8.64], P0 ;  /* 0x49f0000008037fae */ /* 0x000fe80008121848 */
[----:B------:R-:W3:Y:S04]  /*180f0*/  LDL.LU.64 R216, [R1+0x1398] ;  /* 0x0013980001d87983 */ /* 0x000ee80000300a00 */
[----:B------:R-:W3:Y:S04]  /*18100*/  LDL.LU.64 R220, [R1+0x1390] ;  /* 0x0013900001dc7983 */ /* 0x000ee80000300a00 */
[----:B------:R-:W3:Y:S04]  /*18110*/  LDL.LU.64 R226, [R1+0x1388] ;  /* 0x0013880001e27983 */ /* 0x000ee80000300a00 */
[----:B------:R1:W-:Y:S04]  /*18120*/  STL.64 [R1+0x1688], R2 ;  /* 0x0016880201007387 */ /* 0x0003e80000100a00 */
[----:B-1----:R-:W3:Y:S04]  /*18130*/  LDL.LU.64 R2, [R1+0x1508] ;  /* 0x0015080001027983 */ /* 0x002ee80000300a00 */
[----:B------:R1:W-:Y:S04]  /*18140*/  STL.64 [R1+0x1680], R8 ;  /* 0x0016800801007387 */ /* 0x0003e80000100a00 */
[----:B-1----:R-:W3:Y:S04]  /*18150*/  LDL.LU.64 R8, [R1+0x14c8] ;  /* 0x0014c80001087983 */ /* 0x002ee80000300a00 */
[----:B--2---:R-:W-:Y:S04]  /*18160*/  LDGSTS.E [R0+0x48380], desc[UR8][R224.64], P0 ;  /* 0x48380000e0007fae */ /* 0x004fe80008121848 */
[----:B----4-:R-:W-:Y:S04]  /*18170*/  LDGSTS.E [R0+0x48780], desc[UR8][R218.64], P0 ;  /* 0x48780000da007fae */ /* 0x010fe80008121848 */
[----:B---3--:R-:W-:Y:S04]  /*18180*/  LDGSTS.E [R0+0x48b80], desc[UR8][R214.64], P0 ;  /* 0x48b80000d6007fae */ /* 0x008fe80008121848 */
[----:B------:R-:W-:Y:S04]  /*18190*/  LDGSTS.E [R0+0x48f80], desc[UR8][R212.64], P0 ;  /* 0x48f80000d4007fae */ /* 0x000fe80008121848 */
[----:B------:R-:W2:Y:S04]  /*181a0*/  LDL.LU.64 R214, [R1+0x1380] ;  /* 0x0013800001d67983 */ /* 0x000ea80000300a00 */
[----:B------:R-:W3:Y:S04]  /*181b0*/  LDL.LU.64 R212, [R1+0x1378] ;  /* 0x0013780001d47983 */ /* 0x000ee80000300a00 */
[----:B------:R-:W4:Y:S04]  /*181c0*/  LDL.LU.64 R224, [R1+0x1370] ;  /* 0x0013700001e07983 */ /* 0x000f280000300a00 */
[----:B------:R-:W4:Y:S04]  /*181d0*/  LDL.LU.64 R218, [R1+0x1368] ;  /* 0x0013680001da7983 */ /* 0x000f280000300a00 */
[----:B------:R-:W-:Y:S04]  /*181e0*/  LDGSTS.E [R0+0x49380], desc[UR8][R2.64], P0 ;  /* 0x4938000002007fae */ /* 0x000fe80008121848 */
[----:B------:R1:W-:Y:S04]  /*181f0*/  STL.64 [R1+0x1690], R2 ;  /* 0x0016900201007387 */ /* 0x0003e80000100a00 */
[----:B-1----:R-:W4:Y:S04]  /*18200*/  LDL.64 R2, [R1+0x668] ;  /* 0x0006680001027983 */ /* 0x002f280000100a00 */
[----:B------:R-:W-:Y:S04]  /*18210*/  LDGSTS.E [R0+0x49780], desc[UR8][R8.64], P0 ;  /* 0x4978000008007fae */ /* 0x000fe80008121848 */
[----:B------:R-:W-:Y:S04]  /*18220*/  LDGSTS.E [R0+0x49b80], desc[UR8][R4.64], P0 ;  /* 0x49b8000004007fae */ /* 0x000fe80008121848 */
[----:B------:R1:W-:Y:S04]  /*18230*/  LDGSTS.E [R0+0x49f80], desc[UR8][R10.64], P0 ;  /* 0x49f800000a007fae */ /* 0x0003e80008121848 */
[----:B------:R-:W0:Y:S01]  /*18240*/  LDGDEPBAR ;  /* 0x00000000000079af */ /* 0x000e220000000000 */
[----:B------:R-:W-:Y:S06]  /*18250*/  BAR.SYNC.DEFER_BLOCKING 0x0 ;  /* 0x0000000000007b1d */ /* 0x000fec0000010000 */
[----:B------:R-:W-:Y:S04]  /*18260*/  STL.64 [R1+0x1698], R8 ;  /* 0x0016980801007387 */ /* 0x000fe80000100a00 */
[----:B------:R-:W-:Y:S04]  /*18270*/  STL.64 [R1+0x16a0], R4 ;  /* 0x0016a00401007387 */ /* 0x000fe80000100a00 */
[----:B------:R1:W-:Y:S02]  /*18280*/  STL.64 [R1+0x16a8], R10 ;  /* 0x0016a80a01007387 */ /* 0x0003e40000100a00 */
[----:B-1----:R-:W-:-:S02]  /*18290*/  IMAD.WIDE R10, R12, 0x4, R220 ;  /* 0x000000040c0a7825 */ /* 0x002fc400078e02dc */
[----:B------:R-:W1:Y:S02]  /*182a0*/  LDC R221, c[0x0][0x230] ;  /* 0x00008c00ffdd7b82 */ /* 0x000e640000000800 */
[----:B------:R-:W-:Y:S02]  /*182b0*/  VIADD R229, R229, 0xfffffefe ;  /* 0xfffffefee5e57836 */ /* 0x000fe40000000000 */
[----:B------:R-:W-:-:S04]  /*182c0*/  IMAD.WIDE R222, R12, 0x4, R222 ;  /* 0x000000040cde7825 */ /* 0x000fc800078e02de */
[----:B------:R-:W-:Y:S01]  /*182d0*/  IMAD.WIDE R216, R12, 0x4, R216 ;  /* 0x000000040cd87825 */ /* 0x000fe200078e02d8 */
[----:B------:R-:W-:Y:S01]  /*182e0*/  ISETP.GE.U32.AND P0, PT, R229, 0x7ffffe7f, PT ;  /* 0x7ffffe7fe500780c */ /* 0x000fe20003f06070 */
[----:B------:R-:W-:Y:S02]  /*182f0*/  STL.64 [R1+0x670], R222 ;  /* 0x000670de01007387 */ /* 0x000fe40000100a00 */
[----:B------:R-:W-:Y:S02]  /*18300*/  VIADD R9, R20, 0x100000 ;  /* 0x0010000014097836 */ /* 0x000fe40000000000 */
[----:B------:R-:W-:Y:S01]  /*18310*/  IMAD.WIDE R4, R12, 0x4, R226 ;  /* 0x000000040c047825 */ /* 0x000fe200078e02e2 */
[----:B------:R1:W-:Y:S04]  /*18320*/  STL.64 [R1+0x678], R216 ;  /* 0x000678d801007387 */ /* 0x0003e80000100a00 */
[----:B------:R1:W-:Y:S01]  /*18330*/  STL.64 [R1+0x680], R10 ;  /* 0x0006800a01007387 */ /* 0x0003e20000100a00 */
[----:B------:R-:W-:-:S02]  /*18340*/  VIADD R8, R20, 0x100000 ;  /* 0x0010000014087836 */ /* 0x000fc40000000000 */
[----:B------:R-:W-:Y:S02]  /*18350*/  VIADD R14, R20, 0x100000 ;  /* 0x00100000140e7836 */ /* 0x000fe40000000000 */
[----:B--2---:R-:W-:-:S04]  /*18360*/  IMAD.WIDE R214, R12, 0x4, R214 ;  /* 0x000000040cd67825 */ /* 0x004fc800078e02d6 */
[----:B---3--:R-:W-:Y:S01]  /*18370*/  IMAD.WIDE R212, R12, 0x4, R212 ;  /* 0x000000040cd47825 */ /* 0x008fe200078e02d4 */
[----:B------:R-:W-:Y:S01]  /*18380*/  @!PT LDS RZ, [RZ] ;  /* 0x00000000fffff984 */ /* 0x000fe20000000800 */
[----:B------:R-:W-:Y:S01]  /*18390*/  @!PT LDS RZ, [RZ] ;  /* 0x00000000fffff984 */ /* 0x000fe20000000800 */
[----:B------:R-:W-:Y:S01]  /*183a0*/  @!PT LDS RZ, [RZ] ;  /* 0x00000000fffff984 */ /* 0x000fe20000000800 */
[----:B----4-:R2:W-:Y:S02]  /*183b0*/  LDGSTS.E [R252+-0x80000], desc[UR8][R2.64], !P6 ;  /* 0x8000000002fc7fae */ /* 0x0105e4000f121848 */
[C---:B--2---:R-:W-:Y:S01]  /*183c0*/  IADD3 R3, R20.reuse, 0x100000, RZ ;  /* 0x0010000014037810 */ /* 0x044fe20007ffe0ff */
[----:B------:R-:W2:Y:S04]  /*183d0*/  LDC R2, c[0x0][0x230] ;  /* 0x00008c00ff027b82 */ /* 0x000ea80000000800 */
[----:B------:R1:W-:Y:S04]  /*183e0*/  LDGSTS.E [R3+-0x7c000], desc[UR8][R222.64], !P6 ;  /* 0x84000000de037fae */ /* 0x0003e8000f121848 */
[----:B------:R-:W-:Y:S01]  /*183f0*/  LDGSTS.E [R9+-0x78000], desc[UR8][R216.64], !P6 ;  /* 0x88000000d8097fae */ /* 0x000fe2000f121848 */
[----:B------:R-:W-:-:S03]  /*18400*/  IADD3 R252, R20, 0x100000, RZ ;  /* 0x0010000014fc7810 */ /* 0x000fc60007ffe0ff */
[----:B------:R3:W-:Y:S01]  /*18410*/  LDGSTS.E [R8+-0x74000], desc[UR8][R10.64], !P6 ;  /* 0x8c0000000a087fae */ /* 0x0007e2000f121848 */
[----:B-1----:R-:W-:-:S03]  /*18420*/  VIADD R3, R221, 0xfffffefd ;  /* 0xfffffefddd037836 */ /* 0x002fc60000000000 */
[----:B------:R1:W-:Y:S04]  /*18430*/  LDGSTS.E [R252+-0x7fffc], desc[UR8][R4.64], !P0 ;  /* 0x8000400004fc7fae */ /* 0x0003e8000c121848 */
[----:B------:R-:W4:Y:S04]  /*18440*/  LDL.LU.64 R220, [R1+0x1360] ;  /* 0x0013600001dc7983 */ /* 0x000f280000300a00 */
[----:B------:R1:W-:Y:S04]  /*18450*/  STL.64 [R1+0x698], R4 ;  /* 0x0006980401007387 */ /* 0x0003e80000100a00 */
[----:B------:R-:W4:Y:S04]  /*18460*/  LDL.LU.64 R216, [R1+0x1358] ;  /* 0x0013580001d87983 */ /* 0x000f280000300a00 */
[----:B------:R-:W4:Y:S04]  /*18470*/  LDL.LU.64 R226, [R1+0x1350] ;  /* 0x0013500001e27983 */ /* 0x000f280000300a00 */
[----:B------:R-:W4:Y:S01]  /*18480*/  LDL.LU.64 R222, [R1+0x1348] ;  /* 0x0013480001de7983 */ /* 0x000f220000300a00 */
[----:B---3--:R-:W-:-:S03]  /*18490*/  IMAD.WIDE R10, R12, 0x4, R224 ;  /* 0x000000040c0a7825 */ /* 0x008fc600078e02e0 */
[----:B------:R3:W-:Y:S01]  /*184a0*/  STL.64 [R1+0xaa0], R214 ;  /* 0x000aa0d601007387 */ /* 0x0007e20000100a00 */
[----:B-1----:R-:W-:-:S03]  /*184b0*/  IMAD.WIDE R4, R12, 0x4, R218 ;  /* 0x000000040c047825 */ /* 0x002fc600078e02da */
[----:B------:R1:W-:Y:S04]  /*184c0*/  STL.64 [R1+0xac8], R212 ;  /* 0x000ac8d401007387 */ /* 0x0003e80000100a00 */
[----:B------:R-:W-:Y:S04]  /*184d0*/  LDGSTS.E [R14+-0x7bffc], desc[UR8][R214.64], !P0 ;  /* 0x84004000d60e7fae */ /* 0x000fe8000c121848 */
[----:B------:R4:W-:Y:S04]  /*184e0*/  STL.64 [R1+0xae0], R10 ;  /* 0x000ae00a01007387 */ /* 0x0009e80000100a00 */
[----:B------:R-:W-:Y:S04]  /*184f0*/  LDGSTS.E [R9+-0x77ffc], desc[UR8][R212.64], !P0 ;  /* 0x88004000d4097fae */ /* 0x000fe8000c121848 */
[----:B---3--:R-:W3:Y:S04]  /*18500*/  LDL.LU.64 R214, [R1+0x1340] ;  /* 0x0013400001d67983 */ /* 0x008ee80000300a00 */
[----:B------:R4:W-:Y:S04]  /*18510*/  STL.64 [R1+0x6a0], R4 ;  /* 0x0006a00401007387 */ /* 0x0009e80000100a00 */
[----:B-1----:R-:W3:Y:S04]  /*18520*/  LDL.LU.64 R212, [R1+0x1338] ;  /* 0x0013380001d47983 */ /* 0x002ee80000300a00 */
[----:B------:R-:W3:Y:S04]  /*18530*/  LDL.LU.64 R224, [R1+0x1330] ;  /* 0x0013300001e07983 */ /* 0x000ee80000300a00 */
[----:B------:R-:W3:Y:S01]  /*18540*/  LDL.LU.64 R218, [R1+0x1328] ;  /* 0x0013280001da7983 */ /* 0x000ee20000300a00 */
[----:B------:R-:W-:-:S02]  /*18550*/  ISETP.GE.U32.AND P1, PT, R3, 0x7ffffe7e, PT ;  /* 0x7ffffe7e0300780c */ /* 0x000fc40003f26070 */
[----:B--2---:R-:W-:Y:S01]  /*18560*/  IADD3 R2, R2, -0x104, RZ ;  /* 0xfffffefc02027810 */ /* 0x004fe20007ffe0ff */
[----:B------:R1:W-:Y:S01]  /*18570*/  LDGSTS.E [R8+-0x73ffc], desc[UR8][R10.64], !P0 ;  /* 0x8c0040000a087fae */ /* 0x0003e2000c121848 */
[----:B------:R-:W2:Y:S02]  /*18580*/  LDC R3, c[0x0][0x230] ;  /* 0x00008c00ff037b82 */ /* 0x000ea40000000800 */
[----:B------:R-:W-:-:S06]  /*18590*/  ISETP.GE.U32.AND P0, PT, R2, 0x7ffffe7d, PT ;  /* 0x7ffffe7d0200780c */ /* 0x000fcc0003f06070 */
[----:B------:R-:W2:Y:S01]  /*185a0*/  LDC R2, c[0x0][0x230] ;  /* 0x00008c00ff027b82 */ /* 0x000ea20000000800 */
[----:B------:R1:W-:Y:S01]  /*185b0*/  LDGSTS.E [R252+-0x7fff8], desc[UR8][R4.64], !P1 ;  /* 0x8000800004fc7fae */ /* 0x0003e2000c921848 */
[----:B----4-:R-:W-:-:S04]  /*185c0*/  IMAD.WIDE R220, R12, 0x4, R220 ;  /* 0x000000040cdc7825 */ /* 0x010fc800078e02dc */
[C---:B------:R-:W-:Y:S01]  /*185d0*/  IMAD.WIDE R216, R12.reuse, 0x4, R216 ;  /* 0x000000040cd87825 */ /* 0x040fe200078e02d8 */
[----:B------:R4:W-:Y:S03]  /*185e0*/  STL.64 [R1+0xaf0], R220 ;  /* 0x000af0dc01007387 */ /* 0x0009e60000100a00 */
[C---:B-1----:R-:W-:Y:S01]  /*185f0*/  IMAD.WIDE R10, R12.reuse, 0x4, R226 ;  /* 0x000000040c0a7825 */ /* 0x042fe200078e02e2 */
[----:B------:R1:W-:Y:S03]  /*18600*/  STL.64 [R1+0xb00], R216 ;  /* 0x000b00d801007387 */ /* 0x0003e60000100a00 */
[C---:B------:R-:W-:Y:S01]  /*18610*/  IMAD.WIDE R4, R12.reuse, 0x4, R222 ;  /* 0x000000040c047825 */ /* 0x040fe200078e02de */
[----:B------:R-:W-:Y:S04]  /*18620*/  LDGSTS.E [R14+-0x7bff8], desc[UR8][R220.64], !P1 ;  /* 0x84008000dc0e7fae */ /* 0x000fe8000c921848 */
[----:B------:R2:W-:Y:S04]  /*18630*/  STL.64 [R1+0xb18], R10 ;  /* 0x000b180a01007387 */ /* 0x0005e80000100a00 */
[----:B------:R-:W-:Y:S04]  /*18640*/  LDGSTS.E [R9+-0x77ff8], desc[UR8][R216.64], !P1 ;  /* 0x88008000d8097fae */ /* 0x000fe8000c921848 */
[----:B----4-:R-:W4:Y:S04]  /*18650*/  LDL.LU.64 R220, [R1+0x1320] ;  /* 0x0013200001dc7983 */ /* 0x010f280000300a00 */
[----:B------:R2:W-:Y:S04]  /*18660*/  STL.64 [R1+0x6a8], R4 ;  /* 0x0006a80401007387 */ /* 0x0005e80000100a00 */
[----:B-1----:R-:W4:Y:S04]  /*18670*/  LDL.LU.64 R216, [R1+0x1308] ;  /* 0x0013080001d87983 */ /* 0x002f280000300a00 */
[----:B------:R-:W4:Y:S01]  /*18680*/  LDL.LU.64 R226, [R1+0x12f8] ;  /* 0x0012f80001e27983 */ /* 0x000f220000300a00 */
[----:B---3--:R-:W-:-:S03]  /*18690*/  IMAD.WIDE R214, R12, 0x4, R214 ;  /* 0x000000040cd67825 */ /* 0x008fc600078e02d6 */
[----:B------:R-:W3:Y:S01]  /*186a0*/  LDL.LU.64 R222, [R1+0x12e8] ;  /* 0x0012e80001de7983 */ /* 0x000ee20000300a00 */
[----:B------:R-:W-:-:S03]  /*186b0*/  IMAD.WIDE R212, R12, 0x4, R212 ;  /* 0x000000040cd47825 */ /* 0x000fc600078e02d4 */
[----:B------:R2:W-:Y:S04]  /*186c0*/  LDGSTS.E [R8+-0x73ff8], desc[UR8][R10.64], !P1 ;  /* 0x8c0080000a087fae */ /* 0x0005e8000c921848 */
[----:B------:R1:W-:Y:S04]  /*186d0*/  LDGSTS.E [R252+-0x7fff4], desc[UR8][R4.64], !P0 ;  /* 0x8000c00004fc7fae */ /* 0x0003e8000c121848 */
[----:B------:R1:W-:Y:S01]  /*186e0*/  STL.64 [R1+0xb28], R214 ;  /* 0x000b28d601007387 */ /* 0x0003e20000100a00 */
[----:B--2---:R-:W-:-:S03]  /*186f0*/  IMAD.WIDE R10, R12, 0x4, R224 ;  /* 0x000000040c0a7825 */ /* 0x004fc600078e02e0 */
[----:B------:R2:W-:Y:S01]  /*18700*/  STL.64 [R1+0xb38], R212 ;  /* 0x000b38d401007387 */ /* 0x0005e20000100a00 */
[----:B-1----:R-:W-:-:S03]  /*18710*/  IMAD.WIDE R4, R12, 0x4, R218 ;  /* 0x000000040c047825 */ /* 0x002fc600078e02da */
[----:B------:R-:W-:Y:S04]  /*18720*/  LDGSTS.E [R14+-0x7bff4], desc[UR8][R214.64], !P0 ;  /* 0x8400c000d60e7fae */ /* 0x000fe8000c121848 */
[----:B------:R1:W-:Y:S04]  /*18730*/  STL.64 [R1+0xb48], R10 ;  /* 0x000b480a01007387 */ /* 0x0003e80000100a00 */
[----:B------:R-:W-:Y:S04]  /*18740*/  LDGSTS.E [R9+-0x77ff4], desc[UR8][R212.64], !P0 ;  /* 0x8800c000d4097fae */ /* 0x000fe8000c121848 */
[----:B------:R-:W3:Y:S04]  /*18750*/  LDL.LU.64 R214, [R1+0x12e0] ;  /* 0x0012e00001d67983 */ /* 0x000ee80000300a00 */
[----:B------:R3:W-:Y:S04]  /*18760*/  STL.64 [R1+0x980], R4 ;  /* 0x0009800401007387 */ /* 0x0007e80000100a00 */
[----:B--2---:R-:W2:Y:S04]  /*18770*/  LDL.LU.64 R212, [R1+0x12d0] ;  /* 0x0012d00001d47983 */ /* 0x004ea80000300a00 */
[----:B------:R-:W2:Y:S04]  /*18780*/  LDL.LU.64 R224, [R1+0x12c0] ;  /* 0x0012c00001e07983 */ /* 0x000ea80000300a00 */
[----:B------:R-:W2:Y:S01]  /*18790*/  LDL.LU.64 R218, [R1+0x12b0] ;  /* 0x0012b00001da7983 */ /* 0x000ea20000300a00 */
[----:B------:R-:W-:-:S02]  /*187a0*/  VIADD R3, R3, 0xfffffedf ;  /* 0xfffffedf03037836 */ /* 0x000fc40000000000 */
[----:B------:R-:W-:Y:S01]  /*187b0*/  VIADD R2, R2, 0xfffffede ;  /* 0xfffffede02027836 */ /* 0x000fe20000000000 */
[----:B------:R1:W-:Y:S02]  /*187c0*/  LDGSTS.E [R8+-0x73ff4], desc[UR8][R10.64], !P0 ;  /* 0x8c00c0000a087fae */ /* 0x0003e4000c121848 */
[----:B------:R-:W-:Y:S02]  /*187d0*/  ISETP.GE.U32.AND P1, PT, R3, 0x7ffffe60, PT ;  /* 0x7ffffe600300780c */ /* 0x000fe40003f26070 */
[----:B------:R-:W-:Y:S01]  /*187e0*/  ISETP.GE.U32.AND P0, PT, R2, 0x7ffffe5f, PT ;  /* 0x7ffffe5f0200780c */ /* 0x000fe20003f06070 */
[----:B------:R-:W2:Y:S08]  /*187f0*/  LDC R3, c[0x0][0x230] ;  /* 0x00008c00ff037b82 */ /* 0x000eb00000000800 */
[----:B------:R-:W2:Y:S02]  /*18800*/  LDC R2, c[0x0][0x230] ;  /* 0x00008c00ff027b82 */ /* 0x000ea40000000800 */
[----:B------:R3:W-:Y:S01]  /*18810*/  LDGSTS.E [R252+-0x70000], desc[UR8][R4.64], !P1 ;  /* 0x9000000004fc7fae */ /* 0x0007e2000c921848 */
[----:B----4-:R-:W-:-:S04]  /*18820*/  IMAD.WIDE R220, R12, 0x4, R220 ;  /* 0x000000040cdc7825 */ /* 0x010fc800078e02dc */
[C---:B------:R-:W-:Y:S01]  /*18830*/  IMAD.WIDE R216, R12.reuse, 0x4, R216 ;  /* 0x000000040cd87825 */ /* 0x040fe200078e02d8 */
[----:B------:R4:W-:Y:S03]  /*18840*/  STL.64 [R1+0x1138], R220 ;  /* 0x001138dc01007387 */ /* 0x0009e60000100a00 */
[C---:B-1----:R-:W-:Y:S01]  /*18850*/  IMAD.WIDE R10, R12.reuse, 0x4, R226 ;  /* 0x000000040c0a7825 */ /* 0x042fe200078e02e2 */
[----:B------:R1:W-:Y:S03]  /*18860*/  STL.64 [R1+0x1128], R216 ;  /* 0x001128d801007387 */ /* 0x0003e60000100a00 */
[C---:B---3--:R-:W-:Y:S01]  /*18870*/  IMAD.WIDE R4, R12.reuse, 0x4, R222 ;  /* 0x000000040c047825 */ /* 0x048fe200078e02de */
[----:B------:R-:W-:Y:S04]  /*18880*/  LDGSTS.E [R14+-0x6c000], desc[UR8][R220.64], !P1 ;  /* 0x94000000dc0e7fae */ /* 0x000fe8000c921848 */
[----:B------:R3:W-:Y:S04]  /*18890*/  STL.64 [R1+0x1118], R10 ;  /* 0x0011180a01007387 */ /* 0x0007e80000100a00 */
[----:B------:R-:W-:Y:S04]  /*188a0*/  LDGSTS.E [R9+-0x68000], desc[UR8][R216.64], !P1 ;  /* 0x98000000d8097fae */ /* 0x000fe8000c921848 */
[----:B----4-:R-:W4:Y:S04]  /*188b0*/  LDL.LU.64 R220, [R1+0x12a8] ;  /* 0x0012a80001dc7983 */ /* 0x010f280000300a00 */
[----:B------:R3:W-:Y:S04]  /*188c0*/  STL.64 [R1+0xa80], R4 ;  /* 0x000a800401007387 */ /* 0x0007e80000100a00 */
[----:B-1----:R-:W4:Y:S04]  /*188d0*/  LDL.LU.64 R216, [R1+0x12a0] ;  /* 0x0012a00001d87983 */ /* 0x002f280000300a00 */
[----:B------:R-:W4:Y:S04]  /*188e0*/  LDL.LU.64 R226, [R1+0x1298] ;  /* 0x0012980001e27983 */ /* 0x000f280000300a00 */
[----:B------:R-:W4:Y:S01]  /*188f0*/  LDL.LU.64 R222, [R1+0x1278] ;  /* 0x0012780001de7983 */ /* 0x000f220000300a00 */
[----:B------:R-:W-:-:S03]  /*18900*/  IMAD.WIDE R214, R12, 0x4, R214 ;  /* 0x000000040cd67825 */ /* 0x000fc600078e02d6 */
[----:B------:R3:W-:Y:S04]  /*18910*/  LDGSTS.E [R8+-0x64000], desc[UR8][R10.64], !P1 ;  /* 0x9c0000000a087fae */ /* 0x0007e8000c921848 */
[----:B------:R1:W-:Y:S01]  /*18920*/  LDGSTS.E [R252+-0x6fffc], desc[UR8][R4.64], !P0 ;  /* 0x9000400004fc7fae */ /* 0x0003e2000c121848 */
[----:B--2---:R-:W-:-:S03]  /*18930*/  IMAD.WIDE R212, R12, 0x4, R212 ;  /* 0x000000040cd47825 */ /* 0x004fc600078e02d4 */
[----:B------:R2:W-:Y:S01]  /*18940*/  STL.64 [R1+0x1100], R214 ;  /* 0x001100d601007387 */ /* 0x0005e20000100a00 */
[----:B---3--:R-:W-:-:S03]  /*18950*/  IMAD.WIDE R10, R12, 0x4, R224 ;  /* 0x000000040c0a7825 */ /* 0x008fc600078e02e0 */
[----:B------:R3:W-:Y:S01]  /*18960*/  STL.64 [R1+0x10f0], R212 ;  /* 0x0010f0d401007387 */ /* 0x0007e20000100a00 */
[----:B-1----:R-:W-:-:S03]  /*18970*/  IMAD.WIDE R4, R12, 0x4, R218 ;  /* 0x000000040c047825 */ /* 0x002fc600078e02da */
[----:B------:R-:W-:Y:S04]  /*18980*/  LDGSTS.E [R14+-0x6bffc], desc[UR8][R214.64], !P0 ;  /* 0x94004000d60e7fae */ /* 0x000fe8000c121848 */
[----:B------:R1:W-:Y:S04]  /*18990*/  STL.64 [R1+0x10e0], R10 ;  /* 0x0010e00a01007387 */ /* 0x0003e80000100a00 */
[----:B------:R-:W-:Y:S04]  /*189a0*/  LDGSTS.E [R9+-0x67ffc], desc[UR8][R212.64], !P0 ;  /* 0x98004000d4097fae */ /* 0x000fe8000c121848 */
[----:B--2---:R-:W2:Y:S04]  /*189b0*/  LDL.LU.64 R214, [R1+0x1270] ;  /* 0x0012700001d67983 */ /* 0x004ea80000300a00 */
[----:B------:R1:W-:Y:S04]  /*189c0*/  STL.64 [R1+0xa78], R4 ;  /* 0x000a780401007387 */ /* 0x0003e80000100a00 */
[----:B---3--:R-:W3:Y:S04]  /*189d0*/  LDL.LU.64 R212, [R1+0x1260] ;  /* 0x0012600001d47983 */ /* 0x008ee80000300a00 */
[----:B------:R-:W3:Y:S04]  /*189e0*/  LDL.LU.64 R224, [R1+0x1258] ;  /* 0x0012580001e07983 */ /* 0x000ee80000300a00 */
[----:B------:R-:W3:Y:S01]  /*189f0*/  LDL.LU.64 R218, [R1+0x1250] ;  /* 0x0012500001da7983 */ /* 0x000ee20000300a00 */
[----:B------:R-:W-:Y:S01]  /*18a00*/  IADD3 R3, R3, -0x123, RZ ;  /* 0xfffffedd03037810 */ /* 0x000fe20007ffe0ff */
[----:B------:R-:W-:-:S02]  /*18a10*/  VIADD R2, R2, 0xfffffedc ;  /* 0xfffffedc02027836 */ /* 0x000fc40000000000 */
[----:B------:R1:W-:Y:S01]  /*18a20*/  LDGSTS.E [R8+-0x63ffc], desc[UR8][R10.64], !P0 ;  /* 0x9c0040000a087fae */ /* 0x0003e2000c121848 */
[----:B------:R-:W-:Y:S02]  /*18a30*/  ISETP.GE.U32.AND P1, PT, R3, 0x7ffffe5e, PT ;  /* 0x7ffffe5e0300780c */ /* 0x000fe40003f26070 */
[----:B------:R-:W-:Y:S01]  /*18a40*/  ISETP.GE.U32.AND P0, PT, R2, 0x7ffffe5d, PT ;  /* 0x7ffffe5d0200780c */ /* 0x000fe20003f06070 */
[----:B------:R-:W3:Y:S08]  /*18a50*/  LDC R3, c[0x0][0x230] ;  /* 0x00008c00ff037b82 */ /* 0x000ef00000000800 */
[----:B------:R-:W3:Y:S02]  /*18a60*/  LDC R2, c[0x0][0x230] ;  /* 0x00008c00ff027b82 */ /* 0x000ee40000000800 */
        /* <DEDUP_REMOVED lines=13> */
[----:B------:R-:W4:Y:S04]  /*18b40*/  LDL.LU.64 R226, [R1+0x1208] ;  /* 0x0012080001e27983 */ /* 0x000f280000300a00 */
[----:B------:R-:W4:Y:S04]  /*18b50*/  LDL.LU.64 R222, [R1+0x11f8] ;  /* 0x0011f80001de7983 */ /* 0x000f280000300a00 */
[----:B------:R1:W-:Y:S01]  /*18b60*/  LDGSTS.E [R8+-0x63ff8], desc[UR8][R10.64], !P1 ;  /* 0x9c0080000a087fae */ /* 0x0003e2000c921848 */
[----:B--2---:R-:W-:-:S03]  /*18b70*/  IMAD.WIDE R214, R12, 0x4, R214 ;  /* 0x000000040cd67825 */ /* 0x004fc600078e02d6 */
[----:B------:R2:W-:Y:S01]  /*18b80*/  LDGSTS.E [R252+-0x6fff4], desc[UR8][R4.64], !P0 ;  /* 0x9000c00004fc7fae */ /* 0x0005e2000c121848 */
[----:B---3--:R-:W-:-:S03]  /*18b90*/  IMAD.WIDE R212, R12, 0x4, R212 ;  /* 0x000000040cd47825 */ /* 0x008fc600078e02d4 */
[----:B------:R3:W-:Y:S01]  /*18ba0*/  STL.64 [R1+0x1090], R214 ;  /* 0x001090d601007387 */ /* 0x0007e20000100a00 */
[----:B-1----:R-:W-:-:S03]  /*18bb0*/  IMAD.WIDE R10, R12, 0x4, R224 ;  /* 0x000000040c0a7825 */ /* 0x002fc600078e02e0 */
[----:B------:R1:W-:Y:S01]  /*18bc0*/  STL.64 [R1+0x1080], R212 ;  /* 0x001080d401007387 */ /* 0x0003e20000100a00 */
[----:B--2---:R-:W-:-:S03]  /*18bd0*/  IMAD.WIDE R4, R12, 0x4, R218 ;  /* 0x000000040c047825 */ /* 0x004fc600078e02da */
        /* <DEDUP_REMOVED lines=8> */
[----:B------:R-:W-:Y:S01]  /*18c60*/  VIADD R3, R3, 0xfffffebf ;  /* 0xfffffebf03037836 */ /* 0x000fe20000000000 */
[----:B------:R-:W-:-:S02]  /*18c70*/  IADD3 R2, R2, -0x142, RZ ;  /* 0xfffffebe02027810 */ /* 0x000fc40007ffe0ff */
[----:B------:R2:W-:Y:S02]  /*18c80*/  LDGSTS.E [R8+-0x63ff4], desc[UR8][R10.64], !P0 ;  /* 0x9c00c0000a087fae */ /* 0x0005e4000c121848 */
[----:B------:R-:W-:Y:S02]  /*18c90*/  ISETP.GE.U32.AND P1, PT, R3, 0x7ffffe40, PT ;  /* 0x7ffffe400300780c */ /* 0x000fe40003f26070 */
[----:B------:R-:W-:Y:S01]  /*18ca0*/  ISETP.GE.U32.AND P0, PT, R2, 0x7ffffe3f, PT ;  /* 0x7ffffe3f0200780c */ /* 0x000fe20003f06070 */
[----:B------:R-:W1:Y:S08]  /*18cb0*/  LDC R3, c[0x0][0x230] ;  /* 0x00008c00ff037b82 */ /* 0x000e700000000800 */
[----:B------:R-:W1:Y:S02]  /*18cc0*/  LDC R2, c[0x0][0x230] ;  /* 0x00008c00ff027b82 */ /* 0x000e640000000800 */
[----:B------:R2:W-:Y:S01]  /*18cd0*/  LDGSTS.E [R252+-0x60000], desc[UR8][R4.64], !P1 ;  /* 0xa000000004fc7fae */ /* 0x0005e2000c921848 */
[----:B----4-:R-:W-:-:S04]  /*18ce0*/  IMAD.WIDE R220, R12, 0x4, R220 ;  /* 0x000000040cdc7825 */ /* 0x010fc800078e02dc */
[C---:B------:R-:W-:Y:S01]  /*18cf0*/  IMAD.WIDE R216, R12.reuse, 0x4, R216 ;  /* 0x000000040cd87825 */ /* 0x040fe200078e02d8 */
[----:B------:R4:W-:Y:S03]  /*18d00*/  STL.64 [R1+0x1210], R220 ;  /* 0x001210dc01007387 */ /* 0x0009e60000100a00 */
[C---:B--2---:R-:W-:Y:S01]  /*18d10*/  IMAD.WIDE R10, R12.reuse, 0x4, R226 ;  /* 0x000000040c0a7825 */ /* 0x044fe200078e02e2 */
[----:B------:R2:W-:Y:S03]  /*18d20*/  STL.64 [R1+0x1200], R216 ;  /* 0x001200d801007387 */ /* 0x0005e60000100a00 */
[C---:B------:R-:W-:Y:S01]  /*18d30*/  IMAD.WIDE R4, R12.reuse, 0x4, R222 ;  /* 0x000000040c047825 */ /* 0x040fe200078e02de */
[----:B------:R-:W-:Y:S04]  /*18d40*/  LDGSTS.E [R14+-0x5c000], desc[UR8][R220.64], !P1 ;  /* 0xa4000000dc0e7fae */ /* 0x000fe8000c921848 */
[----:B------:R1:W-:Y:S04]  /*18d50*/  STL.64 [R1+0x11e8], R10 ;  /* 0x0011e80a01007387 */ /* 0x0003e80000100a00 */
[----:B------:R-:W-:Y:S04]  /*18d60*/  LDGSTS.E [R9+-0x58000], desc[UR8][R216.64], !P1 ;  /* 0xa8000000d8097fae */ /* 0x000fe8000c921848 */
[----:B----4-:R-:W4:Y:S04]  /*18d70*/  LDL.LU.64 R220, [R1+0x11b0] ;  /* 0x0011b00001dc7983 */ /* 0x010f280000300a00 */
[----:B------:R1:W-:Y:S04]  /*18d80*/  STL.64 [R1+0xa20], R4 ;  /* 0x000a200401007387 */ /* 0x0003e80000100a00 */
[----:B--2---:R-:W2:Y:S04]  /*18d90*/  LDL.LU.64 R216, [R1+0x11a0] ;  /* 0x0011a00001d87983 */ /* 0x004ea80000300a00 */
[----:B------:R-:W2:Y:S04]  /*18da0*/  LDL.LU.64 R226, [R1+0x1190] ;  /* 0x0011900001e27983 */ /* 0x000ea80000300a00 */
[----:B------:R-:W2:Y:S04]  /*18db0*/  LDL.LU.64 R222, [R1+0x1180] ;  /* 0x0011800001de7983 */ /* 0x000ea80000300a00 */
[----:B------:R1:W-:Y:S01]  /*18dc0*/  LDGSTS.E [R8+-0x54000], desc[UR8][R10.64], !P1 ;  /* 0xac0000000a087fae */ /* 0x0003e2000c921848 */
[----:B---3--:R-:W-:-:S03]  /*18dd0*/  IMAD.WIDE R214, R12, 0x4, R214 ;  /* 0x000000040cd67825 */ /* 0x008fc600078e02d6 */
[----:B------:R3:W-:Y:S01]  /*18de0*/  LDGSTS.E [R252+-0x5fffc], desc[UR8][R4.64], !P0 ;  /* 0xa000400004fc7fae */ /* 0x0007e2000c121848 */
[----:B------:R-:W-:-:S03]  /*18df0*/  IMAD.WIDE R212, R12, 0x4, R212 ;  /* 0x000000040cd47825 */ /* 0x000fc600078e02d4 */
[----:B------:R3:W-:Y:S01]  /*18e00*/  STL.64 [R1+0x11e0], R214 ;  /* 0x0011e0d601007387 */ /* 0x0007e20000100a00 */
[----:B-1----:R-:W-:-:S03]  /*18e10*/  IMAD.WIDE R10, R12, 0x4, R224 ;  /* 0x000000040c0a7825 */ /* 0x002fc600078e02e0 */
[----:B------:R1:W-:Y:S01]  /*18e20*/  STL.64 [R1+0x11d0], R212 ;  /* 0x0011d0d401007387 */ /* 0x0003e20000100a00 */
[----:B---3--:R-:W-:-:S03]  /*18e30*/  IMAD.WIDE R4, R12, 0x4, R218 ;  /* 0x000000040c047825 */ /* 0x008fc600078e02da */
[----:B------:R-:W-:Y:S04]  /*18e40*/  LDGSTS.E [R14+-0x5bffc], desc[UR8][R214.64], !P0 ;  /* 0xa4004000d60e7fae */ /* 0x000fe8000c121848 */
[----:B------:R3:W-:Y:S04]  /*18e50*/  STL.64 [R1+0x11c0], R10 ;  /* 0x0011c00a01007387 */ /* 0x0007e80000100a00 */
[----:B------:R-:W-:Y:S04]  /*18e60*/  LDGSTS.E [R9+-0x57ffc], desc[UR8][R212.64], !P0 ;  /* 0xa8004000d4097fae */ /* 0x000fe8000c121848 */
[----:B------:R-:W3:Y:S04]  /*18e70*/  LDL.LU.64 R214, [R1+0x1178] ;  /* 0x0011780001d67983 */ /* 0x000ee80000300a00 */
[----:B------:R3:W-:Y:S04]  /*18e80*/  STL.64 [R1+0xa18], R4 ;  /* 0x000a180401007387 */ /* 0x0007e80000100a00 */
[----:B-1----:R-:W3:Y:S04]  /*18e90*/  LDL.LU.64 R212, [R1+0x1168] ;  /* 0x0011680001d47983 */ /* 0x002ee80000300a00 */
[----:B------:R-:W3:Y:S04]  /*18ea0*/  LDL.LU.64 R224, [R1+0x1158] ;  /* 0x0011580001e07983 */ /* 0x000ee80000300a00 */
[----:B------:R-:W3:Y:S01]  /*18eb0*/  LDL.LU.64 R218, [R1+0x1148] ;  /* 0x0011480001da7983 */ /* 0x000ee20000300a00 */
[----:B------:R-:W-:-:S02]  /*18ec0*/  VIADD R3, R3, 0xfffffebd ;  /* 0xfffffebd03037836 */ /* 0x000fc40000000000 */
[----:B------:R-:W-:Y:S01]  /*18ed0*/  VIADD R2, R2, 0xfffffebc ;  /* 0xfffffebc02027836 */ /* 0x000fe20000000000 */
[----:B------:R3:W-:Y:S02]  /*18ee0*/  LDGSTS.E [R8+-0x53ffc], desc[UR8][R10.64], !P0 ;  /* 0xac0040000a087fae */ /* 0x0007e4000c121848 */
[----:B------:R-:W-:Y:S02]  /*18ef0*/  ISETP.GE.U32.AND P1, PT, R3, 0x7ffffe3e, PT ;  /* 0x7ffffe3e0300780c */ /* 0x000fe40003f26070 */
[----:B------:R-:W-:Y:S01]  /*18f00*/  ISETP.GE.U32.AND P0, PT, R2, 0x7ffffe3d, PT ;  /* 0x7ffffe3d0200780c */ /* 0x000fe20003f06070 */
[----:B------:R-:W1:Y:S08]  /*18f10*/  LDC R3, c[0x0][0x230] ;  /* 0x00008c00ff037b82 */ /* 0x000e700000000800 */
[----:B------:R-:W1:Y:S02]  /*18f20*/  LDC R2, c[0x0][0x230] ;  /* 0x00008c00ff027b82 */ /* 0x000e640000000800 */
[----:B------:R3:W-:Y:S01]  /*18f30*/  LDGSTS.E [R252+-0x5fff8], desc[UR8][R4.64], !P1 ;  /* 0xa000800004fc7fae */ /* 0x0007e2000c921848 */
[----:B----4-:R-:W-:-:S04]  /*18f40*/  IMAD.WIDE R220, R12, 0x4, R220 ;  /* 0x000000040cdc7825 */ /* 0x010fc800078e02dc */
[C---:B--2---:R-:W-:Y:S01]  /*18f50*/  IMAD.WIDE R216, R12.reuse, 0x4, R216 ;  /* 0x000000040cd87825 */ /* 0x044fe200078e02d8 */
[----:B------:R2:W-:Y:S03]  /*18f60*/  STL.64 [R1+0x11a8], R220 ;  /* 0x0011a8dc01007387 */ /* 0x0005e60000100a00 */
[C---:B---3--:R-:W-:Y:S01]  /*18f70*/  IMAD.WIDE R10, R12.reuse, 0x4, R226 ;  /* 0x000000040c0a7825 */ /* 0x048fe200078e02e2 */
[----:B------:R3:W-:Y:S03]  /*18f80*/  STL.64 [R1+0x1198], R216 ;  /* 0x001198d801007387 */ /* 0x0007e60000100a00 */
[C---:B------:R-:W-:Y:S01]  /*18f90*/  IMAD.WIDE R4, R12.reuse, 0x4, R222 ;  /* 0x000000040c047825 */ /* 0x040fe200078e02de */
[----:B------:R-:W-:Y:S04]  /*18fa0*/  LDGSTS.E [R14+-0x5bff8], desc[UR8][R220.64], !P1 ;  /* 0xa4008000dc0e7fae */ /* 0x000fe8000c921848 */
[----:B------:R4:W-:Y:S04]  /*18fb0*/  STL.64 [R1+0x1188], R10 ;  /* 0x0011880a01007387 */ /* 0x0009e80000100a00 */
[----:B------:R-:W-:Y:S04]  /*18fc0*/  LDGSTS.E [R9+-0x57ff8], desc[UR8][R216.64], !P1 ;  /* 0xa8008000d8097fae */ /* 0x000fe8000c921848 */
[----:B--2---:R-:W2:Y:S04]  /*18fd0*/  LDL.LU.64 R220, [R1+0x1140] ;  /* 0x0011400001dc7983 */ /* 0x004ea80000300a00 */
[----:B------:R1:W-:Y:S04]  /*18fe0*/  STL.64 [R1+0xa10], R4 ;  /* 0x000a100401007387 */ /* 0x0003e80000100a00 */
[----:B---3--:R-:W3:Y:S04]  /*18ff0*/  LDL.LU.64 R216, [R1+0x1130] ;  /* 0x0011300001d87983 */ /* 0x008ee80000300a00 */
[----:B------:R-:W3:Y:S04]  /*19000*/  LDL.LU.64 R226, [R1+0x1120] ;  /* 0x0011200001e27983 */ /* 0x000ee80000300a00 */
[----:B------:R-:W3:Y:S04]  /*19010*/  LDL.LU.64 R222, [R1+0x1110] ;  /* 0x0011100001de7983 */ /* 0x000ee80000300a00 */
[----:B------:R4:W-:Y:S01]  /*19020*/  LDGSTS.E [R8+-0x53ff8], desc[UR8][R10.64], !P1 ;  /* 0xac0080000a087fae */ /* 0x0009e2000c921848 */
[----:B------:R-:W-:-:S03]  /*19030*/  IMAD.WIDE R214, R12, 0x4, R214 ;  /* 0x000000040cd67825 */ /* 0x000fc600078e02d6 */
[----:B------:R1:W-:Y:S01]  /*19040*/  LDGSTS.E [R252+-0x5fff4], desc[UR8][R4.64], !P0 ;  /* 0xa000c00004fc7fae */ /* 0x0003e2000c121848 */
[----:B------:R-:W-:-:S03]  /*19050*/  IMAD.WIDE R212, R12, 0x4, R212 ;  /* 0x000000040cd47825 */ /* 0x000fc600078e02d4 */
[----:B------:R1:W-:Y:S01]  /*19060*/  STL.64 [R1+0x1170], R214 ;  /* 0x001170d601007387 */ /* 0x0003e20000100a00 */
[----:B----4-:R-:W-:-:S03]  /*19070*/  IMAD.WIDE R10, R12, 0x4, R224 ;  /* 0x000000040c0a7825 */ /* 0x010fc600078e02e0 */
[----:B------:R4:W-:Y:S01]  /*19080*/  STL.64 [R1+0x1160], R212 ;  /* 0x001160d401007387 */ /* 0x0009e20000100a00 */
[----:B-1----:R-:W-:-:S03]  /*19090*/  IMAD.WIDE R4, R12, 0x4, R218 ;  /* 0x000000040c047825 */ /* 0x002fc600078e02da */
[----:B------:R-:W-:Y:S04]  /*190a0*/  LDGSTS.E [R14+-0x5bff4], desc[UR8][R214.64], !P0 ;  /* 0xa400c000d60e7fae */ /* 0x000fe8000c121848 */
[----:B------:R1:W-:Y:S04]  /*190b0*/  STL.64 [R1+0x1150], R10 ;  /* 0x0011500a01007387 */ /* 0x0003e80000100a00 */
[----:B------:R-:W-:Y:S04]  /*190c0*/  LDGSTS.E [R9+-0x57ff4], desc[UR8][R212.64], !P0 ;  /* 0xa800c000d4097fae */ /* 0x000fe8000c121848 */
[----:B------:R-:W3:Y:S04]  /*190d0*/  LDL.LU.64 R214, [R1+0x1108] ;  /* 0x0011080001d67983 */ /* 0x000ee80000300a00 */
[----:B------:R1:W-:Y:S04]  /*190e0*/  STL.64 [R1+0x9e0], R4 ;  /* 0x0009e00401007387 */ /* 0x0003e80000100a00 */
[----:B----4-:R-:W4:Y:S04]  /*190f0*/  LDL.LU.64 R212, [R1+0x10f8] ;  /* 0x0010f80001d47983 */ /* 0x010f280000300a00 */
[----:B------:R-:W4:Y:S04]  /*19100*/  LDL.LU.64 R224, [R1+0x10e8] ;  /* 0x0010e80001e07983 */ /* 0x000f280000300a00 */
[----:B------:R-:W4:Y:S01]  /*19110*/  LDL.LU.64 R218, [R1+0x10d8] ;  /* 0x0010d80001da7983 */ /* 0x000f220000300a00 */
[----:B------:R-:W-:Y:S01]  /*19120*/  IADD3 R3, R3, -0x161, RZ ;  /* 0xfffffe9f03037810 */ /* 0x000fe20007ffe0ff */
[----:B------:R-:W-:-:S02]  /*19130*/  VIADD R2, R2, 0xfffffe9e ;  /* 0xfffffe9e02027836 */ /* 0x000fc40000000000 */
[----:B------:R1:W-:Y:S01]  /*19140*/  LDGSTS.E [R8+-0x53ff4], desc[UR8][R10.64], !P0 ;  /* 0xac00c0000a087fae */ /* 0x0003e2000c121848 */
[----:B------:R-:W-:Y:S02]  /*19150*/  ISETP.GE.U32.AND P1, PT, R3, 0x7ffffe20, PT ;  /* 0x7ffffe200300780c */ /* 0x000fe40003f26070 */
[----:B------:R-:W-:Y:S01]  /*19160*/  ISETP.GE.U32.AND P0, PT, R2, 0x7ffffe1f, PT ;  /* 0x7ffffe1f0200780c */ /* 0x000fe20003f06070 */
[----:B------:R-:W4:Y:S08]  /*19170*/  LDC R3, c[0x0][0x230] ;  /* 0x00008c00ff037b82 */ /* 0x000f300000000800 */
[----:B------:R-:W4:Y:S02]  /*19180*/  LDC R2, c[0x0][0x230] ;  /* 0x00008c00ff027b82 */ /* 0x000f240000000800 */
[----:B------:R1:W-:Y:S01]  /*19190*/  LDGSTS.E [R252+-0x50000], desc[UR8][R4.64], !P1 ;  /* 0xb000000004fc7fae */ /* 0x0003e2000c921848 */
[----:B--2---:R-:W-:-:S04]  /*191a0*/  IMAD.WIDE R220, R12, 0x4, R220 ;  /* 0x000000040cdc7825 */ /* 0x004fc800078e02dc */
[C---:B---3--:R-:W-:Y:S01]  /*191b0*/  IMAD.WIDE R216, R12.reuse, 0x4, R216 ;  /* 0x000000040cd87825 */ /* 0x048fe200078e02d8 */
[----:B------:R2:W-:Y:S03]  /*191c0*/  STL.64 [R1+0x12b8], R220 ;  /* 0x0012b8dc01007387 */ /* 0x0005e60000100a00 */
[C---:B-1----:R-:W-:Y:S01]  /*191d0*/  IMAD.WIDE R10, R12.reuse, 0x4, R226 ;  /* 0x000000040c0a7825 */ /* 0x042fe200078e02e2 */
[----:B------:R1:W-:Y:S03]  /*191e0*/  STL.64 [R1+0x12b0], R216 ;  /* 0x0012b0d801007387 */ /* 0x0003e60000100a00 */
[C---:B------:R-:W-:Y:S01]  /*191f0*/  IMAD.WIDE R4, R12.reuse, 0x4, R222 ;  /* 0x000000040c047825 */ /* 0x040fe200078e02de */
[----:B------:R-:W-:Y:S04]  /*19200*/  LDGSTS.E [R14+-0x4c000], desc[UR8][R220.64], !P1 ;  /* 0xb4000000dc0e7fae */ /* 0x000fe8000c921848 */
[----:B------:R3:W-:Y:S04]  /*19210*/  STL.64 [R1+0x12a8], R10 ;  /* 0x0012a80a01007387 */ /* 0x0007e80000100a00 */
[----:B------:R-:W-:Y:S04]  /*19220*/  LDGSTS.E [R9+-0x48000], desc[UR8][R216.64], !P1 ;  /* 0xb8000000d8097fae */ /* 0x000fe8000c921848 */
[----:B--2---:R-:W2:Y:S04]  /*19230*/  LDL.LU.64 R220, [R1+0x10d0] ;  /* 0x0010d00001dc7983 */ /* 0x004ea80000300a00 */
[----:B------:R3:W-:Y:S04]  /*19240*/  STL.64 [R1+0x9d8], R4 ;  /* 0x0009d80401007387 */ /* 0x0007e80000100a00 */
[----:B-1----:R-:W2:Y:S04]  /*19250*/  LDL.LU.64 R216, [R1+0x10c0] ;  /* 0x0010c00001d87983 */ /* 0x002ea80000300a00 */
[----:B------:R-:W2:Y:S04]  /*19260*/  LDL.LU.64 R226, [R1+0x10b0] ;  /* 0x0010b00001e27983 */ /* 0x000ea80000300a00 */
[----:B------:R-:W2:Y:S04]  /*19270*/  LDL.LU.64 R222, [R1+0x10a0] ;  /* 0x0010a00001de7983 */ /* 0x000ea80000300a00 */
[----:B------:R3:W-:Y:S01]  /*19280*/  LDGSTS.E [R8+-0x44000], desc[UR8][R10.64], !P1 ;  /* 0xbc0000000a087fae */ /* 0x0007e2000c921848 */
[----:B------:R-:W-:-:S03]  /*19290*/  IMAD.WIDE R214, R12, 0x4, R214 ;  /* 0x000000040cd67825 */ /* 0x000fc600078e02d6 */
[----:B------:R1:W-:Y:S01]  /*192a0*/  LDGSTS.E [R252+-0x4fffc], desc[UR8][R4.64], !P0 ;  /* 0xb000400004fc7fae */ /* 0x0003e2000c121848 */
[----:B----4-:R-:W-:-:S03]  /*192b0*/  IMAD.WIDE R212, R12, 0x4, R212 ;  /* 0x000000040cd47825 */ /* 0x010fc600078e02d4 */
[----:B------:R-:W-:Y:S01]  /*192c0*/  STL.64 [R1+0x12a0], R214 ;  /* 0x0012a0d601007387 */ /* 0x000fe20000100a00 */
[----:B---3--:R-:W-:-:S03]  /*192d0*/  IMAD.WIDE R10, R12, 0x4, R224 ;  /* 0x000000040c0a7825 */ /* 0x008fc600078e02e0 */
[----:B------:R3:W-:Y:S01]  /*192e0*/  STL.64 [R1+0x1298], R212 ;  /* 0x001298d401007387 */ /* 0x0007e20000100a00 */
[----:B-1----:R-:W-:-:S03]  /*192f0*/  IMAD.WIDE R4, R12, 0x4, R218 ;  /* 0x000000040c047825 */ /* 0x002fc600078e02da */
[----:B------:R-:W-:Y:S04]  /*19300*/  LDGSTS.E [R14+-0x4bffc], desc[UR8][R214.64], !P0 ;  /* 0xb4004000d60e7fae */ /* 0x000fe8000c121848 */
[----:B------:R1:W-:Y:S04]  /*19310*/  STL.64 [R1+0x1290], R10 ;  /* 0x0012900a01007387 */ /* 0x0003e80000100a00 */
[----:B------:R-:W-:Y:S04]  /*19320*/  LDGSTS.E [R9+-0x47ffc], desc[UR8][R212.64], !P0 ;  /* 0xb8004000d4097fae */ /* 0x000fe8000c121848 */
[----:B------:R4:W-:Y:S01]  /*19330*/  STL.64 [R1+0x9d0], R4 ;  /* 0x0009d00401007387 */ /* 0x0009e20000100a00 */
[----:B------:R-:W-:Y:S01]  /*19340*/  VIADD R3, R3, 0xfffffe9d ;  /* 0xfffffe9d03037836 */ /* 0x000fe20000000000 */
[----:B------:R-:W-:-:S02]  /*19350*/  IADD3 R2, R2, -0x164, RZ ;  /* 0xfffffe9c02027810 */ /* 0x000fc40007ffe0ff */
[----:B------:R1:W-:Y:S04]  /*19360*/  LDGSTS.E [R8+-0x43ffc], desc[UR8][R10.64], !P0 ;  /* 0xbc0040000a087fae */ /* 0x0003e8000c121848 */
[----:B---3--:R-:W3:Y:S04]  /*19370*/  LDL.LU.64 R212, [R1+0x1098] ;  /* 0x0010980001d47983 */ /* 0x008ee80000300a00 */
[----:B------:R-:W3:Y:S04]  /*19380*/  LDL.LU.64 R224, [R1+0x1088] ;  /* 0x0010880001e07983 */ /* 0x000ee80000300a00 */
[----:B------:R-:W3:Y:S04]  /*19390*/  LDL.LU.64 R218, [R1+0x1078] ;  /* 0x0010780001da7983 */ /* 0x000ee80000300a00 */
[----:B------:R-:W3:Y:S01]  /*193a0*/  LDL.LU.64 R214, [R1+0x1068] ;  /* 0x0010680001d67983 */ /* 0x000ee20000300a00 */
[----:B------:R-:W-:-:S02]  /*193b0*/  ISETP.GE.U32.AND P1, PT, R3, 0x7ffffe1e, PT ;  /* 0x7ffffe1e0300780c */ /* 0x000fc40003f26070 */
[----:B------:R-:W-:Y:S01]  /*193c0*/  ISETP.GE.U32.AND P2, PT, R2, 0x7ffffe1d, PT ;  /* 0x7ffffe1d0200780c */ /* 0x000fe20003f46070 */
[----:B------:R-:W3:Y:S08]  /*193d0*/  LDC R3, c[0x0][0x230] ;  /* 0x00008c00ff037b82 */ /* 0x000ef00000000800 */
[----:B------:R-:W3:Y:S02]  /*193e0*/  LDC R2, c[0x0][0x230] ;  /* 0x00008c00ff027b82 */ /* 0x000ee40000000800 */
[----:B------:R4:W-:Y:S01]  /*193f0*/  LDGSTS.E [R252+-0x4fff8], desc[UR8][R4.64], !P1 ;  /* 0xb000800004fc7fae */ /* 0x0009e2000c921848 */
[----:B--2---:R-:W-:-:S04]  /*19400*/  IMAD.WIDE R220, R12, 0x4, R220 ;  /* 0x000000040cdc7825 */ /* 0x004fc800078e02dc */
[C---:B------:R-:W-:Y:S01]  /*19410*/  IMAD.WIDE R216, R12.reuse, 0x4, R216 ;  /* 0x000000040cd87825 */ /* 0x040fe200078e02d8 */
[----:B------:R-:W-:Y:S03]  /*19420*/  STL.64 [R1+0x1288], R220 ;  /* 0x001288dc01007387 */ /* 0x000fe60000100a00 */
[C---:B-1----:R-:W-:Y:S01]  /*19430*/  IMAD.WIDE R10, R12.reuse, 0x4, R226 ;  /* 0x000000040c0a7825 */ /* 0x042fe200078e02e2 */
[----:B------:R1:W-:Y:S03]  /*19440*/  STL.64 [R1+0x1280], R216 ;  /* 0x001280d801007387 */ /* 0x0003e60000100a00 */
[C---:B----4-:R-:W-:Y:S01]  /*19450*/  IMAD.WIDE R4, R12.reuse, 0x4, R222 ;  /* 0x000000040c047825 */ /* 0x050fe200078e02de */
[----:B------:R-:W-:Y:S04]  /*19460*/  LDGSTS.E [R14+-0x4bff8], desc[UR8][R220.64], !P1 ;  /* 0xb4008000dc0e7fae */ /* 0x000fe8000c921848 */
[----:B------:R-:W-:Y:S04]  /*19470*/  STL.64 [R1+0x1278], R10 ;  /* 0x0012780a01007387 */ /* 0x000fe80000100a00 */
[----:B------:R-:W-:Y:S04]  /*19480*/  LDGSTS.E [R9+-0x47ff8], desc[UR8][R216.64], !P1 ;  /* 0xb8008000d8097fae */ /* 0x000fe8000c921848 */
[----:B------:R-:W-:Y:S04]  /*19490*/  STL.64 [R1+0x9c8], R4 ;  /* 0x0009c80401007387 */ /* 0x000fe80000100a00 */
[----:B------:R2:W-:Y:S04]  /*194a0*/  LDGSTS.E [R8+-0x43ff8], desc[UR8][R10.64], !P1 ;  /* 0xbc0080000a087fae */ /* 0x0005e8000c921848 */
[----:B-1----:R-:W4:Y:S04]  /*194b0*/  LDL.LU.64 R216, [R1+0x1060] ;  /* 0x0010600001d87983 */ /* 0x002f280000300a00 */
[----:B------:R-:W4:Y:S04]  /*194c0*/  LDL.LU.64 R226, [R1+0x1058] ;  /* 0x0010580001e27983 */ /* 0x000f280000300a00 */
[----:B------:R-:W4:Y:S04]  /*194d0*/  LDL.LU.64 R222, [R1+0x1050] ;  /* 0x0010500001de7983 */ /* 0x000f280000300a00 */
[----:B------:R-:W4:Y:S04]  /*194e0*/  LDL.LU.64 R220, [R1+0x1048] ;  /* 0x0010480001dc7983 */ /* 0x000f280000300a00 */
[----:B------:R1:W-:Y:S04]  /*194f0*/  STL.64 [R1+0x16b0], R20 ;  /* 0x0016b01401007387 */ /* 0x0003e80000100a00 */
[----:B------:R2:W-:Y:S01]  /*19500*/  LDGSTS.E [R252+-0x4fff4], desc[UR8][R4.64], !P2 ;  /* 0xb000c00004fc7fae */ /* 0x0005e2000d121848 */
[----:B---3--:R-:W-:-:S04]  /*19510*/  IMAD.WIDE R212, R12, 0x4, R212 ;  /* 0x000000040cd47825 */ /* 0x008fc800078e02d4 */
[C---:B-1----:R-:W-:Y:S01]  /*19520*/  IMAD.WIDE R20, R12.reuse, 0x4, R224 ;  /* 0x000000040c147825 */ /* 0x042fe200078e02e0 */
[----:B------:R1:W-:Y:S03]  /*19530*/  STL.64 [R1+0x1270], R212 ;  /* 0x001270d401007387 */ /* 0x0003e60000100a00 */
[C---:B--2---:R-:W-:Y:S01]  /*19540*/  IMAD.WIDE R10, R12.reuse, 0x4, R218 ;  /* 0x000000040c0a7825 */ /* 0x044fe200078e02da */
[----:B------:R2:W-:Y:S03]  /*19550*/  STL.64 [R1+0x1268], R20 ;  /* 0x0012681401007387 */ /* 0x0005e60000100a00 */
[----:B------:R-:W-:Y:S01]  /*19560*/  IMAD.WIDE R4, R12, 0x4, R214 ;  /* 0x000000040c047825 */ /* 0x000fe200078e02d6 */
[----:B------:R3:W-:Y:S04]  /*19570*/  LDGSTS.E [R14+-0x4bff4], desc[UR8][R212.64], !P2 ;  /* 0xb400c000d40e7fae */ /* 0x0007e8000d121848 */
[----:B------:R2:W-:Y:S01]  /*19580*/  STL.64 [R1+0x1260], R10 ;  /* 0x0012600a01007387 */ /* 0x0005e20000100a00 */
[----:B------:R-:W-:-:S02]  /*19590*/  VIADD R3, R3, 0xfffffefb ;  /* 0xfffffefb03037836 */ /* 0x000fc40000000000 */
[----:B------:R-:W-:Y:S01]  /*195a0*/  VIADD R252, R19, 0x100000 ;  /* 0x0010000013fc7836 */ /* 0x000fe20000000000 */
[----:B------:R2:W-:Y:S04]  /*195b0*/  LDGSTS.E [R9+-0x47ff4], desc[UR8][R20.64], !P2 ;  /* 0xb800c00014097fae */ /* 0x0005e8000d121848 */
[----:B-1----:R-:W4:Y:S04]  /*195c0*/  LDL.LU.64 R212, [R1+0x1040] ;  /* 0x0010400001d47983 */ /* 0x002f280000300a00 */
[----:B------:R1:W-:Y:S04]  /*195d0*/  STL.64 [R1+0x6b0], R4 ;  /* 0x0006b00401007387 */ /* 0x0003e80000100a00 */
[----:B------:R-:W4:Y:S04]  /*195e0*/  LDL.LU.64 R224, [R1+0x1038] ;  /* 0x0010380001e07983 */ /* 0x000f280000300a00 */
[----:B------:R-:W4:Y:S04]  /*195f0*/  LDL.LU.64 R218, [R1+0x1030] ;  /* 0x0010300001da7983 */ /* 0x000f280000300a00 */
[----:B------:R-:W4:Y:S01]  /*19600*/  LDL.LU.64 R214, [R1+0x1028] ;  /* 0x0010280001d67983 */ /* 0x000f220000300a00 */
[----:B------:R-:W-:Y:S01]  /*19610*/  ISETP.GE.U32.AND P0, PT, R3, 0x7ffffe7c, PT ;  /* 0x7ffffe7c0300780c */ /* 0x000fe20003f06070 */
[C---:B---3--:R-:W-:Y:S01]  /*19620*/  VIADD R14, R19.reuse, 0x100000 ;  /* 0x00100000130e7836 */ /* 0x048fe20000000000 */
[----:B------:R-:W-:Y:S01]  /*19630*/  IADD3 R2, R2, -0x106, RZ ;  /* 0xfffffefa02027810 */ /* 0x000fe20007ffe0ff */
[----:B------:R3:W-:Y:S01]  /*19640*/  LDGSTS.E [R8+-0x43ff4], desc[UR8][R10.64], !P2 ;  /* 0xbc00c0000a087fae */ /* 0x0007e2000d121848 */
[----:B--2---:R-:W-:Y:S01]  /*19650*/  VIADD R9, R19, 0x100000 ;  /* 0x0010000013097836 */ /* 0x004fe20000000000 */
[----:B------:R-:W2:Y:S01]  /*19660*/  LDC R3, c[0x0][0x230] ;  /* 0x00008c00ff037b82 */ /* 0x000ea20000000800 */
[----:B------:R-:W-:-:S07]  /*19670*/  ISETP.GE.U32.AND P1, PT, R2, 0x7ffffe7b, PT ;  /* 0x7ffffe7b0200780c */ /* 0x000fce0003f26070 */
[----:B------:R1:W-:Y:S01]  /*19680*/  LDGSTS.E [R252+-0x80000], desc[UR8][R4.64], !P0 ;  /* 0x8000000004fc7fae */ /* 0x0003e2000c121848 */
[----:B------:R-:W2:Y:S01]  /*19690*/  LDC R2, c[0x0][0x230] ;  /* 0x00008c00ff027b82 */ /* 0x000ea20000000800 */
[----:B---3--:R-:W-:Y:S01]  /*196a0*/  IADD3 R8, R19, 0x100000, RZ ;  /* 0x0010000013087810 */ /* 0x008fe20007ffe0ff */
[----:B----4-:R-:W-:-:S04]  /*196b0*/  IMAD.WIDE R216, R12, 0x4, R216 ;  /* 0x000000040cd87825 */ /* 0x010fc800078e02d8 */
[C---:B------:R-:W-:Y:S01]  /*196c0*/  IMAD.WIDE R20, R12.reuse, 0x4, R226 ;  /* 0x000000040c147825 */ /* 0x040fe200078e02e2 */
[----:B------:R3:W-:Y:S03]  /*196d0*/  STL.64 [R1+0xb60], R216 ;  /* 0x000b60d801007387 */ /* 0x0007e60000100a00 */
[C---:B------:R-:W-:Y:S01]  /*196e0*/  IMAD.WIDE R10, R12.reuse, 0x4, R222 ;  /* 0x000000040c0a7825 */ /* 0x040fe200078e02de */
[----:B------:R4:W-:Y:S03]  /*196f0*/  STL.64 [R1+0xb68], R20 ;  /* 0x000b681401007387 */ /* 0x0009e60000100a00 */
[C---:B-1----:R-:W-:Y:S01]  /*19700*/  IMAD.WIDE R4, R12.reuse, 0x4, R220 ;  /* 0x000000040c047825 */ /* 0x042fe200078e02dc */
[----:B------:R-:W-:Y:S04]  /*19710*/  LDGSTS.E [R14+-0x7c000], desc[UR8][R216.64], !P0 ;  /* 0x84000000d80e7fae */ /* 0x000fe8000c121848 */
[----:B------:R1:W-:Y:S04]  /*19720*/  STL.64 [R1+0xb70], R10 ;  /* 0x000b700a01007387 */ /* 0x0003e80000100a00 */
[----:B------:R4:W-:Y:S04]  /*19730*/  LDGSTS.E [R9+-0x78000], desc[UR8][R20.64], !P0 ;  /* 0x8800000014097fae */ /* 0x0009e8000c121848 */
[----:B---3--:R-:W3:Y:S04]  /*19740*/  LDL.LU.64 R216, [R1+0x1020] ;  /* 0x0010200001d87983 */ /* 0x008ee80000300a00 */
[----:B------:R2:W-:Y:S04]  /*19750*/  STL.64 [R1+0x6b8], R4 ;  /* 0x0006b80401007387 */ /* 0x0005e80000100a00 */
[----:B------:R-:W3:Y:S04]  /*19760*/  LDL.LU.64 R226, [R1+0x1018] ;  /* 0x0010180001e27983 */ /* 0x000ee80000300a00 */
[----:B------:R-:W3:Y:S04]  /*19770*/  LDL.LU.64 R222, [R1+0x1010] ;  /* 0x0010100001de7983 */ /* 0x000ee80000300a00 */
[----:B------:R-:W3:Y:S04]  /*19780*/  LDL.LU.64 R220, [R1+0x1008] ;  /* 0x0010080001dc7983 */ /* 0x000ee80000300a00 */
[----:B------:R1:W-:Y:S01]  /*19790*/  LDGSTS.E [R8+-0x74000], desc[UR8][R10.64], !P0 ;  /* 0x8c0000000a087fae */ /* 0x0003e2000c121848 */
[----:B------:R-:W-:-:S03]  /*197a0*/  IMAD.WIDE R212, R12, 0x4, R212 ;  /* 0x000000040cd47825 */ /* 0x000fc600078e02d4 */
[----:B------:R2:W-:Y:S01]  /*197b0*/  LDGSTS.E [R252+-0x7fffc], desc[UR8][R4.64], !P1 ;  /* 0x8000400004fc7fae */ /* 0x0005e2000c921848 */
[----:B----4-:R-:W-:-:S03]  /*197c0*/  IMAD.WIDE R20, R12, 0x4, R224 ;  /* 0x000000040c147825 */ /* 0x010fc600078e02e0 */
[----:B------:R4:W-:Y:S01]  /*197d0*/  STL.64 [R1+0xb78], R212 ;  /* 0x000b78d401007387 */ /* 0x0009e20000100a00 */
[----:B-1----:R-:W-:-:S03]  /*197e0*/  IMAD.WIDE R10, R12, 0x4, R218 ;  /* 0x000000040c0a7825 */ /* 0x002fc600078e02da */
[----:B------:R1:W-:Y:S01]  /*197f0*/  STL.64 [R1+0xb80], R20 ;  /* 0x000b801401007387 */ /* 0x0003e20000100a00 */
[----:B--2---:R-:W-:-:S03]  /*19800*/  IMAD.WIDE R4, R12, 0x4, R214 ;  /* 0x000000040c047825 */ /* 0x004fc600078e02d6 */
[----:B------:R-:W-:Y:S04]  /*19810*/  LDGSTS.E [R14+-0x7bffc], desc[UR8][R212.64], !P1 ;  /* 0x84004000d40e7fae */ /* 0x000fe8000c921848 */
[----:B------:R2:W-:Y:S01]  /*19820*/  STL.64 [R1+0xb88], R10 ;  /* 0x000b880a01007387 */ /* 0x0005e20000100a00 */
[----:B------:R-:W-:Y:S02]  /*19830*/  VIADD R3, R3, 0xfffffef9 ;  /* 0xfffffef903037836 */ /* 0x000fe40000000000 */
[----:B------:R-:W-:Y:S01]  /*19840*/  VIADD R2, R2, 0xfffffef8 ;  /* 0xfffffef802027836 */ /* 0x000fe20000000000 */
[----:B------:R1:W-:Y:S04]  /*19850*/  LDGSTS.E [R9+-0x77ffc], desc[UR8][R20.64], !P1 ;  /* 0x8800400014097fae */ /* 0x0003e8000c921848 */
[----:B----4-:R-:W4:Y:S04]  /*19860*/  LDL.LU.64 R212, [R1+0x1000] ;  /* 0x0010000001d47983 */ /* 0x010f280000300a00 */
[----:B------:R2:W-:Y:S04]  /*19870*/  STL.64 [R1+0x6c0], R4 ;  /* 0x0006c00401007387 */ /* 0x0005e80000100a00 */
[----:B------:R-:W4:Y:S04]  /*19880*/  LDL.LU.64 R224, [R1+0xff8] ;  /* 0x000ff80001e07983 */ /* 0x000f280000300a00 */
[----:B------:R-:W4:Y:S04]  /*19890*/  LDL.LU.64 R218, [R1+0xff0] ;  /* 0x000ff00001da7983 */ /* 0x000f280000300a00 */
[----:B------:R-:W4:Y:S01]  /*198a0*/  LDL.LU.64 R214, [R1+0xfe8] ;  /* 0x000fe80001d67983 */ /* 0x000f220000300a00 */
[----:B------:R-:W-:-:S02]  /*198b0*/  ISETP.GE.U32.AND P0, PT, R3, 0x7ffffe7a, PT ;  /* 0x7ffffe7a0300780c */ /* 0x000fc40003f06070 */
[----:B------:R-:W4:Y:S01]  /*198c0*/  LDC R3, c[0x0][0x230] ;  /* 0x00008c00ff037b82 */ /* 0x000f220000000800 */
[----:B------:R2:W-:Y:S01]  /*198d0*/  LDGSTS.E [R8+-0x73ffc], desc[UR8][R10.64], !P1 ;  /* 0x8c0040000a087fae */ /* 0x0005e2000c921848 */
[----:B------:R-:W-:-:S06]  /*198e0*/  ISETP.GE.U32.AND P1, PT, R2, 0x7ffffe79, PT ;  /* 0x7ffffe790200780c */ /* 0x000fcc0003f26070 */
[----:B------:R-:W4:Y:S03]  /*198f0*/  LDC R2, c[0x0][0x230] ;  /* 0x00008c00ff027b82 */ /* 0x000f260000000800 */
[----:B------:R2:W-:Y:S01]  /*19900*/  LDGSTS.E [R252+-0x7fff8], desc[UR8][R4.64], !P0 ;  /* 0x8000800004fc7fae */ /* 0x0005e2000c121848 */
[----:B---3--:R-:W-:-:S04]  /*19910*/  IMAD.WIDE R216, R12, 0x4, R216 ;  /* 0x000000040cd87825 */ /* 0x008fc800078e02d8 */
[C---:B-1----:R-:W-:Y:S01]  /*19920*/  IMAD.WIDE R20, R12.reuse, 0x4, R226 ;  /* 0x000000040c147825 */ /* 0x042fe200078e02e2 */
[----:B------:R1:W-:Y:S03]  /*19930*/  STL.64 [R1+0xb90], R216 ;  /* 0x000b90d801007387 */ /* 0x0003e60000100a00 */
[C---:B--2---:R-:W-:Y:S01]  /*19940*/  IMAD.WIDE R10, R12.reuse, 0x4, R222 ;  /* 0x000000040c0a7825 */ /* 0x044fe200078e02de */
[----:B------:R2:W-:Y:S03]  /*19950*/  STL.64 [R1+0xba8], R20 ;  /* 0x000ba81401007387 */ /* 0x0005e60000100a00 */
[C---:B------:R-:W-:Y:S01]  /*19960*/  IMAD.WIDE R4, R12.reuse, 0x4, R220 ;  /* 0x000000040c047825 */ /* 0x040fe200078e02dc */
[----:B------:R-:W-:Y:S04]  /*19970*/  LDGSTS.E [R14+-0x7bff8], desc[UR8][R216.64], !P0 ;  /* 0x84008000d80e7fae */ /* 0x000fe8000c121848 */
[----:B------:R3:W-:Y:S04]  /*19980*/  STL.64 [R1+0xbb0], R10 ;  /* 0x000bb00a01007387 */ /* 0x0007e80000100a00 */
[----:B------:R2:W-:Y:S04]  /*19990*/  LDGSTS.E [R9+-0x77ff8], desc[UR8][R20.64], !P0 ;  /* 0x8800800014097fae */ /* 0x0005e8000c121848 */
[----:B-1----:R-:W3:Y:S04]  /*199a0*/  LDL.LU.64 R216, [R1+0xfe0] ;  /* 0x000fe00001d87983 */ /* 0x002ee80000300a00 */
[----:B------:R1:W-:Y:S04]  /*199b0*/  STL.64 [R1+0x6c8], R4 ;  /* 0x0006c80401007387 */ /* 0x0003e80000100a00 */
[----:B------:R-:W3:Y:S04]  /*199c0*/  LDL.LU.64 R226, [R1+0xfd0] ;  /* 0x000fd00001e27983 */ /* 0x000ee80000300a00 */
[----:B------:R-:W3:Y:S04]  /*199d0*/  LDL.LU.64 R222, [R1+0xfc0] ;  /* 0x000fc00001de7983 */ /* 0x000ee80000300a00 */
[----:B------:R-:W3:Y:S04]  /*199e0*/  LDL.LU.64 R220, [R1+0xfb0] ;  /* 0x000fb00001dc7983 */ /* 0x000ee80000300a00 */
[----:B------:R3:W-:Y:S01]  /*199f0*/  LDGSTS.E [R8+-0x73ff8], desc[UR8][R10.64], !P0 ;  /* 0x8c0080000a087fae */ /* 0x0007e2000c121848 */
[----:B----4-:R-:W-:-:S03]  /*19a00*/  IMAD.WIDE R212, R12, 0x4, R212 ;  /* 0x000000040cd47825 */ /* 0x010fc600078e02d4 */
[----:B------:R1:W-:Y:S01]  /*19a10*/  LDGSTS.E [R252+-0x7fff4], desc[UR8][R4.64], !P1 ;  /* 0x8000c00004fc7fae */ /* 0x0003e2000c921848 */
[----:B--2---:R-:W-:-:S03]  /*19a20*/  IMAD.WIDE R20, R12, 0x4, R224 ;  /* 0x000000040c147825 */ /* 0x004fc600078e02e0 */
[----:B------:R2:W-:Y:S01]  /*19a30*/  STL.64 [R1+0xbb8], R212 ;  /* 0x000bb8d401007387 */ /* 0x0005e20000100a00 */
[----:B---3--:R-:W-:-:S03]  /*19a40*/  IMAD.WIDE R10, R12, 0x4, R218 ;  /* 0x000000040c0a7825 */ /* 0x008fc600078e02da */
[----:B------:R3:W-:Y:S01]  /*19a50*/  STL.64 [R1+0xc10], R20 ;  /* 0x000c101401007387 */ /* 0x0007e20000100a00 */
[----:B-1----:R-:W-:-:S03]  /*19a60*/  IMAD.WIDE R4, R12, 0x4, R214 ;  /* 0x000000040c047825 */ /* 0x002fc600078e02d6 */
[----:B------:R-:W-:Y:S04]  /*19a70*/  LDGSTS.E [R14+-0x7bff4], desc[UR8][R212.64], !P1 ;  /* 0x8400c000d40e7fae */ /* 0x000fe8000c921848 */
[----:B------:R1:W-:Y:S01]  /*19a80*/  STL.64 [R1+0xc18], R10 ;  /* 0x000c180a01007387 */ /* 0x0003e20000100a00 */
[----:B------:R-:W-:Y:S01]  /*19a90*/  IADD3 R3, R3, -0x125, RZ ;  /* 0xfffffedb03037810 */ /* 0x000fe20007ffe0ff */
[----:B------:R-:W-:Y:S02]  /*19aa0*/  VIADD R2, R2, 0xfffffeda ;  /* 0xfffffeda02027836 */ /* 0x000fe40000000000 */
[----:B------:R3:W-:Y:S04]  /*19ab0*/  LDGSTS.E [R9+-0x77ff4], desc[UR8][R20.64], !P1 ;  /* 0x8800c00014097fae */ /* 0x0007e8000c921848 */
[----:B--2---:R-:W2:Y:S04]  /*19ac0*/  LDL.LU.64 R212, [R1+0xfa8] ;  /* 0x000fa80001d47983 */ /* 0x004ea80000300a00 */
[----:B------:R4:W-:Y:S04]  /*19ad0*/  STL.64 [R1+0xa68], R4 ;  /* 0x000a680401007387 */ /* 0x0009e80000100a00 */
[----:B------:R-:W2:Y:S04]  /*19ae0*/  LDL.LU.64 R224, [R1+0xf98] ;  /* 0x000f980001e07983 */ /* 0x000ea80000300a00 */
[----:B------:R-:W2:Y:S04]  /*19af0*/  LDL.LU.64 R218, [R1+0xf88] ;  /* 0x000f880001da7983 */ /* 0x000ea80000300a00 */
[----:B------:R-:W2:Y:S01]  /*19b00*/  LDL.LU.64 R214, [R1+0xf78] ;  /* 0x000f780001d67983 */ /* 0x000ea20000300a00 */
[----:B------:R-:W-:-:S02]  /*19b10*/  ISETP.GE.U32.AND P0, PT, R3, 0x7ffffe5c, PT ;  /* 0x7ffffe5c0300780c */ /* 0x000fc40003f06070 */
[----:B------:R-:W2:Y:S01]  /*19b20*/  LDC R3, c[0x0][0x230] ;  /* 0x00008c00ff037b82 */ /* 0x000ea20000000800 */
[----:B------:R1:W-:Y:S01]  /*19b30*/  LDGSTS.E [R8+-0x73ff4], desc[UR8][R10.64], !P1 ;  /* 0x8c00c0000a087fae */ /* 0x0003e2000c921848 */
[----:B------:R-:W-:-:S06]  /*19b40*/  ISETP.GE.U32.AND P1, PT, R2, 0x7ffffe5b, PT ;  /* 0x7ffffe5b0200780c */ /* 0x000fcc0003f26070 */
[----:B------:R-:W2:Y:S03]  /*19b50*/  LDC R2, c[0x0][0x230] ;  /* 0x00008c00ff027b82 */ /* 0x000ea60000000800 */
[----:B------:R4:W-:Y:S01]  /*19b60*/  LDGSTS.E [R252+-0x70000], desc[UR8][R4.64], !P0 ;  /* 0x9000000004fc7fae */ /* 0x0009e2000c121848 */
[----:B------:R-:W-:-:S04]  /*19b70*/  IMAD.WIDE R216, R12, 0x4, R216 ;  /* 0x000000040cd87825 */ /* 0x000fc800078e02d8 */
[C---:B---3--:R-:W-:Y:S01]  /*19b80*/  IMAD.WIDE R20, R12.reuse, 0x4, R226 ;  /* 0x000000040c147825 */ /* 0x048fe200078e02e2 */
[----:B------:R3:W-:Y:S03]  /*19b90*/  STL.64 [R1+0xf58], R216 ;  /* 0x000f58d801007387 */ /* 0x0007e60000100a00 */
[C---:B-1----:R-:W-:Y:S01]  /*19ba0*/  IMAD.WIDE R10, R12.reuse, 0x4, R222 ;  /* 0x000000040c0a7825 */ /* 0x042fe200078e02de */
[----:B------:R1:W-:Y:S03]  /*19bb0*/  STL.64 [R1+0xf48], R20 ;  /* 0x000f481401007387 */ /* 0x0003e60000100a00 */
[C---:B----4-:R-:W-:Y:S01]  /*19bc0*/  IMAD.WIDE R4, R12.reuse, 0x4, R220 ;  /* 0x000000040c047825 */ /* 0x050fe200078e02dc */
        /* <DEDUP_REMOVED lines=9> */
[----:B--2---:R-:W-:-:S03]  /*19c60*/  IMAD.WIDE R212, R12, 0x4, R212 ;  /* 0x000000040cd47825 */ /* 0x004fc600078e02d4 */
[----:B------:R2:W-:Y:S01]  /*19c70*/  LDGSTS.E [R252+-0x6fffc], desc[UR8][R4.64], !P1 ;  /* 0x9000400004fc7fae */ /* 0x0005e2000c921848 */
[----:B-1----:R-:W-:-:S03]  /*19c80*/  IMAD.WIDE R20, R12, 0x4, R224 ;  /* 0x000000040c147825 */ /* 0x002fc600078e02e0 */
[----:B------:R1:W-:Y:S01]  /*19c90*/  STL.64 [R1+0xf20], R212 ;  /* 0x000f20d401007387 */ /* 0x0003e20000100a00 */
[----:B----4-:R-:W-:-:S03]  /*19ca0*/  IMAD.WIDE R10, R12, 0x4, R218 ;  /* 0x000000040c0a7825 */ /* 0x010fc600078e02da */
[----:B------:R4:W-:Y:S01]  /*19cb0*/  STL.64 [R1+0xf10], R20 ;  /* 0x000f101401007387 */ /* 0x0009e20000100a00 */
[----:B--2---:R-:W-:-:S03]  /*19cc0*/  IMAD.WIDE R4, R12, 0x4, R214 ;  /* 0x000000040c047825 */ /* 0x004fc600078e02d6 */
[----:B------:R-:W-:Y:S04]  /*19cd0*/  LDGSTS.E [R14+-0x6bffc], desc[UR8][R212.64], !P1 ;  /* 0x94004000d40e7fae */ /* 0x000fe8000c921848 */
[----:B------:R2:W-:Y:S01]  /*19ce0*/  STL.64 [R1+0xef8], R10 ;  /* 0x000ef80a01007387 */ /* 0x0005e20000100a00 */
[----:B------:R-:W-:Y:S01]  /*19cf0*/  VIADD R3, R3, 0xfffffed9 ;  /* 0xfffffed903037836 */ /* 0x000fe20000000000 */
[----:B------:R-:W-:Y:S02]  /*19d00*/  IADD3 R2, R2, -0x128, RZ ;  /* 0xfffffed802027810 */ /* 0x000fe40007ffe0ff */
[----:B------:R4:W-:Y:S04]  /*19d10*/  LDGSTS.E [R9+-0x67ffc], desc[UR8][R20.64], !P1 ;  /* 0x9800400014097fae */ /* 0x0009e8000c921848 */
[----:B-1----:R-:W2:Y:S04]  /*19d20*/  LDL.LU.64 R212, [R1+0xf38] ;  /* 0x000f380001d47983 */ /* 0x002ea80000300a00 */
[----:B------:R1:W-:Y:S04]  /*19d30*/  STL.64 [R1+0xa58], R4 ;  /* 0x000a580401007387 */ /* 0x0003e80000100a00 */
[----:B------:R-:W2:Y:S04]  /*19d40*/  LDL.LU.64 R224, [R1+0xf28] ;  /* 0x000f280001e07983 */ /* 0x000ea80000300a00 */
[----:B------:R-:W2:Y:S04]  /*19d50*/  LDL.LU.64 R218, [R1+0xf18] ;  /* 0x000f180001da7983 */ /* 0x000ea80000300a00 */
[----:B------:R-:W2:Y:S01]  /*19d60*/  LDL.LU.64 R214, [R1+0xf08] ;  /* 0x000f080001d67983 */ /* 0x000ea20000300a00 */
[----:B------:R-:W-:-:S02]  /*19d70*/  ISETP.GE.U32.AND P0, PT, R3, 0x7ffffe5a, PT ;  /* 0x7ffffe5a0300780c */ /* 0x000fc40003f06070 */
[----:B------:R-:W1:Y:S01]  /*19d80*/  LDC R3, c[0x0][0x230] ;  /* 0x00008c00ff037b82 */ /* 0x000e620000000800 */
[----:B------:R2:W-:Y:S01]  /*19d90*/  LDGSTS.E [R8+-0x63ffc], desc[UR8][R10.64], !P1 ;  /* 0x9c0040000a087fae */ /* 0x0005e2000c921848 */
[----:B------:R-:W-:-:S06]  /*19da0*/  ISETP.GE.U32.AND P1, PT, R2, 0x7ffffe59, PT ;  /* 0x7ffffe590200780c */ /* 0x000fcc0003f26070 */
[----:B------:R-:W1:Y:S03]  /*19db0*/  LDC R2, c[0x0][0x230] ;  /* 0x00008c00ff027b82 */ /* 0x000e660000000800 */
[----:B------:R1:W-:Y:S01]  /*19dc0*/  LDGSTS.E [R252+-0x6fff8], desc[UR8][R4.64], !P0 ;  /* 0x9000800004fc7fae */ /* 0x0003e2000c121848 */
[----:B---3--:R-:W-:-:S04]  /*19dd0*/  IMAD.WIDE R216, R12, 0x4, R216 ;  /* 0x000000040cd87825 */ /* 0x008fc800078e02d8 */
[C---:B----4-:R-:W-:Y:S01]  /*19de0*/  IMAD.WIDE R20, R12.reuse, 0x4, R226 ;  /* 0x000000040c147825 */ /* 0x050fe200078e02e2 */
[----:B------:R3:W-:Y:S03]  /*19df0*/  STL.64 [R1+0xee8], R216 ;  /* 0x000ee8d801007387 */ /* 0x0007e60000100a00 */
[C---:B--2---:R-:W-:Y:S01]  /*19e00*/  IMAD.WIDE R10, R12.reuse, 0x4, R222 ;  /* 0x000000040c0a7825 */ /* 0x044fe200078e02de */
        /* <DEDUP_REMOVED lines=13> */
[----:B--2---:R-:W-:-:S03]  /*19ee0*/  IMAD.WIDE R20, R12, 0x4, R224 ;  /* 0x000000040c147825 */ /* 0x004fc600078e02e0 */
[----:B------:R2:W-:Y:S01]  /*19ef0*/  STL.64 [R1+0xeb0], R212 ;  /* 0x000eb0d401007387 */ /* 0x0005e20000100a00 */
[----:B-1----:R-:W-:-:S03]  /*19f00*/  IMAD.WIDE R10, R12, 0x4, R218 ;  /* 0x000000040c0a7825 */ /* 0x002fc600078e02da */
[----:B------:R1:W-:Y:S01]  /*19f10*/  STL.64 [R1+0xea0], R20 ;  /* 0x000ea01401007387 */ /* 0x0003e20000100a00 */
[----:B----4-:R-:W-:-:S03]  /*19f20*/  IMAD.WIDE R4, R12, 0x4, R214 ;  /* 0x000000040c047825 */ /* 0x010fc600078e02d6 */
[----:B------:R-:W-:Y:S04]  /*19f30*/  LDGSTS.E [R14+-0x6bff4], desc[UR8][R212.64], !P1 ;  /* 0x9400c000d40e7fae */ /* 0x000fe8000c921848 */
[----:B------:R4:W-:Y:S01]  /*19f40*/  STL.64 [R1+0xe88], R10 ;  /* 0x000e880a01007387 */ /* 0x0009e20000100a00 */
[----:B------:R-:W-:Y:S02]  /*19f50*/  VIADD R3, R3, 0xfffffebb ;  /* 0xfffffebb03037836 */ /* 0x000fe40000000000 */
[----:B------:R-:W-:Y:S01]  /*19f60*/  VIADD R2, R2, 0xfffffeba ;  /* 0xfffffeba02027836 */ /* 0x000fe20000000000 */
        /* <DEDUP_REMOVED lines=12> */
[----:B---3--:R-:W-:-:S04]  /*1a030*/  IMAD.WIDE R216, R12, 0x4, R216 ;  /* 0x000000040cd87825 */ /* 0x008fc800078e02d8 */
[C---:B-1----:R-:W-:Y:S01]  /*1a040*/  IMAD.WIDE R20, R12.reuse, 0x4, R226 ;  /* 0x000000040c147825 */ /* 0x042fe200078e02e2 */
[----:B------:R1:W-:Y:S03]  /*1a050*/  STL.64 [R1+0x1058], R216 ;  /* 0x001058d801007387 */ /* 0x0003e60000100a00 */
[C---:B----4-:R-:W-:Y:S01]  /*1a060*/  IMAD.WIDE R10, R12.reuse, 0x4, R222 ;  /* 0x000000040c0a7825 */ /* 0x050fe200078e02de */
[----:B------:R3:W-:Y:S03]  /*1a070*/  STL.64 [R1+0x1050], R20 ;  /* 0x0010501401007387 */ /* 0x0007e60000100a00 */
[C---:B------:R-:W-:Y:S01]  /*1a080*/  IMAD.WIDE R4, R12.reuse, 0x4, R220 ;  /* 0x000000040c047825 */ /* 0x040fe200078e02dc */
[----:B------:R-:W-:Y:S04]  /*1a090*/  LDGSTS.E [R14+-0x5c000], desc[UR8][R216.64], !P0 ;  /* 0xa4000000d80e7fae */ /* 0x000fe8000c121848 */
[----:B------:R4:W-:Y:S04]  /*1a0a0*/  STL.64 [R1+0x1048], R10 ;  /* 0x0010480a01007387 */ /* 0x0009e80000100a00 */
[----:B------:R3:W-:Y:S04]  /*1a0b0*/  LDGSTS.E [R9+-0x58000], desc[UR8][R20.64], !P0 ;  /* 0xa800000014097fae */ /* 0x0007e8000c121848 */
[----:B-1----:R-:W4:Y:S04]  /*1a0c0*/  LDL.LU.64 R216, [R1+0xe90] ;  /* 0x000e900001d87983 */ /* 0x002f280000300a00 */
[----:B------:R1:W-:Y:S04]  /*1a0d0*/  STL.64 [R1+0xa00], R4 ;  /* 0x000a000401007387 */ /* 0x0003e80000100a00 */
[----:B------:R-:W4:Y:S04]  /*1a0e0*/  LDL.LU.64 R226, [R1+0xe80] ;  /* 0x000e800001e27983 */ /* 0x000f280000300a00 */
[----:B------:R-:W4:Y:S04]  /*1a0f0*/  LDL.LU.64 R222, [R1+0xe70] ;  /* 0x000e700001de7983 */ /* 0x000f280000300a00 */
[----:B------:R-:W4:Y:S04]  /*1a100*/  LDL.LU.64 R220, [R1+0xe60] ;  /* 0x000e600001dc7983 */ /* 0x000f280000300a00 */
[----:B------:R4:W-:Y:S01]  /*1a110*/  LDGSTS.E [R8+-0x54000], desc[UR8][R10.64], !P0 ;  /* 0xac0000000a087fae */ /* 0x0009e2000c121848 */
[----:B--2---:R-:W-:-:S03]  /*1a120*/  IMAD.WIDE R212, R12, 0x4, R212 ;  /* 0x000000040cd47825 */ /* 0x004fc600078e02d4 */
[----:B------:R1:W-:Y:S01]  /*1a130*/  LDGSTS.E [R252+-0x5fffc], desc[UR8][R4.64], !P1 ;  /* 0xa000400004fc7fae */ /* 0x0003e2000c921848 */
[----:B---3--:R-:W-:-:S03]  /*1a140*/  IMAD.WIDE R20, R12, 0x4, R224 ;  /* 0x000000040c147825 */ /* 0x008fc600078e02e0 */
[----:B------:R2:W-:Y:S01]  /*1a150*/  STL.64 [R1+0x1040], R212 ;  /* 0x001040d401007387 */ /* 0x0005e20000100a00 */
[----:B----4-:R-:W-:-:S03]  /*1a160*/  IMAD.WIDE R10, R12, 0x4, R218 ;  /* 0x000000040c0a7825 */ /* 0x010fc600078e02da */
        /* <DEDUP_REMOVED lines=116> */
[----:B------:R1:W-:Y:S04]  /*1a8b0*/  LDGSTS.E [R14+-0x4bff4], desc[UR8][R212.64], !P1 ;  /* 0xb400c000d40e7fae */ /* 0x0003e8000c921848 */
[----:B------:R4:W-:Y:S01]  /*1a8c0*/  STL.64 [R1+0x1178], R10 ;  /* 0x0011780a01007387 */ /* 0x0009e20000100a00 */
[----:B------:R-:W-:Y:S01]  /*1a8d0*/  IADD3 R3, R3, -0x109, RZ ;  /* 0xfffffef703037810 */ /* 0x000fe20007ffe0ff */
        /* <DEDUP_REMOVED lines=9> */
[----:B-1----:R-:W-:Y:S01]  /*1a970*/  IADD3 R14, R18, 0x100000, RZ ;  /* 0x00100000120e7810 */ /* 0x002fe20007ffe0ff */
[----:B------:R1:W-:Y:S01]  /*1a980*/  LDGSTS.E [R8+-0x43ff4], desc[UR8][R10.64], !P1 ;  /* 0xbc00c0000a087fae */ /* 0x0003e2000c921848 */
[----:B------:R-:W-:Y:S01]  /*1a990*/  ISETP.GE.U32.AND P1, PT, R2, 0x7ffffe77, PT ;  /* 0x7ffffe770200780c */ /* 0x000fe20003f26070 */
[C---:B---3--:R-:W-:Y:S01]  /*1a9a0*/  VIADD R9, R18.reuse, 0x100000 ;  /* 0x0010000012097836 */ /* 0x048fe20000000000 */
[----:B------:R-:W3:Y:S07]  /*1a9b0*/  LDC R3, c[0x0][0x230] ;  /* 0x00008c00ff037b82 */ /* 0x000eee0000000800 */
[----:B------:R4:W-:Y:S01]  /*1a9c0*/  LDGSTS.E [R252+-0x80000], desc[UR8][R4.64], !P0 ;  /* 0x8000000004fc7fae */ /* 0x0009e2000c121848 */
[----:B------:R-:W3:Y:S01]  /*1a9d0*/  LDC R2, c[0x0][0x230] ;  /* 0x00008c00ff027b82 */ /* 0x000ee20000000800 */
[----:B-1----:R-:W-:-:S02]  /*1a9e0*/  VIADD R8, R18, 0x100000 ;  /* 0x0010000012087836 */ /* 0x002fc40000000000 */
[----:B------:R-:W-:-:S04]  /*1a9f0*/  IMAD.WIDE R216, R12, 0x4, R216 ;  /* 0x000000040cd87825 */ /* 0x000fc800078e02d8 */
[C---:B------:R-:W-:Y:S01]  /*1aa00*/  IMAD.WIDE R20, R12.reuse, 0x4, R226 ;  /* 0x000000040c147825 */ /* 0x040fe200078e02e2 */
[----:B------:R1:W-:Y:S03]  /*1aa10*/  STL.64 [R1+0xc20], R216 ;  /* 0x000c20d801007387 */ /* 0x0003e60000100a00 */
[C---:B----4-:R-:W-:Y:S01]  /*1aa20*/  IMAD.WIDE R10, R12.reuse, 0x4, R222 ;  /* 0x000000040c0a7825 */ /* 0x050fe200078e02de */
        /* <DEDUP_REMOVED lines=10> */
[----:B------:R3:W-:Y:S04]  /*1aad0*/  LDGSTS.E [R8+-0x74000], desc[UR8][R10.64], !P0 ;  /* 0x8c0000000a087fae */ /* 0x0007e8000c121848 */
[----:B------:R1:W-:Y:S01]  /*1aae0*/  LDGSTS.E [R252+-0x7fffc], desc[UR8][R4.64], !P1 ;  /* 0x8000400004fc7fae */ /* 0x0003e2000c921848 */
[----:B--2---:R-:W-:-:S04]  /*1aaf0*/  IMAD.WIDE R212, R12, 0x4, R212 ;  /* 0x000000040cd47825 */ /* 0x004fc800078e02d4 */
[C---:B----4-:R-:W-:Y:S01]  /*1ab00*/  IMAD.WIDE R20, R12.reuse, 0x4, R224 ;  /* 0x000000040c147825 */ /* 0x050fe200078e02e0 */
[----:B------:R2:W-:Y:S03]  /*1ab10*/  STL.64 [R1+0xc38], R212 ;  /* 0x000c38d401007387 */ /* 0x0005e60000100a00 */
[C---:B---3--:R-:W-:Y:S01]  /*1ab20*/  IMAD.WIDE R10, R12.reuse, 0x4, R218 ;  /* 0x000000040c0a7825 */ /* 0x048fe200078e02da */
[----:B------:R3:W-:Y:S03]  /*1ab30*/  STL.64 [R1+0xc40], R20 ;  /* 0x000c401401007387 */ /* 0x0007e60000100a00 */
[----:B-1----:R-:W-:Y:S01]  /*1ab40*/  IMAD.WIDE R4, R12, 0x4, R214 ;  /* 0x000000040c047825 */ /* 0x002fe200078e02d6 */
[----:B------:R-:W-:Y:S04]  /*1ab50*/  LDGSTS.E [R14+-0x7bffc], desc[UR8][R212.64], !P1 ;  /* 0x84004000d40e7fae */ /* 0x000fe8000c921848 */
[----:B------:R1:W-:Y:S01]  /*1ab60*/  STL.64 [R1+0xc50], R10 ;  /* 0x000c500a01007387 */ /* 0x0003e20000100a00 */
[----:B------:R-:W-:Y:S01]  /*1ab70*/  IADD3 R3, R3, -0x10b, RZ ;  /* 0xfffffef503037810 */ /* 0x000fe20007ffe0ff */
[----:B------:R-:W-:-:S02]  /*1ab80*/  VIADD R2, R2, 0xfffffef4 ;  /* 0xfffffef402027836 */ /* 0x000fc40000000000 */
        /* <DEDUP_REMOVED lines=26> */
[----:B------:R4:W-:Y:S04]  /*1ad30*/  LDGSTS.E [R8+-0x73ff8], desc[UR8][R10.64], !P0 ;  /* 0x8c0080000a087fae */ /* 0x0009e8000c121848 */
[----:B------:R4:W-:Y:S01]  /*1ad40*/  LDGSTS.E [R252+-0x7fff4], desc[UR8][R4.64], !P1 ;  /* 0x8000c00004fc7fae */ /* 0x0009e2000c921848 */
[----:B--2---:R-:W-:-:S04]  /*1ad50*/  IMAD.WIDE R212, R12, 0x4, R212 ;  /* 0x000000040cd47825 */ /* 0x004fc800078e02d4 */
[C---:B-1----:R-:W-:Y:S01]  /*1ad60*/  IMAD.WIDE R20, R12.reuse, 0x4, R224 ;  /* 0x000000040c147825 */ /* 0x042fe200078e02e0 */
[----:B------:R1:W-:Y:S03]  /*1ad70*/  STL.64 [R1+0xc88], R212 ;  /* 0x000c88d401007387 */ /* 0x0003e60000100a00 */
[C---:B----4-:R-:W-:Y:S01]  /*1ad80*/  IMAD.WIDE R10, R12.reuse, 0x4, R218 ;  /* 0x000000040c0a7825 */ /* 0x050fe200078e02da */
[----:B------:R2:W-:Y:S03]  /*1ad90*/  STL.64 [R1+0xc90], R20 ;  /* 0x000c901401007387 */ /* 0x0005e60000100a00 */
[----:B------:R-:W-:Y:S01]  /*1ada0*/  IMAD.WIDE R4, R12, 0x4, R214 ;  /* 0x000000040c047825 */ /* 0x000fe200078e02d6 */
[----:B------:R-:W-:Y:S04]  /*1adb0*/  LDGSTS.E [R14+-0x7bff4], desc[UR8][R212.64], !P1 ;  /* 0x8400c000d40e7fae */ /* 0x000fe8000c921848 */
[----:B------:R4:W-:Y:S01]  /*1adc0*/  STL.64 [R1+0xc98], R10 ;  /* 0x000c980a01007387 */ /* 0x0009e20000100a00 */
[----:B------:R-:W-:Y:S01]  /*1add0*/  VIADD R3, R3, 0xfffffed7 ;  /* 0xfffffed703037836 */ /* 0x000fe20000000000 */
[----:B------:R-:W-:-:S02]  /*1ade0*/  IADD3 R2, R2, -0x12a, RZ ;  /* 0xfffffed602027810 */ /* 0x000fc40007ffe0ff */
[----:B------:R2:W-:Y:S04]  /*1adf0*/  LDGSTS.E [R9+-0x77ff4], desc[UR8][R20.64], !P1 ;  /* 0x8800c00014097fae */ /* 0x0005e8000c921848 */
[----:B-1----:R-:W4:Y:S04]  /*1ae00*/  LDL.LU.64 R212, [R1+0xc68] ;  /* 0x000c680001d47983 */ /* 0x002f280000300a00 */
[----:B------:R1:W-:Y:S04]  /*1ae10*/  STL.64 [R1+0xa48], R4 ;  /* 0x000a480401007387 */ /* 0x0003e80000100a00 */
[----:B------:R-:W4:Y:S04]  /*1ae20*/  LDL.LU.64 R224, [R1+0xc60] ;  /* 0x000c600001e07983 */ /* 0x000f280000300a00 */
[----:B------:R-:W4:Y:S04]  /*1ae30*/  LDL.LU.64 R218, [R1+0xc48] ;  /* 0x000c480001da7983 */ /* 0x000f280000300a00 */
[----:B------:R-:W4:Y:S01]  /*1ae40*/  LDL.LU.64 R214, [R1+0xbf8] ;  /* 0x000bf80001d67983 */ /* 0x000f220000300a00 */
[----:B------:R-:W-:-:S02]  /*1ae50*/  ISETP.GE.U32.AND P0, PT, R3, 0x7ffffe58, PT ;  /* 0x7ffffe580300780c */ /* 0x000fc40003f06070 */
[----:B------:R-:W1:Y:S01]  /*1ae60*/  LDC R3, c[0x0][0x230] ;  /* 0x00008c00ff037b82 */ /* 0x000e620000000800 */
[----:B------:R4:W-:Y:S01]  /*1ae70*/  LDGSTS.E [R8+-0x73ff4], desc[UR8][R10.64], !P1 ;  /* 0x8c00c0000a087fae */ /* 0x0009e2000c921848 */
[----:B------:R-:W-:-:S06]  /*1ae80*/  ISETP.GE.U32.AND P1, PT, R2, 0x7ffffe57, PT ;  /* 0x7ffffe570200780c */ /* 0x000fcc0003f26070 */
[----:B------:R-:W1:Y:S03]  /*1ae90*/  LDC R2, c[0x0][0x230] ;  /* 0x00008c00ff027b82 */ /* 0x000e660000000800 */
[----:B------:R1:W-:Y:S01]  /*1aea0*/  LDGSTS.E [R252+-0x70000], desc[UR8][R4.64], !P0 ;  /* 0x9000000004fc7fae */ /* 0x0003e2000c121848 */
[----:B---3--:R-:W-:-:S04]  /*1aeb0*/  IMAD.WIDE R216, R12, 0x4, R216 ;  /* 0x000000040cd87825 */ /* 0x008fc800078e02d8 */
[C---:B--2---:R-:W-:Y:S01]  /*1aec0*/  IMAD.WIDE R20, R12.reuse, 0x4, R226 ;  /* 0x000000040c147825 */ /* 0x044fe200078e02e2 */
[----:B------:R2:W-:Y:S03]  /*1aed0*/  STL.64 [R1+0xdf8], R216 ;  /* 0x000df8d801007387 */ /* 0x0005e60000100a00 */
[C---:B----4-:R-:W-:Y:S01]  /*1aee0*/  IMAD.WIDE R10, R12.reuse, 0x4, R222 ;  /* 0x000000040c0a7825 */ /* 0x050fe200078e02de */
[----:B------:R3:W-:Y:S03]  /*1aef0*/  STL.64 [R1+0xdf0], R20 ;  /* 0x000df01401007387 */ /* 0x0007e60000100a00 */
[C---:B-1----:R-:W-:Y:S01]  /*1af00*/  IMAD.WIDE R4, R12.reuse, 0x4, R220 ;  /* 0x000000040c047825 */ /* 0x042fe200078e02dc */
[----:B------:R-:W-:Y:S04]  /*1af10*/  LDGSTS.E [R14+-0x6c000], desc[UR8][R216.64], !P0 ;  /* 0x94000000d80e7fae */ /* 0x000fe8000c121848 */
[----:B------:R1:W-:Y:S04]  /*1af20*/  STL.64 [R1+0xde8], R10 ;  /* 0x000de80a01007387 */ /* 0x0003e80000100a00 */
[----:B------:R3:W-:Y:S04]  /*1af30*/  LDGSTS.E [R9+-0x68000], desc[UR8][R20.64], !P0 ;  /* 0x9800000014097fae */ /* 0x0007e8000c121848 */
[----:B--2---:R-:W2:Y:S04]  /*1af40*/  LDL.LU.64 R216, [R1+0xbf0] ;  /* 0x000bf00001d87983 */ /* 0x004ea80000300a00 */
[----:B------:R4:W-:Y:S04]  /*1af50*/  STL.64 [R1+0xa40], R4 ;  /* 0x000a400401007387 */ /* 0x0009e80000100a00 */
[----:B------:R-:W2:Y:S04]  /*1af60*/  LDL.LU.64 R226, [R1+0xbe8] ;  /* 0x000be80001e27983 */ /* 0x000ea80000300a00 */
[----:B------:R-:W2:Y:S04]  /*1af70*/  LDL.LU.64 R222, [R1+0xbe0] ;  /* 0x000be00001de7983 */ /* 0x000ea80000300a00 */
[----:B------:R-:W2:Y:S04]  /*1af80*/  LDL.LU.64 R220, [R1+0xbd8] ;  /* 0x000bd80001dc7983 */ /* 0x000ea80000300a00 */
[----:B------:R1:W-:Y:S04]  /*1af90*/  LDGSTS.E [R8+-0x64000], desc[UR8][R10.64], !P0 ;  /* 0x9c0000000a087fae */ /* 0x0003e8000c121848 */
[----:B------:R4:W-:Y:S01]  /*1afa0*/  LDGSTS.E [R252+-0x6fffc], desc[UR8][R4.64], !P1 ;  /* 0x9000400004fc7fae */ /* 0x0009e2000c921848 */
[----:B------:R-:W-:-:S04]  /*1afb0*/  IMAD.WIDE R212, R12, 0x4, R212 ;  /* 0x000000040cd47825 */ /* 0x000fc800078e02d4 */
[C---:B---3--:R-:W-:Y:S01]  /*1afc0*/  IMAD.WIDE R20, R12.reuse, 0x4, R224 ;  /* 0x000000040c147825 */ /* 0x048fe200078e02e0 */
[----:B------:R3:W-:Y:S03]  /*1afd0*/  STL.64 [R1+0xde0], R212 ;  /* 0x000de0d401007387 */ /* 0x0007e60000100a00 */
[C---:B-1----:R-:W-:Y:S01]  /*1afe0*/  IMAD.WIDE R10, R12.reuse, 0x4, R218 ;  /* 0x000000040c0a7825 */ /* 0x042fe200078e02da */
[----:B------:R1:W-:Y:S03]  /*1aff0*/  STL.64 [R1+0xdd8], R20 ;  /* 0x000dd81401007387 */ /* 0x0003e60000100a00 */
[----:B----4-:R-:W-:Y:S01]  /*1b000*/  IMAD.WIDE R4, R12, 0x4, R214 ;  /* 0x000000040c047825 */ /* 0x010fe200078e02d6 */
[----:B------:R-:W-:Y:S04]  /*1b010*/  LDGSTS.E [R14+-0x6bffc], desc[UR8][R212.64], !P1 ;  /* 0x94004000d40e7fae */ /* 0x000fe8000c921848 */
[----:B------:R4:W-:Y:S01]  /*1b020*/  STL.64 [R1+0xdd0], R10 ;  /* 0x000dd00a01007387 */ /* 0x0009e20000100a00 */
[----:B------:R-:W-:-:S03]  /*1b030*/  VIADD R3, R3, 0xfffffed5 ;  /* 0xfffffed503037836 */ /* 0x000fc60000000000 */
[----:B------:R1:W-:Y:S04]  /*1b040*/  LDGSTS.E [R9+-0x67ffc], desc[UR8][R20.64], !P1 ;  /* 0x9800400014097fae */ /* 0x0003e8000c921848 */
[----:B---3--:R-:W3:Y:S04]  /*1b050*/  LDL.LU.64 R212, [R1+0xbd0] ;  /* 0x000bd00001d47983 */ /* 0x008ee80000300a00 */
[----:B------:R4:W-:Y:S04]  /*1b060*/  STL.64 [R1+0xa38], R4 ;  /* 0x000a380401007387 */ /* 0x0009e80000100a00 */
[----:B------:R-:W3:Y:S04]  /*1b070*/  LDL.LU.64 R214, [R1+0xbc8] ;  /* 0x000bc80001d67983 */ /* 0x000ee80000300a00 */
[----:B------:R-:W3:Y:S01]  /*1b080*/  LDL.LU.64 R218, [R1+0xbc0] ;  /* 0x000bc00001da7983 */ /* 0x000ee20000300a00 */
[----:B------:R-:W-:Y:S01]  /*1b090*/  ISETP.GE.U32.AND P0, PT, R3, 0x7ffffe56, PT ;  /* 0x7ffffe560300780c */ /* 0x000fe20003f06070 */
[----:B------:R-:W-:Y:S01]  /*1b0a0*/  VIADD R2, R2, 0xfffffed4 ;  /* 0xfffffed402027836 */ /* 0x000fe20000000000 */
[----:B------:R-:W3:Y:S01]  /*1b0b0*/  LDC R3, c[0x0][0x230] ;  /* 0x00008c00ff037b82 */ /* 0x000ee20000000800 */
[----:B------:R4:W-:Y:S04]  /*1b0c0*/  LDGSTS.E [R8+-0x63ffc], desc[UR8][R10.64], !P1 ;  /* 0x9c0040000a087fae */ /* 0x0009e8000c921848 */
[----:B------:R-:W3:Y:S06]  /*1b0d0*/  LDL.LU.64 R224, [R1+0xba0] ;  /* 0x000ba00001e07983 */ /* 0x000eec0000300a00 */
[----:B------:R4:W-:Y:S01]  /*1b0e0*/  LDGSTS.E [R252+-0x6fff8], desc[UR8][R4.64], !P0 ;  /* 0x9000800004fc7fae */ /* 0x0009e2000c121848 */
[----:B------:R-:W-:-:S02]  /*1b0f0*/  ISETP.GE.U32.AND P1, PT, R2, 0x7ffffe55, PT ;  /* 0x7ffffe550200780c */ /* 0x000fc40003f26070 */
[----:B------:R-:W3:Y:S01]  /*1b100*/  LDC R2, c[0x0][0x230] ;  /* 0x00008c00ff027b82 */ /* 0x000ee20000000800 */
[----:B--2---:R-:W-:-:S04]  /*1b110*/  IMAD.WIDE R216, R12, 0x4, R216 ;  /* 0x000000040cd87825 */ /* 0x004fc800078e02d8 */
[C---:B-1----:R-:W-:Y:S01]  /*1b120*/  IMAD.WIDE R20, R12.reuse, 0x4, R226 ;  /* 0x000000040c147825 */ /* 0x042fe200078e02e2 */
[----:B------:R-:W-:Y:S03]  /*1b130*/  STL.64 [R1+0xdc8], R216 ;  /* 0x000dc8d801007387 */ /* 0x000fe60000100a00 */
[C---:B----4-:R-:W-:Y:S01]  /*1b140*/  IMAD.WIDE R10, R12.reuse, 0x4, R222 ;  /* 0x000000040c0a7825 */ /* 0x050fe200078e02de */
[----:B------:R1:W-:Y:S03]  /*1b150*/  STL.64 [R1+0xdc0], R20 ;  /* 0x000dc01401007387 */ /* 0x0003e60000100a00 */
[C---:B------:R-:W-:Y:S01]  /*1b160*/  IMAD.WIDE R4, R12.reuse, 0x4, R220 ;  /* 0x000000040c047825 */ /* 0x040fe200078e02dc */
[----:B------:R2:W-:Y:S04]  /*1b170*/  STL.64 [R1+0xdb8], R10 ;  /* 0x000db80a01007387 */ /* 0x0005e80000100a00 */
[----:B------:R-:W4:Y:S04]  /*1b180*/  LDL.LU.64 R220, [R1+0xb98] ;  /* 0x000b980001dc7983 */ /* 0x000f280000300a00 */
[----:B------:R2:W-:Y:S04]  /*1b190*/  STL.64 [R1+0xa30], R4 ;  /* 0x000a300401007387 */ /* 0x0005e80000100a00 */
[----:B------:R-:W4:Y:S04]  /*1b1a0*/  LDL.LU.64 R222, [R1+0x248] ;  /* 0x0002480001de7983 */ /* 0x000f280000300a00 */
[----:B------:R2:W-:Y:S04]  /*1b1b0*/  LDGSTS.E [R14+-0x6bff8], desc[UR8][R216.64], !P0 ;  /* 0x94008000d80e7fae */ /* 0x0005e8000c121848 */
[----:B------:R-:W4:Y:S04]  /*1b1c0*/  LDL.LU.64 R226, [R1+0x240] ;  /* 0x0002400001e27983 */ /* 0x000f280000300a00 */
[----:B------:R-:W-:Y:S04]  /*1b1d0*/  LDGSTS.E [R9+-0x67ff8], desc[UR8][R20.64], !P0 ;  /* 0x9800800014097fae */ /* 0x000fe8000c121848 */
[----:B------:R-:W-:Y:S04]  /*1b1e0*/  LDGSTS.E [R8+-0x63ff8], desc[UR8][R10.64], !P0 ;  /* 0x9c0080000a087fae */ /* 0x000fe8000c121848 */
[----:B------:R-:W-:Y:S01]  /*1b1f0*/  LDGSTS.E [R252+-0x6fff4], desc[UR8][R4.64], !P1 ;  /* 0x9000c00004fc7fae */ /* 0x000fe2000c921848 */
[----:B---3--:R-:W-:-:S03]  /*1b200*/  IMAD.WIDE R212, R12, 0x4, R212 ;  /* 0x000000040cd47825 */ /* 0x008fc600078e02d4 */
[----:B------:R-:W3:Y:S04]  /*1b210*/  LDL.LU.64 R8, [R1+0x228] ;  /* 0x0002280001087983 */ /* 0x000ee80000300a00 */
[----:B------:R-:W3:Y:S01]  /*1b220*/  LDL.LU.64 R228, [R1+0x210] ;  /* 0x0002100001e47983 */ /* 0x000ee20000300a00 */
[----:B------:R-:W-:-:S03]  /*1b230*/  IMAD.WIDE R214, R12, 0x4, R214 ;  /* 0x000000040cd67825 */ /* 0x000fc600078e02d6 */
[----:B------:R2:W-:Y:S04]  /*1b240*/  STL.64 [R1+0xdb0], R212 ;  /* 0x000db0d401007387 */ /* 0x0005e80000100a00 */
[----:B-1----:R-:W3:Y:S04]  /*1b250*/  LDL.LU.64 R20, [R1+0x1f8] ;  /* 0x0001f80001147983 */ /* 0x002ee80000300a00 */
[----:B------:R1:W-:Y:S04]  /*1b260*/  STL.64 [R1+0xda8], R214 ;  /* 0x000da8d601007387 */ /* 0x0003e80000100a00 */
[----:B--2---:R-:W2:Y:S01]  /*1b270*/  LDL.LU.64 R10, [R1+0x1e0] ;  /* 0x0001e000010a7983 */ /* 0x004ea20000300a00 */
[----:B------:R-:W-:-:S05]  /*1b280*/  IMAD.WIDE R218, R12, 0x4, R218 ;  /* 0x000000040cda7825 */ /* 0x000fca00078e02da */
[----:B------:R-:W-:Y:S04]  /*1b290*/  STL.64 [R1+0xda0], R218 ;  /* 0x000da0da01007387 */ /* 0x000fe80000100a00 */
[----:B------:R-:W2:Y:S01]  /*1b2a0*/  LDL.LU.64 R4, [R1+0x1c8] ;  /* 0x0001c80001047983 */ /* 0x000ea20000300a00 */
[----:B------:R-:W-:-:S04]  /*1b2b0*/  IADD3 R3, R3, -0x149, RZ ;  /* 0xfffffeb703037810 */ /* 0x000fc80007ffe0ff */
[----:B------:R-:W-:Y:S02]  /*1b2c0*/  ISETP.GE.U32.AND P0, PT, R3, 0x7ffffe38, PT ;  /* 0x7ffffe380300780c */ /* 0x000fe40003f06070 */
[----:B------:R-:W1:Y:S01]  /*1b2d0*/  LDC R3, c[0x0][0x230] ;  /* 0x00008c00ff037b82 */ /* 0x000e620000000800 */
[C---:B------:R-:W-:Y:S02]  /*1b2e0*/  VIADD R216, R18.reuse, 0x100000 ;  /* 0x0010000012d87836 */ /* 0x040fe40000000000 */
[----:B------:R-:W-:Y:S01]  /*1b2f0*/  VIADD R217, R18, 0x100000 ;  /* 0x0010000012d97836 */ /* 0x000fe20000000000 */
[----:B------:R-:W-:Y:S01]  /*1b300*/  IADD3 R2, R2, -0x14a, RZ ;  /* 0xfffffeb602027810 */ /* 0x000fe20007ffe0ff */
[----:B------:R-:W-:Y:S01]  /*1b310*/  IMAD.WIDE R224, R12, 0x4, R224 ;  /* 0x000000040ce07825 */ /* 0x000fe200078e02e0 */
[----:B------:R-:W-:Y:S04]  /*1b320*/  LDGSTS.E [R216+-0x6bff4], desc[UR8][R212.64], !P1 ;  /* 0x9400c000d4d87fae */ /* 0x000fe8000c921848 */
[----:B------:R-:W-:Y:S04]  /*1b330*/  LDGSTS.E [R217+-0x67ff4], desc[UR8][R214.64], !P1 ;  /* 0x9800c000d6d97fae */ /* 0x000fe8000c921848 */
[----:B------:R-:W-:Y:S01]  /*1b340*/  LDGSTS.E [R14+-0x63ff4], desc[UR8][R218.64], !P1 ;  /* 0x9c00c000da0e7fae */ /* 0x000fe2000c921848 */
[----:B------:R-:W-:-:S02]  /*1b350*/  ISETP.GE.U32.AND P1, PT, R2, 0x7ffffe37, PT ;  /* 0x7ffffe370200780c */ /* 0x000fc40003f26070 */
[----:B------:R-:W1:Y:S01]  /*1b360*/  LDC R2, c[0x0][0x230] ;  /* 0x00008c00ff027b82 */ /* 0x000e620000000800 */
[----:B------:R-:W2:Y:S04]  /*1b370*/  LDL.LU.64 R212, [R1+0x1908] ;  /* 0x0019080001d47983 */ /* 0x000ea80000300a00 */
[----:B------:R-:W2:Y:S04]  /*1b380*/  LDL.LU R216, [R1+0x1900] ;  /* 0x0019000001d87983 */ /* 0x000ea80000300800 */
[----:B------:R1:W-:Y:S04]  /*1b390*/  STL.64 [R1+0x9e8], R224 ;  /* 0x0009e8e001007387 */ /* 0x0003e80000100a00 */
[----:B------:R1:W-:Y:S04]  /*1b3a0*/  LDGSTS.E [R252+-0x60000], desc[UR8][R224.64], !P0 ;  /* 0xa0000000e0fc7fae */ /* 0x0003e8000c121848 */
[----:B-1----:R-:W2:Y:S04]  /*1b3b0*/  LDL.LU.64 R214, [R1+0x18f8] ;  /* 0x0018f80001d67983 */ /* 0x002ea80000300a00 */
[----:B------:R-:W2:Y:S01]  /*1b3c0*/  LDL.LU R217, [R1+0x18f0] ;  /* 0x0018f00001d97983 */ /* 0x000ea20000300800 */
[----:B------:R-:W-:-:S03]  /*1b3d0*/  VIADD R224, R18, 0x100000 ;  /* 0x0010000012e07836 */ /* 0x000fc60000000000 */
[----:B------:R-:W2:Y:S01]  /*1b3e0*/  LDL.LU.64 R218, [R1+0x18e8] ;  /* 0x0018e80001da7983 */ /* 0x000ea20000300a00 */
[----:B------:R-:W-:Y:S01]  /*1b3f0*/  VIADD R225, R18, 0x100000 ;  /* 0x0010000012e17836 */ /* 0x000fe20000000000 */
[----:B------:R-:W-:Y:S02]  /*1b400*/  IADD3 R3, R3, -0x14b, RZ ;  /* 0xfffffeb503037810 */ /* 0x000fe40007ffe0ff */
[----:B------:R-:W-:Y:S01]  /*1b410*/  IADD3 R2, R2, -0x14c, RZ ;  /* 0xfffffeb402027810 */ /* 0x000fe20007ffe0ff */
[----:B----4-:R-:W-:-:S05]  /*1b420*/  IMAD.WIDE R220, R12, 0x4, R220 ;  /* 0x000000040cdc7825 */ /* 0x010fca00078e02dc */
[----:B------:R1:W-:Y:S01]  /*1b430*/  STL.64 [R1+0xf88], R220 ;  /* 0x000f88dc01007387 */ /* 0x0003e20000100a00 */
[----:B------:R-:W-:-:S03]  /*1b440*/  IMAD.WIDE R222, R12, 0x4, R222 ;  /* 0x000000040cde7825 */ /* 0x000fc600078e02de */
[----:B------:R-:W-:Y:S04]  /*1b450*/  LDGSTS.E [R224+-0x5c000], desc[UR8][R220.64], !P0 ;  /* 0xa4000000dce07fae */ /* 0x000fe8000c121848 */
[----:B------:R-:W-:Y:S01]  /*1b460*/  LDGSTS.E [R225+-0x58000], desc[UR8][R222.64], !P0 ;  /* 0xa8000000dee17fae */ /* 0x000fe2000c121848 */
[----:B------:R-:W-:-:S03]  /*1b470*/  IMAD.WIDE R226, R12, 0x4, R226 ;  /* 0x000000040ce27825 */ /* 0x000fc600078e02e2 */
[----:B-1----:R-:W4:Y:S04]  /*1b480*/  LDL.LU.64 R220, [R1+0x18e0] ;  /* 0x0018e00001dc7983 */ /* 0x002f280000300a00 */
[----:B------:R-:W4:Y:S04]  /*1b490*/  LDL.LU R224, [R1+0x18d8] ;  /* 0x0018d80001e07983 */ /* 0x000f280000300800 */
[----:B------:R1:W-:Y:S04]  /*1b4a0*/  STL.64 [R1+0xf80], R222 ;  /* 0x000f80de01007387 */ /* 0x0003e80000100a00 */
[----:B------:R2:W-:Y:S01]  /*1b4b0*/  STL.64 [R1+0xf78], R226 ;  /* 0x000f78e201007387 */ /* 0x0005e20000100a00 */
[----:B---3--:R-:W-:-:S03]  /*1b4c0*/  IMAD.WIDE R8, R12, 0x4, R8 ;  /* 0x000000040c087825 */ /* 0x008fc600078e0208 */
[----:B------:R-:W-:Y:S01]  /*1b4d0*/  LDGSTS.E [R14+-0x54000], desc[UR8][R226.64], !P0 ;  /* 0xac000000e20e7fae */ /* 0x000fe2000c121848 */
[----:B------:R-:W-:-:S03]  /*1b4e0*/  IMAD.WIDE R228, R12, 0x4, R228 ;  /* 0x000000040ce47825 */ /* 0x000fc600078e02e4 */
[----:B-1----:R-:W3:Y:S01]  /*1b4f0*/  LDL.LU.64 R222, [R1+0x18d0] ;  /* 0x0018d00001de7983 */ /* 0x002ee20000300a00 */
[----:B------:R-:W-:-:S03]  /*1b500*/  ISETP.GE.U32.AND P0, PT, R3, 0x7ffffe36, PT ;  /* 0x7ffffe360300780c */ /* 0x000fc60003f06070 */
[----:B------:R-:W3:Y:S01]  /*1b510*/  LDL.LU R225, [R1+0x18c8] ;  /* 0x0018c80001e17983 */ /* 0x000ee20000300800 */
[----:B------:R-:W-:Y:S02]  /*1b520*/  VIADD R3, R18, 0x100000 ;  /* 0x0010000012037836 */ /* 0x000fe40000000000 */
[C---:B------:R-:W-:Y:S01]  /*1b530*/  IMAD.WIDE R20, R12.reuse, 0x4, R20 ;  /* 0x000000040c147825 */ /* 0x040fe200078e0214 */
[----:B------:R1:W-:Y:S04]  /*1b540*/  STL.64 [R1+0x948], R8 ;  /* 0x0009480801007387 */ /* 0x0003e80000100a00 */
[----:B------:R1:W-:Y:S01]  /*1b550*/  LDGSTS.E [R252+-0x5fffc], desc[UR8][R8.64], !P1 ;  /* 0xa000400008fc7fae */ /* 0x0003e2000c921848 */
[----:B--2---:R-:W-:-:S03]  /*1b560*/  IMAD.WIDE R10, R12, 0x4, R10 ;  /* 0x000000040c0a7825 */ /* 0x004fc600078e020a */
[----:B------:R-:W2:Y:S04]  /*1b570*/  LDL.LU.64 R226, [R1+0x18c0] ;  /* 0x0018c00001e27983 */ /* 0x000ea80000300a00 */
[----:B------:R1:W-:Y:S02]  /*1b580*/  STL.64 [R1+0xf70], R228 ;  /* 0x000f70e401007387 */ /* 0x0003e40000100a00 */
[----:B-1----:R-:W1:Y:S01]  /*1b590*/  LDC R9, c[0x0][0x230] ;  /* 0x00008c00ff097b82 */ /* 0x002e620000000800 */
[----:B------:R-:W-:Y:S01]  /*1b5a0*/  VIADD R8, R18, 0x100000 ;  /* 0x0010000012087836 */ /* 0x000fe20000000000 */
[----:B------:R-:W-:Y:S04]  /*1b5b0*/  LDGSTS.E [R14+-0x5bffc], desc[UR8][R228.64], !P1 ;  /* 0xa4004000e40e7fae */ /* 0x000fe8000c921848 */
[----:B------:R-:W-:Y:S04]  /*1b5c0*/  LDGSTS.E [R8+-0x57ffc], desc[UR8][R20.64], !P1 ;  /* 0xa800400014087fae */ /* 0x000fe8000c921848 */
[----:B------:R1:W-:Y:S04]  /*1b5d0*/  LDGSTS.E [R3+-0x53ffc], desc[UR8][R10.64], !P1 ;  /* 0xac0040000a037fae */ /* 0x0003e8000c921848 */
[----:B------:R-:W2:Y:S04]  /*1b5e0*/  LDL.LU.64 R228, [R1+0x18b8] ;  /* 0x0018b80001e47983 */ /* 0x000ea80000300a00 */
[----:B------:R-:W4:Y:S04]  /*1b5f0*/  LDL.LU R14, [R1+0x18b0] ;  /* 0x0018b000010e7983 */ /* 0x000f280000300800 */
[----:B------:R-:W-:Y:S04]  /*1b600*/  STL.64 [R1+0xf60], R20 ;  /* 0x000f601401007387 */ /* 0x000fe80000100a00 */
[----:B------:R1:W-:Y:S01]  /*1b610*/  STL.64 [R1+0xf50], R10 ;  /* 0x000f500a01007387 */ /* 0x0003e20000100a00 */
[----:B------:R-:W-:Y:S01]  /*1b620*/  ISETP.GE.U32.AND P1, PT, R2, 0x7ffffe35, PT ;  /* 0x7ffffe350200780c */ /* 0x000fe20003f26070 */
[C---:B------:R-:W-:Y:S01]  /*1b630*/  IMAD.WIDE R4, R12.reuse, 0x4, R4 ;  /* 0x000000040c047825 */ /* 0x040fe200078e0204 */
[----:B-1----:R-:W1:Y:S03]  /*1b640*/  LDC R10, c[0x0][0x230] ;  /* 0x00008c00ff0a7b82 */ /* 0x002e660000000800 */
[C---:B------:R-:W-:Y:S01]  /*1b650*/  IMAD.WIDE R2, R12.reuse, 0x4, R130 ;  /* 0x000000040c027825 */ /* 0x040fe200078e0282 */
[----:B------:R1:W-:Y:S03]  /*1b660*/  STL.64 [R1+0x918], R4 ;  /* 0x0009180401007387 */ /* 0x0003e60000100a00 */
[----:B------:R-:W-:Y:S01]  /*1b670*/  IMAD.WIDE R20, R12, 0x4, R128 ;  /* 0x000000040c147825 */ /* 0x000fe200078e0280 */
[----:B------:R-:W-:Y:S01]  /*1b680*/  MOV R128, R2 ;  /* 0x0000000200807202 */ /* 0x000fe20000000f00 */
[----:B------:R1:W-:Y:S02]  /*1b690*/  LDGSTS.E [R252+-0x5fff8], desc[UR8][R4.64], !P0 ;  /* 0xa000800004fc7fae */ /* 0x0003e4000c121848 */
[----:B------:R-:W-:-:S02]  /*1b6a0*/  VIADD R11, R18, 0x100000 ;  /* 0x00100000120b7836 */ /* 0x000fc40000000000 */
[----:B------:R-:W-:Y:S01]  /*1b6b0*/  IMAD.MOV.U32 R129, RZ, RZ, R3 ;  /* 0x000000ffff817224 */ /* 0x000fe200078e0003 */
[----:B------:R1:W-:Y:S01]  /*1b6c0*/  STL.64 [R1+0xf40], R2 ;  /* 0x000f400201007387 */ /* 0x0003e20000100a00 */
[----:B------:R-:W-:-:S03]  /*1b6d0*/  VIADD R130, R18, 0x100000 ;  /* 0x0010000012827836 */ /* 0x000fc60000000000 */
[----:B------:R-:W-:Y:S01]  /*1b6e0*/  LDGSTS.E [R11+-0x5bff8], desc[UR8][R128.64], !P0 ;  /* 0xa4008000800b7fae */ /* 0x000fe2000c121848 */
[----:B-1----:R-:W-:-:S03]  /*1b6f0*/  IMAD.WIDE R4, R12, 0x4, R126 ;  /* 0x000000040c047825 */ /* 0x002fc600078e027e */
[----:B------:R1:W-:Y:S01]  /*1b700*/  STL.64 [R1+0xf38], R20 ;  /* 0x000f381401007387 */ /* 0x0003e20000100a00 */
[----:B------:R-:W-:-:S03]  /*1b710*/  IMAD.WIDE R2, R12, 0x4, R124 ;  /* 0x000000040c027825 */ /* 0x000fc600078e027c */
[----:B------:R1:W-:Y:S01]  /*1b720*/  LDGSTS.E [R8+-0x57ff8], desc[UR8][R20.64], !P0 ;  /* 0xa800800014087fae */ /* 0x0003e2000c121848 */
[----:B------:R-:W1:Y:S01]  /*1b730*/  LDC R127, c[0x0][0x230] ;  /* 0x00008c00ff7f7b82 */ /* 0x000e620000000800 */
[----:B------:R-:W-:Y:S02]  /*1b740*/  VIADD R124, R9, 0xfffffe97 ;  /* 0xfffffe97097c7836 */ /* 0x000fe40000000000 */
[----:B------:R1:W-:Y:S01]  /*1b750*/  STL.64 [R1+0xf28], R4 ;  /* 0x000f280401007387 */ /* 0x0003e20000100a00 */
[C---:B------:R-:W-:Y:S01]  /*1b760*/  IADD3 R126, R18.reuse, 0x100000, RZ ;  /* 0x00100000127e7810 */ /* 0x040fe20007ffe0ff */
[----:B------:R-:W-:Y:S02]  /*1b770*/  VIADD R125, R18, 0x100000 ;  /* 0x00100000127d7836 */ /* 0x000fe40000000000 */
[----:B------:R1:W-:Y:S01]  /*1b780*/  LDGSTS.E [R252+-0x53ff8], desc[UR8][R4.64], !P0 ;  /* 0xac00800004fc7fae */ /* 0x0003e2000c121848 */
[----:B------:R-:W-:Y:S01]  /*1b790*/  ISETP.GE.U32.AND P0, PT, R124, 0x7ffffe18, PT ;  /* 0x7ffffe187c00780c */ /* 0x000fe20003f06070 */
[----:B------:R-:W-:-:S02]  /*1b7a0*/  VIADD R124, R18, 0x100000 ;  /* 0x00100000127c7836 */ /* 0x000fc40000000000 */
[C---:B-1----:R-:W-:Y:S01]  /*1b7b0*/  IMAD.WIDE R20, R12.reuse, 0x4, R122 ;  /* 0x000000040c147825 */ /* 0x042fe200078e027a */
[----:B------:R1:W-:Y:S03]  /*1b7c0*/  STL.64 [R1+0x8e8], R2 ;  /* 0x0008e80201007387 */ /* 0x0003e60000100a00 */
[C---:B------:R-:W-:Y:S01]  /*1b7d0*/  IMAD.WIDE R8, R12.reuse, 0x4, R120 ;  /* 0x000000040c087825 */ /* 0x040fe200078e0278 */
[----:B------:R1:W-:Y:S03]  /*1b7e0*/  LDGSTS.E [R130+-0x5fff4], desc[UR8][R2.64], !P1 ;  /* 0xa000c00002827fae */ /* 0x0003e6000c921848 */
[----:B------:R-:W-:Y:S01]  /*1b7f0*/  IMAD.WIDE R4, R12, 0x4, R118 ;  /* 0x000000040c047825 */ /* 0x000fe200078e0276 */
[----:B------:R-:W-:Y:S01]  /*1b800*/  LDGSTS.E [R126+-0x5bff4], desc[UR8][R20.64], !P1 ;  /* 0xa400c000147e7fae */ /* 0x000fe2000c921848 */
[----:B------:R-:W-:Y:S01]  /*1b810*/  IADD3 R122, R18, 0x100000, RZ ;  /* 0x00100000127a7810 */ /* 0x000fe20007ffe0ff */
[----:B------:R-:W1:Y:S02]  /*1b820*/  LDC R119, c[0x0][0x230] ;  /* 0x00008c00ff777b82 */ /* 0x000e640000000800 */
[----:B------:R1:W-:Y:S02]  /*1b830*/  LDGSTS.E [R125+-0x57ff4], desc[UR8][R8.64], !P1 ;  /* 0xa800c000087d7fae */ /* 0x0003e4000c921848 */
[----:B-1----:R-:W-:-:S02]  /*1b840*/  IMAD.WIDE R2, R12, 0x4, R116 ;  /* 0x000000040c027825 */ /* 0x002fc400078e0274 */
[----:B------:R1:W-:Y:S02]  /*1b850*/  LDGSTS.E [R124+-0x53ff4], desc[UR8][R4.64], !P1 ;  /* 0xac00c000047c7fae */ /* 0x0003e4000c921848 */
[----:B------:R-:W-:Y:S02]  /*1b860*/  VIADD R116, R10, 0xfffffe96 ;  /* 0xfffffe960a747836 */ /* 0x000fe40000000000 */
[----:B------:R-:W-:Y:S03]  /*1b870*/  STL.64 [R1+0xf18], R20 ;  /* 0x000f181401007387 */ /* 0x000fe60000100a00 */
[----:B------:R-:W-:Y:S01]  /*1b880*/  ISETP.GE.U32.AND P1, PT, R116, 0x7ffffe17, PT ;  /* 0x7ffffe177400780c */ /* 0x000fe20003f26070 */
[----:B------:R1:W-:Y:S01]  /*1b890*/  STL.64 [R1+0xf08], R8 ;  /* 0x000f080801007387 */ /* 0x0003e20000100a00 */
[C---:B------:R-:W-:Y:S01]  /*1b8a0*/  VIADD R118, R18.reuse, 0x100000 ;  /* 0x0010000012767836 */ /* 0x040fe20000000000 */
[----:B------:R-:W-:Y:S01]  /*1b8b0*/  IADD3 R117, R18, 0x100000, RZ ;  /* 0x0010000012757810 */ /* 0x000fe20007ffe0ff */
[----:B------:R-:W-:Y:S01]  /*1b8c0*/  IMAD.WIDE R10, R12, 0x4, R114 ;  /* 0x000000040c0a7825 */ /* 0x000fe200078e0272 */
[----:B------:R1:W-:Y:S03]  /*1b8d0*/  STL.64 [R1+0xf00], R4 ;  /* 0x000f000401007387 */ /* 0x0003e60000100a00 */
[C---:B------:R-:W-:Y:S01]  /*1b8e0*/  VIADD R116, R18.reuse, 0x100000 ;  /* 0x0010000012747836 */ /* 0x040fe20000000000 */
[----:B------:R1:W-:Y:S01]  /*1b8f0*/  STL.64 [R1+0x8b8], R2 ;  /* 0x0008b80201007387 */ /* 0x0003e20000100a00 */
[----:B------:R-:W-:-:S02]  /*1b900*/  VIADD R114, R18, 0x100000 ;  /* 0x0010000012727836 */ /* 0x000fc40000000000 */
[C---:B-1----:R-:W-:Y:S01]  /*1b910*/  IMAD.WIDE R8, R12.reuse, 0x4, R112 ;  /* 0x000000040c087825 */ /* 0x042fe200078e0270 */
[----:B------:R1:W-:Y:S03]  /*1b920*/  LDGSTS.E [R122+-0x50000], desc[UR8][R2.64], !P0 ;  /* 0xb0000000027a7fae */ /* 0x0003e6000c121848 */
[C---:B------:R-:W-:Y:S01]  /*1b930*/  IMAD.WIDE R4, R12.reuse, 0x4, R110 ;  /* 0x000000040c047825 */ /* 0x040fe200078e026e */
[----:B------:R1:W-:Y:S01]  /*1b940*/  STL.64 [R1+0x1120], R10 ;  /* 0x0011200a01007387 */ /* 0x0003e20000100a00 */
[----:B------:R-:W3:Y:S03]  /*1b950*/  LDC R111, c[0x0][0x230] ;  /* 0x00008c00ff6f7b82 */ /* 0x000ee60000000800 */
[----:B------:R1:W-:Y:S02]  /*1b960*/  LDGSTS.E [R118+-0x4c000], desc[UR8][R10.64], !P0 ;  /* 0xb40000000a767fae */ /* 0x0003e4000c121848 */
[----:B-1----:R-:W-:-:S02]  /*1b970*/  IMAD.WIDE R2, R12, 0x4, R108 ;  /* 0x000000040c027825 */ /* 0x002fc400078e026c */
[----:B------:R1:W-:Y:S04]  /*1b980*/  STL.64 [R1+0x1110], R8 ;  /* 0x0011100801007387 */ /* 0x0003e80000100a00 */
[----:B------:R1:W-:Y:S01]  /*1b990*/  LDGSTS.E [R117+-0x48000], desc[UR8][R8.64], !P0 ;  /* 0xb800000008757fae */ /* 0x0003e2000c121848 */
[----:B------:R-:W-:-:S03]  /*1b9a0*/  IMAD.WIDE R10, R12, 0x4, R106 ;  /* 0x000000040c0a7825 */ /* 0x000fc600078e026a */
[----:B------:R1:W-:Y:S04]  /*1b9b0*/  STL.64 [R1+0x1108], R4 ;  /* 0x0011080401007387 */ /* 0x0003e80000100a00 */
[----:B------:R1:W-:Y:S01]  /*1b9c0*/  LDGSTS.E [R116+-0x44000], desc[UR8][R4.64], !P0 ;  /* 0xbc00000004747fae */ /* 0x0003e2000c121848 */
[----:B------:R-:W-:Y:S02]  /*1b9d0*/  VIADD R110, R18, 0x100000 ;  /* 0x00100000126e7836 */ /* 0x000fe40000000000 */
[C---:B-1----:R-:W-:Y:S01]  /*1b9e0*/  IMAD.WIDE R8, R12.reuse, 0x4, R104 ;  /* 0x000000040c087825 */ /* 0x042fe200078e0268 */
[----:B------:R1:W-:Y:S04]  /*1b9f0*/  STL.64 [R1+0x6d0], R2 ;  /* 0x0006d00201007387 */ /* 0x0003e80000100a00 */
[----:B------:R1:W-:Y:S01]  /*1ba00*/  LDGSTS.E [R114+-0x4fffc], desc[UR8][R2.64], !P1 ;  /* 0xb000400002727fae */ /* 0x0003e2000c921848 */
[----:B------:R-:W-:-:S03]  /*1ba10*/  IMAD.WIDE R4, R12, 0x4, R102 ;  /* 0x000000040c047825 */ /* 0x000fc600078e0266 */
[----:B------:R1:W-:Y:S01]  /*1ba20*/  STL.64 [R1+0x10f8], R10 ;  /* 0x0010f80a01007387 */ /* 0x0003e20000100a00 */
[----:B------:R-:W-:Y:S01]  /*1ba30*/  IADD3 R108, R127, -0x16b, RZ ;  /* 0xfffffe957f6c7810 */ /* 0x000fe20007ffe0ff */
[----:B------:R-:W2:Y:S02]  /*1ba40*/  LDC R103, c[0x0][0x230] ;  /* 0x00008c00ff677b82 */ /* 0x000ea40000000800 */
[----:B------:R1:W-:Y:S02]  /*1ba50*/  STL.64 [R1+0x10e8], R8 ;  /* 0x0010e80801007387 */ /* 0x0003e40000100a00 */
[----:B-1----:R-:W-:Y:S02]  /*1ba60*/  IMAD.WIDE R2, R12, 0x4, R100 ;  /* 0x000000040c027825 */ /* 0x002fe400078e0264 */
[----:B------:R1:W-:Y:S04]  /*1ba70*/  STL.64 [R1+0x10d8], R4 ;  /* 0x0010d80401007387 */ /* 0x0003e80000100a00 */
[----:B------:R-:W-:Y:S04]  /*1ba80*/  LDGSTS.E [R110+-0x4bffc], desc[UR8][R10.64], !P1 ;  /* 0xb40040000a6e7fae */ /* 0x000fe8000c921848 */
[----:B------:R1:W-:Y:S04]  /*1ba90*/  STL.64 [R1+0x690], R2 ;  /* 0x0006900201007387 */ /* 0x0003e80000100a00 */
[----:B------:R-:W2:Y:S01]  /*1baa0*/  LDL.LU.64 R10, [R1+0x1c0] ;  /* 0x0001c000010a7983 */ /* 0x000ea20000300a00 */
[----:B------:R-:W-:Y:S01]  /*1bab0*/  ISETP.GE.U32.AND P0, PT, R108, 0x7ffffe16, PT ;  /* 0x7ffffe166c00780c */ /* 0x000fe20003f06070 */
[C---:B------:R-:W-:Y:S01]  /*1bac0*/  VIADD R109, R18.reuse, 0x100000 ;  /* 0x00100000126d7836 */ /* 0x040fe20000000000 */
[C---:B------:R-:W-:Y:S01]  /*1bad0*/  IADD3 R108, R18.reuse, 0x100000, RZ ;  /* 0x00100000126c7810 */ /* 0x040fe20007ffe0ff */
[----:B------:R-:W-:-:S02]  /*1bae0*/  VIADD R106, R18, 0x100000 ;  /* 0x00100000126a7836 */ /* 0x000fc40000000000 */
[----:B------:R-:W-:Y:S01]  /*1baf0*/  IMAD.WIDE R20, R12, 0x4, R98 ;  /* 0x000000040c147825 */ /* 0x000fe200078e0262 */
[----:B------:R1:W-:Y:S01]  /*1bb00*/  LDGSTS.E [R109+-0x47ffc], desc[UR8][R8.64], !P1 ;  /* 0xb8004000086d7fae */ /* 0x0003e2000c921848 */
[----:B------:R-:W-:Y:S02]  /*1bb10*/  IADD3 R102, R18, 0x100000, RZ ;  /* 0x0010000012667810 */ /* 0x000fe40007ffe0ff */
[----:B------:R-:W-:Y:S01]  /*1bb20*/  VIADD R100, R119, 0xfffffe94 ;  /* 0xfffffe9477647836 */ /* 0x000fe20000000000 */
[----:B------:R1:W-:Y:S04]  /*1bb30*/  LDGSTS.E [R108+-0x43ffc], desc[UR8][R4.64], !P1 ;  /* 0xbc004000046c7fae */ /* 0x0003e8000c921848 */
[----:B------:R1:W-:Y:S02]  /*1bb40*/  LDGSTS.E [R106+-0x4fff8], desc[UR8][R2.64], !P0 ;  /* 0xb0008000026a7fae */ /* 0x0003e4000c121848 */
[----:B-1----:R-:W-:-:S02]  /*1bb50*/  IMAD.WIDE R8, R12, 0x4, R96 ;  /* 0x000000040c087825 */ /* 0x002fc400078e0260 */
[----:B------:R1:W-:Y:S02]  /*1bb60*/  STL.64 [R1+0x10d0], R20 ;  /* 0x0010d01401007387 */ /* 0x0003e40000100a00 */
[----:B------:R-:W-:Y:S02]  /*1bb70*/  IMAD.WIDE R4, R12, 0x4, R94 ;  /* 0x000000040c047825 */ /* 0x000fe400078e025e */
[----:B------:R1:W-:Y:S01]  /*1bb80*/  STL.64 [R1+0x10c0], R8 ;  /* 0x0010c00801007387 */ /* 0x0003e20000100a00 */
[----:B------:R-:W-:Y:S01]  /*1bb90*/  ISETP.GE.U32.AND P1, PT, R100, 0x7ffffe15, PT ;  /* 0x7ffffe156400780c */ /* 0x000fe20003f26070 */
[----:B------:R-:W4:Y:S01]  /*1bba0*/  LDC R95, c[0x0][0x230] ;  /* 0x00008c00ff5f7b82 */ /* 0x000f220000000800 */
[----:B------:R-:W-:Y:S01]  /*1bbb0*/  IMAD.WIDE R2, R12, 0x4, R92 ;  /* 0x000000040c027825 */ /* 0x000fe200078e025c */
[----:B------:R3:W-:Y:S04]  /*1bbc0*/  STL.64 [R1+0x10b0], R4 ;  /* 0x0010b00401007387 */ /* 0x0007e80000100a00 */
[----:B------:R3:W-:Y:S01]  /*1bbd0*/  STL.64 [R1+0x658], R2 ;  /* 0x0006580201007387 */ /* 0x0007e20000100a00 */
[C---:B------:R-:W-:Y:S01]  /*1bbe0*/  VIADD R101, R18.reuse, 0x100000 ;  /* 0x0010000012657836 */ /* 0x040fe20000000000 */
[----:B------:R-:W-:Y:S01]  /*1bbf0*/  IADD3 R98, R18, 0x100000, RZ ;  /* 0x0010000012627810 */ /* 0x000fe20007ffe0ff */
[----:B------:R-:W-:Y:S01]  /*1bc00*/  IMAD.WIDE R24, R12, 0x4, R24 ;  /* 0x000000040c187825 */ /* 0x000fe200078e0218 */
[----:B------:R-:W-:Y:S01]  /*1bc10*/  LDGSTS.E [R102+-0x4bff8], desc[UR8][R20.64], !P0 ;  /* 0xb400800014667fae */ /* 0x000fe2000c121848 */
[----:B------:R-:W4:Y:S03]  /*1bc20*/  LDC R108, c[0x0][0x230] ;  /* 0x00008c00ff6c7b82 */ /* 0x000f260000000800 */
[----:B------:R-:W4:Y:S01]  /*1bc30*/  LDL.LU.64 R120, [R1+0x1b8] ;  /* 0x0001b80001787983 */ /* 0x000f220000300a00 */
[----:B------:R-:W-:-:S03]  /*1bc40*/  VIADD R100, R18, 0x100000 ;  /* 0x0010000012647836 */ /* 0x000fc60000000000 */
[----:B------:R3:W-:Y:S04]  /*1bc50*/  LDGSTS.E [R101+-0x47ff8], desc[UR8][R8.64], !P0 ;  /* 0xb800800008657fae */ /* 0x0007e8000c121848 */
[----:B-1----:R-:W4:Y:S04]  /*1bc60*/  LDL.LU.64 R20, [R1+0x1b0] ;  /* 0x0001b00001147983 */ /* 0x002f280000300a00 */
[----:B------:R-:W4:Y:S04]  /*1bc70*/  LDL.LU.64 R130, [R1+0x1a8] ;  /* 0x0001a80001827983 */ /* 0x000f280000300a00 */
[----:B------:R-:W4:Y:S01]  /*1bc80*/  LDL.LU.64 R128, [R1+0x1a0] ;  /* 0x0001a00001807983 */ /* 0x000f220000300a00 */
[----:B---3--:R-:W-:Y:S01]  /*1bc90*/  IMAD.WIDE R8, R12, 0x4, R90 ;  /* 0x000000040c087825 */ /* 0x008fe200078e025a */
[----:B------:R-:W-:Y:S01]  /*1bca0*/  IADD3 R93, R18, 0x100000, RZ ;  /* 0x00100000125d7810 */ /* 0x000fe20007ffe0ff */
[----:B------:R-:W1:Y:S01]  /*1bcb0*/  LDC R91, c[0x0][0x230] ;  /* 0x00008c00ff5b7b82 */ /* 0x000e620000000800 */
[----:B------:R3:W-:Y:S01]  /*1bcc0*/  LDGSTS.E [R100+-0x43ff8], desc[UR8][R4.64], !P0 ;  /* 0xbc00800004647fae */ /* 0x0007e2000c121848 */
[----:B------:R-:W-:-:S02]  /*1bcd0*/  VIADD R92, R111, 0xfffffef3 ;  /* 0xfffffef36f5c7836 */ /* 0x000fc40000000000 */
[----:B------:R-:W-:Y:S01]  /*1bce0*/  VIADD R94, R18, 0x100000 ;  /* 0x00100000125e7836 */ /* 0x000fe20000000000 */
[----:B------:R3:W-:Y:S02]  /*1bcf0*/  LDGSTS.E [R98+-0x4fff4], desc[UR8][R2.64], !P1 ;  /* 0xb000c00002627fae */ /* 0x0007e4000c921848 */
[----:B------:R-:W-:Y:S02]  /*1bd00*/  ISETP.GE.U32.AND P0, PT, R92, 0x7ffffe74, PT ;  /* 0x7ffffe745c00780c */ /* 0x000fe40003f06070 */
[----:B------:R-:W-:Y:S01]  /*1bd10*/  STL.64 [R1+0x1660], R18 ;  /* 0x0016601201007387 */ /* 0x000fe20000100a00 */
[----:B---3--:R-:W-:-:S03]  /*1bd20*/  IMAD.WIDE R4, R12, 0x4, R88 ;  /* 0x000000040c047825 */ /* 0x008fc600078e0258 */
[----:B------:R-:W-:Y:S01]  /*1bd30*/  STL.64 [R1+0x10a0], R8 ;  /* 0x0010a00801007387 */ /* 0x000fe20000100a00 */
[----:B------:R-:W3:Y:S01]  /*1bd40*/  LDC R100, c[0x0][0x230] ;  /* 0x00008c00ff647b82 */ /* 0x000ee20000000800 */
[----:B------:R-:W-:Y:S02]  /*1bd50*/  IMAD.WIDE R2, R12, 0x4, R86 ;  /* 0x000000040c027825 */ /* 0x000fe400078e0256 */
[----:B------:R2:W-:Y:S02]  /*1bd60*/  STL.64 [R1+0x1098], R4 ;  /* 0x0010980401007387 */ /* 0x0005e40000100a00 */
[----:B------:R-:W-:Y:S02]  /*1bd70*/  VIADD R92, R18, 0x100000 ;  /* 0x00100000125c7836 */ /* 0x000fe40000000000 */
[----:B------:R-:W-:Y:S04]  /*1bd80*/  LDGSTS.E [R94+-0x4bff4], desc[UR8][R8.64], !P1 ;  /* 0xb400c000085e7fae */ /* 0x000fe8000c921848 */
[----:B------:R-:W-:Y:S04]  /*1bd90*/  LDGSTS.E [R93+-0x47ff4], desc[UR8][R4.64], !P1 ;  /* 0xb800c000045d7fae */ /* 0x000fe8000c921848 */
[----:B------:R-:W-:Y:S01]  /*1bda0*/  LDGSTS.E [R92+-0x43ff4], desc[UR8][R2.64], !P1 ;  /* 0xbc00c000025c7fae */ /* 0x000fe2000c921848 */
[----:B--2---:R-:W-:-:S03]  /*1bdb0*/  IMAD.WIDE R96, R12, 0x4, R10 ;  /* 0x000000040c607825 */ /* 0x004fc600078e020a */
[----:B------:R-:W2:Y:S04]  /*1bdc0*/  LDL.LU.64 R10, [R1+0x198] ;  /* 0x00019800010a7983 */ /* 0x000ea80000300a00 */
[----:B------:R1:W-:Y:S04]  /*1bdd0*/  STL.64 [R1+0x1088], R2 ;  /* 0x0010880201007387 */ /* 0x0003e80000100a00 */
[----:B------:R4:W-:Y:S04]  /*1bde0*/  STL.64 [R1+0x5e0], R96 ;  /* 0x0005e06001007387 */ /* 0x0009e80000100a00 */
[----:B------:R-:W3:Y:S04]  /*1bdf0*/  LDL.LU.64 R4, [R1+0x190] ;  /* 0x0001900001047983 */ /* 0x000ee80000300a00 */
[----:B------:R-:W3:Y:S04]  /*1be00*/  LDL.LU.64 R8, [R1+0x188] ;  /* 0x0001880001087983 */ /* 0x000ee80000300a00 */
[----:B-1----:R-:W3:Y:S01]  /*1be10*/  LDL.LU.64 R2, [R1+0x180] ;  /* 0x0001800001027983 */ /* 0x002ee20000300a00 */
[----:B------:R-:W-:-:S05]  /*1be20*/  VIADD R90, R17, 0x100000 ;  /* 0x00100000115a7836 */ /* 0x000fca0000000000 */
[----:B------:R4:W-:Y:S01]  /*1be30*/  LDGSTS.E [R90+-0x80000], desc[UR8][R96.64], !P0 ;  /* 0x80000000605a7fae */ /* 0x0009e2000c121848 */
[C---:B------:R-:W-:Y:S02]  /*1be40*/  VIADD R89, R17.reuse, 0x100000 ;  /* 0x0010000011597836 */ /* 0x040fe40000000000 */
[----:B------:R-:W-:Y:S01]  /*1be50*/  VIADD R88, R17, 0x100000 ;  /* 0x0010000011587836 */ /* 0x000fe20000000000 */
[----:B------:R-:W-:Y:S01]  /*1be60*/  IADD3 R86, R103, -0x10e, RZ ;  /* 0xfffffef267567810 */ /* 0x000fe20007ffe0ff */
[----:B----4-:R-:W-:-:S04]  /*1be70*/  IMAD.WIDE R96, R12, 0x4, R120 ;  /* 0x000000040c607825 */ /* 0x010fc800078e0278 */
[C---:B------:R-:W-:Y:S01]  /*1be80*/  IMAD.WIDE R20, R12.reuse, 0x4, R20 ;  /* 0x000000040c147825 */ /* 0x040fe200078e0214 */
[----:B------:R-:W-:Y:S01]  /*1be90*/  STL.64 [R1+0xac0], R96 ;  /* 0x000ac06001007387 */ /* 0x000fe20000100a00 */
[----:B------:R-:W-:Y:S01]  /*1bea0*/  IADD3 R87, R17, 0x100000, RZ ;  /* 0x0010000011577810 */ /* 0x000fe20007ffe0ff */
[----:B------:R-:W1:Y:S01]  /*1beb0*/  LDC R90, c[0x0][0x230] ;  /* 0x00008c00ff5a7b82 */ /* 0x000e620000000800 */
[C---:B------:R-:W-:Y:S01]  /*1bec0*/  IMAD.WIDE R92, R12.reuse, 0x4, R130 ;  /* 0x000000040c5c7825 */ /* 0x040fe200078e0282 */
[----:B------:R4:W-:Y:S03]  /*1bed0*/  STL.64 [R1+0xab8], R20 ;  /* 0x000ab81401007387 */ /* 0x0009e60000100a00 */
[----:B------:R-:W-:Y:S01]  /*1bee0*/  IMAD.WIDE R18, R12, 0x4, R128 ;  /* 0x000000040c127825 */ /* 0x000fe200078e0280 */
[----:B------:R-:W3:Y:S01]  /*1bef0*/  LDL.LU.64 R120, [R1+0x178] ;  /* 0x0001780001787983 */ /* 0x000ee20000300a00 */
[----:B------:R-:W-:-:S03]  /*1bf00*/  ISETP.GE.U32.AND P1, PT, R86, 0x7ffffe73, PT ;  /* 0x7ffffe735600780c */ /* 0x000fc60003f26070 */
[----:B------:R4:W-:Y:S04]  /*1bf10*/  LDGSTS.E [R89+-0x7c000], desc[UR8][R96.64], !P0 ;  /* 0x8400000060597fae */ /* 0x0009e8000c121848 */
[----:B------:R-:W-:Y:S04]  /*1bf20*/  STL.64 [R1+0xab0], R92 ;  /* 0x000ab05c01007387 */ /* 0x000fe80000100a00 */
[----:B------:R-:W-:Y:S04]  /*1bf30*/  STL.64 [R1+0x5d8], R18 ;  /* 0x0005d81201007387 */ /* 0x000fe80000100a00 */
[----:B------:R-:W-:Y:S01]  /*1bf40*/  LDGSTS.E [R88+-0x78000], desc[UR8][R20.64], !P0 ;  /* 0x8800000014587fae */ /* 0x000fe2000c121848 */
[----:B----4-:R-:W-:-:S02]  /*1bf50*/  VIADD R89, R95, 0xfffffef1 ;  /* 0xfffffef15f597836 */ /* 0x010fc40000000000 */
[----:B------:R-:W-:Y:S01]  /*1bf60*/  VIADD R86, R17, 0x100000 ;  /* 0x0010000011567836 */ /* 0x000fe20000000000 */
[----:B------:R-:W-:Y:S04]  /*1bf70*/  LDGSTS.E [R87+-0x74000], desc[UR8][R92.64], !P0 ;  /* 0x8c0000005c577fae */ /* 0x000fe8000c121848 */
[----:B------:R-:W4:Y:S01]  /*1bf80*/  LDL.LU.64 R20, [R1+0x170] ;  /* 0x0001700001147983 */ /* 0x000f220000300a00 */
[----:B------:R-:W-:-:S03]  /*1bf90*/  ISETP.GE.U32.AND P0, PT, R89, 0x7ffffe72, PT ;  /* 0x7ffffe725900780c */ /* 0x000fc60003f06070 */
[----:B------:R-:W4:Y:S01]  /*1bfa0*/  LDL.LU.64 R130, [R1+0x168] ;  /* 0x0001680001827983 */ /* 0x000f220000300a00 */
[----:B------:R-:W-:-:S03]  /*1bfb0*/  IADD3 R89, R17, 0x100000, RZ ;  /* 0x0010000011597810 */ /* 0x000fc60007ffe0ff */
[----:B------:R-:W4:Y:S04]  /*1bfc0*/  LDL.LU.64 R128, [R1+0x160] ;  /* 0x0001600001807983 */ /* 0x000f280000300a00 */
[----:B------:R-:W-:Y:S01]  /*1bfd0*/  LDGSTS.E [R86+-0x7fffc], desc[UR8][R18.64], !P1 ;  /* 0x8000400012567fae */ /* 0x000fe2000c921848 */
[----:B--2---:R-:W-:-:S05]  /*1bfe0*/  IMAD.WIDE R10, R12, 0x4, R10 ;  /* 0x000000040c0a7825 */ /* 0x004fca00078e020a */
[----:B------:R2:W-:Y:S04]  /*1bff0*/  STL.64 [R1+0xa98], R10 ;  /* 0x000a980a01007387 */ /* 0x0005e80000100a00 */
[----:B------:R1:W-:Y:S01]  /*1c000*/  LDGSTS.E [R89+-0x7bffc], desc[UR8][R10.64], !P1 ;  /* 0x840040000a597fae */ /* 0x0003e2000c921848 */
[----:B---3--:R-:W-:-:S04]  /*1c010*/  IMAD.WIDE R4, R12, 0x4, R4 ;  /* 0x000000040c047825 */ /* 0x008fc800078e0204 */
[C---:B------:R-:W-:Y:S01]  /*1c020*/  IMAD.WIDE R8, R12.reuse, 0x4, R8 ;  /* 0x000000040c087825 */ /* 0x040fe200078e0208 */
[----:B------:R3:W-:Y:S03]  /*1c030*/  STL.64 [R1+0xa90], R4 ;  /* 0x000a900401007387 */ /* 0x0007e60000100a00 */
[----:B------:R-:W-:Y:S01]  /*1c040*/  IMAD.WIDE R2, R12, 0x4, R2 ;  /* 0x000000040c027825 */ /* 0x000fe200078e0202 */
[----:B--2---:R-:W2:Y:S04]  /*1c050*/  LDL.LU.64 R10, [R1+0x158] ;  /* 0x00015800010a7983 */ /* 0x004ea80000300a00 */
[----:B------:R1:W-:Y:S04]  /*1c060*/  STL.64 [R1+0xa88], R8 ;  /* 0x000a880801007387 */ /* 0x0003e80000100a00 */
[----:B------:R1:W-:Y:S04]  /*1c070*/  STL.64 [R1+0x5d0], R2 ;  /* 0x0005d00201007387 */ /* 0x0003e80000100a00 */
[----:B------:R-:W-:Y:S04]  /*1c080*/  LDGSTS.E [R88+-0x77ffc], desc[UR8][R4.64], !P1 ;  /* 0x8800400004587fae */ /* 0x000fe8000c921848 */
[----:B------:R-:W-:Y:S04]  /*1c090*/  LDGSTS.E [R87+-0x73ffc], desc[UR8][R8.64], !P1 ;  /* 0x8c00400008577fae */ /* 0x000fe8000c921848 */
[----:B------:R-:W-:Y:S04]  /*1c0a0*/  LDGSTS.E [R86+-0x7fff8], desc[UR8][R2.64], !P0 ;  /* 0x8000800002567fae */ /* 0x000fe8000c121848 */
[----:B---3--:R-:W3:Y:S04]  /*1c0b0*/  LDL.LU.64 R4, [R1+0x150] ;  /* 0x0001500001047983 */ /* 0x008ee80000300a00 */
[----:B-1----:R-:W3:Y:S04]  /*1c0c0*/  LDL.LU.64 R8, [R1+0x148] ;  /* 0x0001480001087983 */ /* 0x002ee80000300a00 */
[----:B------:R-:W3:Y:S01]  /*1c0d0*/  LDL.LU.64 R2, [R1+0x40] ;  /* 0x0000400001027983 */ /* 0x000ee20000300a00 */
[----:B------:R-:W-:-:S02]  /*1c0e0*/  VIADD R89, R90, 0xfffffef0 ;  /* 0xfffffef05a597836 */ /* 0x000fc40000000000 */
[----:B------:R-:W-:Y:S01]  /*1c0f0*/  IMAD.WIDE R94, R12, 0x4, R120 ;  /* 0x000000040c5e7825 */ /* 0x000fe200078e0278 */
[----:B------:R-:W1:Y:S02]  /*1c100*/  LDC R90, c[0x0][0x230] ;  /* 0x00008c00ff5a7b82 */ /* 0x000e640000000800 */
[----:B------:R-:W-:Y:S02]  /*1c110*/  ISETP.GE.U32.AND P1, PT, R89, 0x7ffffe71, PT ;  /* 0x7ffffe715900780c */ /* 0x000fe40003f26070 */
[----:B------:R-:W-:Y:S01]  /*1c120*/  STL.64 [R1+0x998], R94 ;  /* 0x0009985e01007387 */ /* 0x000fe20000100a00 */
[----:B------:R-:W-:-:S05]  /*1c130*/  VIADD R89, R17, 0x100000 ;  /* 0x0010000011597836 */ /* 0x000fca0000000000 */
[----:B------:R3:W-:Y:S01]  /*1c140*/  LDGSTS.E [R89+-0x7bff8], desc[UR8][R94.64], !P0 ;  /* 0x840080005e597fae */ /* 0x0007e2000c121848 */
[----:B----4-:R-:W-:-:S04]  /*1c150*/  IMAD.WIDE R20, R12, 0x4, R20 ;  /* 0x000000040c147825 */ /* 0x010fc800078e0214 */
[C---:B------:R-:W-:Y:S01]  /*1c160*/  IMAD.WIDE R92, R12.reuse, 0x4, R130 ;  /* 0x000000040c5c7825 */ /* 0x040fe200078e0282 */
[----:B------:R4:W-:Y:S03]  /*1c170*/  STL.64 [R1+0x990], R20 ;  /* 0x0009901401007387 */ /* 0x0009e60000100a00 */
[C---:B------:R-:W-:Y:S01]  /*1c180*/  IMAD.WIDE R18, R12.reuse, 0x4, R128 ;  /* 0x000000040c127825 */ /* 0x040fe200078e0280 */
[----:B------:R-:W3:Y:S04]  /*1c190*/  LDL.LU.64 R120, [R1+0x38] ;  /* 0x0000380001787983 */ /* 0x000ee80000300a00 */
[----:B------:R1:W-:Y:S04]  /*1c1a0*/  STL.64 [R1+0x988], R92 ;  /* 0x0009885c01007387 */ /* 0x0003e80000100a00 */
[----:B------:R1:W-:Y:S04]  /*1c1b0*/  STL.64 [R1+0x5c8], R18 ;  /* 0x0005c81201007387 */ /* 0x0003e80000100a00 */
[----:B------:R-:W-:Y:S04]  /*1c1c0*/  LDGSTS.E [R88+-0x77ff8], desc[UR8][R20.64], !P0 ;  /* 0x8800800014587fae */ /* 0x000fe8000c121848 */
[----:B------:R-:W3:Y:S04]  /*1c1d0*/  LDL.LU.64 R130, [R1+0x30] ;  /* 0x0000300001827983 */ /* 0x000ee80000300a00 */
[----:B------:R1:W-:Y:S04]  /*1c1e0*/  LDGSTS.E [R87+-0x73ff8], desc[UR8][R92.64], !P0 ;  /* 0x8c0080005c577fae */ /* 0x0003e8000c121848 */
[----:B----4-:R-:W4:Y:S04]  /*1c1f0*/  LDL.LU.64 R20, [R1+0x28] ;  /* 0x0000280001147983 */ /* 0x010f280000300a00 */
[----:B------:R-:W4:Y:S04]  /*1c200*/  LDL.LU.64 R128, [R1+0x20] ;  /* 0x0000200001807983 */ /* 0x000f280000300a00 */
[----:B------:R1:W-:Y:S01]  /*1c210*/  LDGSTS.E [R86+-0x7fff4], desc[UR8][R18.64], !P1 ;  /* 0x8000c00012567fae */ /* 0x0003e2000c921848 */
[----:B--2---:R-:W-:-:S03]  /*1c220*/  IMAD.WIDE R96, R12, 0x4, R10 ;  /* 0x000000040c607825 */ /* 0x004fc600078e020a */
[----:B------:R-:W2:Y:S04]  /*1c230*/  LDL.LU.64 R10, [R1+0x18] ;  /* 0x00001800010a7983 */ /* 0x000ea80000300a00 */
[----:B------:R-:W-:Y:S01]  /*1c240*/  STL.64 [R1+0x970], R96 ;  /* 0x0009706001007387 */ /* 0x000fe20000100a00 */
[----:B---3--:R-:W-:-:S04]  /*1c250*/  IMAD.WIDE R94, R12, 0x4, R4 ;  /* 0x000000040c5e7825 */ /* 0x008fc800078e0204 */
[C---:B-1----:R-:W-:Y:S02]  /*1c260*/  IMAD.WIDE R92, R12.reuse, 0x4, R8 ;  /* 0x000000040c5c7825 */ /* 0x042fe400078e0208 */
[----:B------:R-:W3:Y:S04]  /*1c270*/  LDL.LU.64 R8, [R1+0x10] ;  /* 0x0000100001087983 */ /* 0x000ee80000300a00 */
[----:B------:R1:W-:Y:S04]  /*1c280*/  STL.64 [R1+0x968], R94 ;  /* 0x0009685e01007387 */ /* 0x0003e80000100a00 */
[----:B------:R-:W3:Y:S01]  /*1c290*/  LDL.LU.64 R4, [R1+0x8] ;  /* 0x0000080001047983 */ /* 0x000ee20000300a00 */
[----:B------:R-:W-:-:S03]  /*1c2a0*/  IMAD.WIDE R18, R12, 0x4, R2 ;  /* 0x000000040c127825 */ /* 0x000fc600078e0202 */
[----:B------:R1:W-:Y:S04]  /*1c2b0*/  STL.64 [R1+0x960], R92 ;  /* 0x0009605c01007387 */ /* 0x0003e80000100a00 */
[----:B------:R-:W3:Y:S01]  /*1c2c0*/  LDL.LU.64 R2, [R1] ;  /* 0x0000000001027983 */ /* 0x000ee20000300a00 */
[----:B------:R-:W-:Y:S02]  /*1c2d0*/  IADD3 R89, R91, -0x12d, RZ ;  /* 0xfffffed35b597810 */ /* 0x000fe40007ffe0ff */
[----:B------:R-:W4:Y:S02]  /*1c2e0*/  LDC R91, c[0x0][0x230] ;  /* 0x00008c00ff5b7b82 */ /* 0x000f240000000800 */
[----:B------:R-:W-:Y:S01]  /*1c2f0*/  ISETP.GE.U32.AND P0, PT, R89, 0x7ffffe54, PT ;  /* 0x7ffffe545900780c */ /* 0x000fe20003f06070 */
[----:B------:R-:W-:-:S05]  /*1c300*/  VIADD R89, R17, 0x100000 ;  /* 0x0010000011597836 */ /* 0x000fca0000000000 */
[----:B------:R1:W-:Y:S04]  /*1c310*/  LDGSTS.E [R89+-0x7bff4], desc[UR8][R96.64], !P1 ;  /* 0x8400c00060597fae */ /* 0x0003e8000c921848 */
[----:B------:R1:W-:Y:S04]  /*1c320*/  LDGSTS.E [R88+-0x77ff4], desc[UR8][R94.64], !P1 ;  /* 0x8800c0005e587fae */ /* 0x0003e8000c921848 */
[----:B------:R1:W-:Y:S02]  /*1c330*/  LDGSTS.E [R87+-0x73ff4], desc[UR8][R92.64], !P1 ;  /* 0x8c00c0005c577fae */ /* 0x0003e4000c921848 */
[----:B-1----:R-:W-:-:S02]  /*1c340*/  VIADD R89, R90, 0xfffffed2 ;  /* 0xfffffed25a597836 */ /* 0x002fc40000000000 */
[----:B------:R-:W-:Y:S01]  /*1c350*/  LDGSTS.E [R86+-0x70000], desc[UR8][R18.64], !P0 ;  /* 0x9000000012567fae */ /* 0x000fe2000c121848 */
[----:B------:R-:W1:Y:S01]  /*1c360*/  LDC R90, c[0x0][0x230] ;  /* 0x00008c00ff5a7b82 */ /* 0x000e620000000800 */
[----:B------:R-:W-:Y:S01]  /*1c370*/  IMAD.WIDE R94, R12, 0x4, R120 ;  /* 0x000000040c5e7825 */ /* 0x000fe200078e0278 */
[----:B------:R-:W-:Y:S02]  /*1c380*/  ISETP.GE.U32.AND P1, PT, R89, 0x7ffffe53, PT ;  /* 0x7ffffe535900780c */ /* 0x000fe40003f26070 */
[----:B------:R-:W-:-:S05]  /*1c390*/  IADD3 R89, R17, 0x100000, RZ ;  /* 0x0010000011597810 */ /* 0x000fca0007ffe0ff */
[----:B------:R4:W-:Y:S01]  /*1c3a0*/  LDGSTS.E [R89+-0x6c000], desc[UR8][R94.64], !P0 ;  /* 0x940000005e597fae */ /* 0x0009e2000c121848 */
[----:B------:R-:W-:-:S03]  /*1c3b0*/  IMAD.WIDE R92, R12, 0x4, R130 ;  /* 0x000000040c5c7825 */ /* 0x000fc600078e0282 */
[----:B------:R4:W-:Y:S04]  /*1c3c0*/  STL.64 [R1+0x5c0], R18 ;  /* 0x0005c01201007387 */ /* 0x0009e80000100a00 */
[----:B------:R1:W-:Y:S01]  /*1c3d0*/  LDGSTS.E [R88+-0x68000], desc[UR8][R92.64], !P0 ;  /* 0x980000005c587fae */ /* 0x0003e2000c121848 */
[----:B----4-:R-:W-:Y:S02]  /*1c3e0*/  VIADD R89, R91, 0xfffffed1 ;  /* 0xfffffed15b597836 */ /* 0x010fe40000000000 */
[C---:B------:R-:W-:Y:S01]  /*1c3f0*/  IMAD.WIDE R20, R12.reuse, 0x4, R20 ;  /* 0x000000040c147825 */ /* 0x040fe200078e0214 */
[----:B------:R-:W4:Y:S04]  /*1c400*/  LDC R91, c[0x0][0x230] ;  /* 0x00008c00ff5b7b82 */ /* 0x000f280000000800 */
[----:B------:R-:W-:Y:S01]  /*1c410*/  LDGSTS.E [R87+-0x64000], desc[UR8][R20.64], !P0 ;  /* 0x9c00000014577fae */ /* 0x000fe2000c121848 */
[----:B------:R-:W-:Y:S01]  /*1c420*/  IMAD.WIDE R18, R12, 0x4, R128 ;  /* 0x000000040c127825 */ /* 0x000fe200078e0280 */
[----:B------:R-:W-:-:S03]  /*1c430*/  ISETP.GE.U32.AND P0, PT, R89, 0x7ffffe52, PT ;  /* 0x7ffffe525900780c */ /* 0x000fc60003f06070 */
[----:B------:R-:W-:Y:S01]  /*1c440*/  VIADD R89, R17, 0x100000 ;  /* 0x0010000011597836 */ /* 0x000fe20000000000 */
[----:B------:R-:W-:Y:S04]  /*1c450*/  LDGSTS.E [R86+-0x6fffc], desc[UR8][R18.64], !P1 ;  /* 0x9000400012567fae */ /* 0x000fe8000c921848 */
[----:B------:R-:W-:Y:S04]  /*1c460*/  STL.64 [R1+0xd50], R94 ;  /* 0x000d505e01007387 */ /* 0x000fe80000100a00 */
[----:B------:R1:W-:Y:S04]  /*1c470*/  STL.64 [R1+0xd48], R92 ;  /* 0x000d485c01007387 */ /* 0x0003e80000100a00 */
[----:B------:R-:W-:Y:S04]  /*1c480*/  STL.64 [R1+0xd40], R20 ;  /* 0x000d401401007387 */ /* 0x000fe80000100a00 */
[----:B------:R-:W-:Y:S01]  /*1c490*/  STL.64 [R1+0x5a0], R18 ;  /* 0x0005a01201007387 */ /* 0x000fe20000100a00 */
[----:B-1----:R-:W1:Y:S01]  /*1c4a0*/  LDC R92, c[0x0][0x230] ;  /* 0x00008c00ff5c7b82 */ /* 0x002e620000000800 */
[----:B--2---:R-:W-:-:S05]  /*1c4b0*/  IMAD.WIDE R10, R12, 0x4, R10 ;  /* 0x000000040c0a7825 */ /* 0x004fca00078e020a */
[----:B------:R2:W-:Y:S04]  /*1c4c0*/  LDGSTS.E [R89+-0x6bffc], desc[UR8][R10.64], !P1 ;  /* 0x940040000a597fae */ /* 0x0005e8000c921848 */
[----:B------:R4:W-:Y:S01]  /*1c4d0*/  STL.64 [R1+0xd38], R10 ;  /* 0x000d380a01007387 */ /* 0x0009e20000100a00 */
[----:B--2---:R-:W-:Y:S02]  /*1c4e0*/  IADD3 R89, R90, -0x130, RZ ;  /* 0xfffffed05a597810 */ /* 0x004fe40007ffe0ff */
[----:B------:R-:W2:Y:S01]  /*1c4f0*/  LDC R90, c[0x0][0x230] ;  /* 0x00008c00ff5a7b82 */ /* 0x000ea20000000800 */
[----:B---3--:R-:W-:-:S05]  /*1c500*/  IMAD.WIDE R8, R12, 0x4, R8 ;  /* 0x000000040c087825 */ /* 0x008fca00078e0208 */
[----:B------:R3:W-:Y:S01]  /*1c510*/  LDGSTS.E [R88+-0x67ffc], desc[UR8][R8.64], !P1 ;  /* 0x9800400008587fae */ /* 0x0007e2000c921848 */
[----:B------:R-:W-:-:S05]  /*1c520*/  IMAD.WIDE R4, R12, 0x4, R4 ;  /* 0x000000040c047825 */ /* 0x000fca00078e0204 */
[----:B------:R1:W-:Y:S01]  /*1c530*/  LDGSTS.E [R87+-0x63ffc], desc[UR8][R4.64], !P1 ;  /* 0x9c00400004577fae */ /* 0x0003e2000c921848 */
[----:B------:R-:W-:Y:S01]  /*1c540*/  ISETP.GE.U32.AND P1, PT, R89, 0x7ffffe51, PT ;  /* 0x7ffffe515900780c */ /* 0x000fe20003f26070 */
[----:B------:R-:W-:Y:S02]  /*1c550*/  VIADD R89, R17, 0x100000 ;  /* 0x0010000011597836 */ /* 0x000fe40000000000 */
[C---:B------:R-:W-:Y:S01]  /*1c560*/  IMAD.WIDE R2, R12.reuse, 0x4, R2 ;  /* 0x000000040c027825 */ /* 0x040fe200078e0202 */
[----:B------:R3:W-:Y:S03]  /*1c570*/  STL.64 [R1+0xd30], R8 ;  /* 0x000d300801007387 */ /* 0x0007e60000100a00 */
[C---:B----4-:R-:W-:Y:S01]  /*1c580*/  IMAD.WIDE R10, R12.reuse, 0x4, R250 ;  /* 0x000000040c0a7825 */ /* 0x050fe200078e02fa */
[----:B------:R1:W-:Y:S04]  /*1c590*/  STL.64 [R1+0xd28], R4 ;  /* 0x000d280401007387 */ /* 0x0003e80000100a00 */
[----:B------:R-:W-:Y:S01]  /*1c5a0*/  LDGSTS.E [R86+-0x6fff8], desc[UR8][R2.64], !P0 ;  /* 0x9000800002567fae */ /* 0x000fe2000c121848 */
[----:B---3--:R-:W-:-:S03]  /*1c5b0*/  IMAD.WIDE R8, R12, 0x4, R248 ;  /* 0x000000040c087825 */ /* 0x008fc600078e02f8 */
[----:B------:R3:W-:Y:S01]  /*1c5c0*/  LDGSTS.E [R89+-0x6bff8], desc[UR8][R10.64], !P0 ;  /* 0x940080000a597fae */ /* 0x0007e2000c121848 */
[----:B-1----:R-:W-:-:S03]  /*1c5d0*/  IMAD.WIDE R4, R12, 0x4, R246 ;  /* 0x000000040c047825 */ /* 0x002fc600078e02f6 */
[----:B------:R1:W-:Y:S04]  /*1c5e0*/  LDGSTS.E [R88+-0x67ff8], desc[UR8][R8.64], !P0 ;  /* 0x9800800008587fae */ /* 0x0003e8000c121848 */
[----:B------:R4:W-:Y:S01]  /*1c5f0*/  STL.64 [R1+0x550], R2 ;  /* 0x0005500201007387 */ /* 0x0009e20000100a00 */
[----:B---3--:R-:W-:-:S03]  /*1c600*/  VIADD R89, R91, 0xfffffeb3 ;  /* 0xfffffeb35b597836 */ /* 0x008fc60000000000 */
[----:B------:R3:W-:Y:S01]  /*1c610*/  LDGSTS.E [R87+-0x63ff8], desc[UR8][R4.64], !P0 ;  /* 0x9c00800004577fae */ /* 0x0007e2000c121848 */
[----:B------:R-:W2:Y:S03]  /*1c620*/  LDC R91, c[0x0][0x230] ;  /* 0x00008c00ff5b7b82 */ /* 0x000ea60000000800 */
[----:B------:R1:W-:Y:S01]  /*1c630*/  STL.64 [R1+0xd20], R10 ;  /* 0x000d200a01007387 */ /* 0x0003e20000100a00 */
[----:B------:R-:W-:Y:S01]  /*1c640*/  ISETP.GE.U32.AND P0, PT, R89, 0x7ffffe34, PT ;  /* 0x7ffffe345900780c */ /* 0x000fe20003f06070 */
[----:B----4-:R-:W-:Y:S02]  /*1c650*/  IMAD.WIDE R2, R12, 0x4, R244 ;  /* 0x000000040c027825 */ /* 0x010fe400078e02f4 */
[----:B------:R4:W-:Y:S01]  /*1c660*/  STL.64 [R1+0xd18], R8 ;  /* 0x000d180801007387 */ /* 0x0009e20000100a00 */
[----:B------:R-:W-:-:S03]  /*1c670*/  IADD3 R89, R17, 0x100000, RZ ;  /* 0x0010000011597810 */ /* 0x000fc60007ffe0ff */
[----:B------:R3:W-:Y:S01]  /*1c680*/  STL.64 [R1+0xd10], R4 ;  /* 0x000d100401007387 */ /* 0x0007e20000100a00 */
[----:B-1----:R-:W-:-:S03]  /*1c690*/  IMAD.WIDE R10, R12, 0x4, R242 ;  /* 0x000000040c0a7825 */ /* 0x002fc600078e02f2 */
[----:B------:R-:W-:Y:S01]  /*1c6a0*/  LDGSTS.E [R86+-0x6fff4], desc[UR8][R2.64], !P1 ;  /* 0x9000c00002567fae */ /* 0x000fe2000c921848 */
[----:B----4-:R-:W-:-:S03]  /*1c6b0*/  IMAD.WIDE R8, R12, 0x4, R240 ;  /* 0x000000040c087825 */ /* 0x010fc600078e02f0 */
[----:B------:R-:W-:Y:S01]  /*1c6c0*/  LDGSTS.E [R89+-0x6bff4], desc[UR8][R10.64], !P1 ;  /* 0x9400c0000a597fae */ /* 0x000fe2000c921848 */
[----:B---3--:R-:W-:-:S03]  /*1c6d0*/  IMAD.WIDE R4, R12, 0x4, R238 ;  /* 0x000000040c047825 */ /* 0x008fc600078e02ee */
[----:B------:R-:W-:Y:S04]  /*1c6e0*/  LDGSTS.E [R88+-0x67ff4], desc[UR8][R8.64], !P1 ;  /* 0x9800c00008587fae */ /* 0x000fe8000c921848 */
[----:B------:R1:W-:Y:S04]  /*1c6f0*/  LDGSTS.E [R87+-0x63ff4], desc[UR8][R4.64], !P1 ;  /* 0x9c00c00004577fae */ /* 0x0003e8000c921848 */
[----:B------:R3:W-:Y:S01]  /*1c700*/  STL.64 [R1+0x548], R2 ;  /* 0x0005480201007387 */ /* 0x0007e20000100a00 */
[----:B-1----:R-:W1:Y:S01]  /*1c710*/  LDC R87, c[0x0][0x230] ;  /* 0x00008c00ff577b82 */ /* 0x002e620000000800 */
[----:B---3--:R-:W-:-:S04]  /*1c720*/  IMAD.WIDE R2, R12, 0x4, R84 ;  /* 0x000000040c027825 */ /* 0x008fc800078e0254 */
[----:B--2---:R-:W-:Y:S01]  /*1c730*/  VIADD R84, R90, 0xfffffeb2 ;  /* 0xfffffeb25a547836 */ /* 0x004fe20000000000 */
[----:B------:R2:W-:Y:S01]  /*1c740*/  STL.64 [R1+0xd08], R10 ;  /* 0x000d080a01007387 */ /* 0x0005e20000100a00 */
[C---:B------:R-:W-:Y:S01]  /*1c750*/  VIADD R85, R17.reuse, 0x100000 ;  /* 0x0010000011557836 */ /* 0x040fe20000000000 */
[----:B------:R-:W3:Y:S02]  /*1c760*/  LDC R90, c[0x0][0x230] ;  /* 0x00008c00ff5a7b82 */ /* 0x000ee40000000800 */
[----:B------:R-:W-:Y:S01]  /*1c770*/  ISETP.GE.U32.AND P1, PT, R84, 0x7ffffe33, PT ;  /* 0x7ffffe335400780c */ /* 0x000fe20003f26070 */
[----:B------:R4:W-:Y:S01]  /*1c780*/  STL.64 [R1+0xd00], R8 ;  /* 0x000d000801007387 */ /* 0x0009e20000100a00 */
[----:B------:R-:W-:-:S03]  /*1c790*/  IADD3 R84, R17, 0x100000, RZ ;  /* 0x0010000011547810 */ /* 0x000fc60007ffe0ff */
[----:B------:R4:W-:Y:S01]  /*1c7a0*/  STL.64 [R1+0xcf8], R4 ;  /* 0x000cf80401007387 */ /* 0x0009e20000100a00 */
[----:B--2---:R-:W-:-:S03]  /*1c7b0*/  IMAD.WIDE R10, R12, 0x4, R82 ;  /* 0x000000040c0a7825 */ /* 0x004fc600078e0252 */
[----:B------:R2:W-:Y:S01]  /*1c7c0*/  STL.64 [R1+0x540], R2 ;  /* 0x0005400201007387 */ /* 0x0005e20000100a00 */
[----:B----4-:R-:W-:-:S03]  /*1c7d0*/  IMAD.WIDE R8, R12, 0x4, R80 ;  /* 0x000000040c087825 */ /* 0x010fc600078e0250 */
[----:B------:R2:W-:Y:S01]  /*1c7e0*/  LDGSTS.E [R86+-0x60000], desc[UR8][R2.64], !P0 ;  /* 0xa000000002567fae */ /* 0x0005e2000c121848 */
[----:B------:R-:W-:-:S03]  /*1c7f0*/  IMAD.WIDE R4, R12, 0x4, R78 ;  /* 0x000000040c047825 */ /* 0x000fc600078e024e */
[----:B------:R4:W-:Y:S01]  /*1c800*/  STL.64 [R1+0xe68], R10 ;  /* 0x000e680a01007387 */ /* 0x0009e20000100a00 */
[----:B------:R-:W3:Y:S01]  /*1c810*/  LDC R79, c[0x0][0x230] ;  /* 0x00008c00ff4f7b82 */ /* 0x000ee20000000800 */
[----:B------:R-:W-:Y:S02]  /*1c820*/  VIADD R82, R17, 0x100000 ;  /* 0x0010000011527836 */ /* 0x000fe40000000000 */
[----:B------:R4:W-:Y:S01]  /*1c830*/  LDGSTS.E [R86+-0x5c000], desc[UR8][R10.64], !P0 ;  /* 0xa40000000a567fae */ /* 0x0009e2000c121848 */
[----:B--2---:R-:W-:-:S03]  /*1c840*/  IMAD.WIDE R2, R12, 0x4, R76 ;  /* 0x000000040c027825 */ /* 0x004fc600078e024c */
[----:B------:R2:W-:Y:S01]  /*1c850*/  STL.64 [R1+0xe60], R8 ;  /* 0x000e600801007387 */ /* 0x0005e20000100a00 */
[----:B------:R-:W-:-:S03]  /*1c860*/  VIADD R76, R91, 0xfffffeb1 ;  /* 0xfffffeb15b4c7836 */ /* 0x000fc60000000000 */
[----:B------:R2:W-:Y:S01]  /*1c870*/  LDGSTS.E [R85+-0x58000], desc[UR8][R8.64], !P0 ;  /* 0xa800000008557fae */ /* 0x0005e2000c121848 */
[C---:B------:R-:W-:Y:S01]  /*1c880*/  IADD3 R78, R17.reuse, 0x100000, RZ ;  /* 0x00100000114e7810 */ /* 0x040fe20007ffe0ff */
[----:B------:R-:W-:Y:S02]  /*1c890*/  VIADD R77, R17, 0x100000 ;  /* 0x00100000114d7836 */ /* 0x000fe40000000000 */
[C---:B------:R-:W-:Y:S01]  /*1c8a0*/  VIADD R83, R15.reuse, 0x100000 ;  /* 0x001000000f537836 */ /* 0x040fe20000000000 */
[----:B------:R1:W-:Y:S01]  /*1c8b0*/  STL.64 [R1+0xe58], R4 ;  /* 0x000e580401007387 */ /* 0x0003e20000100a00 */
[----:B----4-:R-:W-:Y:S01]  /*1c8c0*/  IMAD.WIDE R10, R12, 0x4, R74 ;  /* 0x000000040c0a7825 */ /* 0x010fe200078e024a */
[----:B------:R-:W-:Y:S01]  /*1c8d0*/  IADD3 R81, R15, 0x100000, RZ ;  /* 0x001000000f517810 */ /* 0x000fe20007ffe0ff */
[----:B------:R-:W4:Y:S01]  /*1c8e0*/  LDC R91, c[0x0][0x230] ;  /* 0x00008c00ff5b7b82 */ /* 0x000f220000000800 */
[----:B------:R1:W-:Y:S01]  /*1c8f0*/  LDGSTS.E [R84+-0x54000], desc[UR8][R4.64], !P0 ;  /* 0xac00000004547fae */ /* 0x0003e2000c121848 */
[----:B------:R-:W-:Y:S01]  /*1c900*/  ISETP.GE.U32.AND P0, PT, R76, 0x7ffffe32, PT ;  /* 0x7ffffe324c00780c */ /* 0x000fe20003f06070 */
[----:B------:R-:W-:-:S02]  /*1c910*/  VIADD R76, R17, 0x100000 ;  /* 0x00100000114c7836 */ /* 0x000fc40000000000 */
[----:B------:R1:W-:Y:S01]  /*1c920*/  STL.64 [R1+0x538], R2 ;  /* 0x0005380201007387 */ /* 0x0003e20000100a00 */
[----:B--2---:R-:W-:-:S03]  /*1c930*/  IMAD.WIDE R8, R12, 0x4, R72 ;  /* 0x000000040c087825 */ /* 0x004fc600078e0248 */
[----:B------:R2:W-:Y:S01]  /*1c940*/  LDGSTS.E [R82+-0x5fffc], desc[UR8][R2.64], !P1 ;  /* 0xa000400002527fae */ /* 0x0005e2000c921848 */
[----:B-1----:R-:W-:-:S03]  /*1c950*/  IMAD.WIDE R4, R12, 0x4, R70 ;  /* 0x000000040c047825 */ /* 0x002fc600078e0246 */
[----:B------:R-:W-:Y:S01]  /*1c960*/  LDGSTS.E [R78+-0x5bffc], desc[UR8][R10.64], !P1 ;  /* 0xa40040000a4e7fae */ /* 0x000fe2000c921848 */
[----:B------:R-:W1:Y:S03]  /*1c970*/  LDC R71, c[0x0][0x230] ;  /* 0x00008c00ff477b82 */ /* 0x000e660000000800 */
[----:B------:R-:W-:Y:S01]  /*1c980*/  LDGSTS.E [R77+-0x57ffc], desc[UR8][R8.64], !P1 ;  /* 0xa8004000084d7fae */ /* 0x000fe2000c921848 */
[----:B--2---:R-:W-:-:S03]  /*1c990*/  IMAD.WIDE R2, R12, 0x4, R68 ;  /* 0x000000040c027825 */ /* 0x004fc600078e0244 */
[----:B------:R2:W-:Y:S01]  /*1c9a0*/  LDGSTS.E [R76+-0x53ffc], desc[UR8][R4.64], !P1 ;  /* 0xac004000044c7fae */ /* 0x0005e2000c921848 */
[----:B------:R-:W-:Y:S01]  /*1c9b0*/  IADD3 R74, R17, 0x100000, RZ ;  /* 0x00100000114a7810 */ /* 0x000fe20007ffe0ff */
[----:B------:R-:W4:Y:S01]  /*1c9c0*/  LDC R84, c[0x0][0x230] ;  /* 0x00008c00ff547b82 */ /* 0x000f220000000800 */
[----:B------:R-:W-:Y:S01]  /*1c9d0*/  VIADD R68, R87, 0xfffffeb0 ;  /* 0xfffffeb057447836 */ /* 0x000fe20000000000 */
[----:B------:R3:W-:Y:S04]  /*1c9e0*/  STL.64 [R1+0xe50], R10 ;  /* 0x000e500a01007387 */ /* 0x0007e80000100a00 */
[----:B------:R-:W-:Y:S01]  /*1c9f0*/  ISETP.GE.U32.AND P1, PT, R68, 0x7ffffe31, PT ;  /* 0x7ffffe314400780c */ /* 0x000fe20003f26070 */
[----:B------:R3:W-:Y:S01]  /*1ca00*/  STL.64 [R1+0xe48], R8 ;  /* 0x000e480801007387 */ /* 0x0007e20000100a00 */
[C---:B------:R-:W-:Y:S01]  /*1ca10*/  VIADD R70, R17.reuse, 0x100000 ;  /* 0x0010000011467836 */ /* 0x040fe20000000000 */
[C---:B------:R-:W-:Y:S01]  /*1ca20*/  IADD3 R69, R17.reuse, 0x100000, RZ ;  /* 0x0010000011457810 */ /* 0x040fe20007ffe0ff */
[----:B------:R-:W-:Y:S01]  /*1ca30*/  VIADD R68, R17, 0x100000 ;  /* 0x0010000011447836 */ /* 0x000fe20000000000 */
[----:B------:R3:W-:Y:S01]  /*1ca40*/  STL.64 [R1+0xe40], R4 ;  /* 0x000e400401007387 */ /* 0x0007e20000100a00 */
[----:B--2---:R-:W2:Y:S01]  /*1ca50*/  LDC R76, c[0x0][0x230] ;  /* 0x00008c00ff4c7b82 */ /* 0x004ea20000000800 */
[----:B---3--:R-:W-:-:S02]  /*1ca60*/  IMAD.WIDE R10, R12, 0x4, R66 ;  /* 0x000000040c0a7825 */ /* 0x008fc400078e0242 */
[----:B------:R3:W-:Y:S02]  /*1ca70*/  STL.64 [R1+0x530], R2 ;  /* 0x0005300201007387 */ /* 0x0007e40000100a00 */
[C---:B------:R-:W-:Y:S02]  /*1ca80*/  IMAD.WIDE R8, R12.reuse, 0x4, R64 ;  /* 0x000000040c087825 */ /* 0x040fe400078e0240 */
[----:B------:R3:W-:Y:S02]  /*1ca90*/  LDGSTS.E [R74+-0x5fff8], desc[UR8][R2.64], !P0 ;  /* 0xa0008000024a7fae */ /* 0x0007e4000c121848 */
[----:B------:R-:W-:Y:S02]  /*1caa0*/  IMAD.WIDE R4, R12, 0x4, R62 ;  /* 0x000000040c047825 */ /* 0x000fe400078e023e */
[----:B------:R1:W-:Y:S01]  /*1cab0*/  STL.64 [R1+0xe38], R10 ;  /* 0x000e380a01007387 */ /* 0x0003e20000100a00 */
[----:B------:R-:W4:Y:S01]  /*1cac0*/  LDC R63, c[0x0][0x230] ;  /* 0x00008c00ff3f7b82 */ /* 0x000f220000000800 */
[----:B------:R-:W-:-:S02]  /*1cad0*/  VIADD R66, R17, 0x100000 ;  /* 0x0010000011427836 */ /* 0x000fc40000000000 */
[----:B------:R1:W-:Y:S01]  /*1cae0*/  LDGSTS.E [R70+-0x5bff8], desc[UR8][R10.64], !P0 ;  /* 0xa40080000a467fae */ /* 0x0003e2000c121848 */
[----:B---3--:R-:W-:Y:S01]  /*1caf0*/  IMAD.WIDE R2, R12, 0x4, R60 ;  /* 0x000000040c027825 */ /* 0x008fe200078e023c */
[----:B------:R-:W-:Y:S02]  /*1cb00*/  IADD3 R60, R79, -0x16d, RZ ;  /* 0xfffffe934f3c7810 */ /* 0x000fe40007ffe0ff */
[----:B------:R3:W-:Y:S01]  /*1cb10*/  STL.64 [R1+0xe30], R8 ;  /* 0x000e300801007387 */ /* 0x0007e20000100a00 */
[----:B------:R-:W-:-:S03]  /*1cb20*/  VIADD R62, R17, 0x100000 ;  /* 0x00100000113e7836 */ /* 0x000fc60000000000 */
[----:B------:R3:W-:Y:S01]  /*1cb30*/  LDGSTS.E [R69+-0x57ff8], desc[UR8][R8.64], !P0 ;  /* 0xa800800008457fae */ /* 0x0007e2000c121848 */
[C---:B------:R-:W-:Y:S02]  /*1cb40*/  VIADD R61, R17.reuse, 0x100000 ;  /* 0x00100000113d7836 */ /* 0x040fe40000000000 */
[----:B-1----:R-:W-:Y:S01]  /*1cb50*/  IMAD.WIDE R10, R12, 0x4, R58 ;  /* 0x000000040c0a7825 */ /* 0x002fe200078e023a */
[----:B------:R1:W-:Y:S04]  /*1cb60*/  STL.64 [R1+0xe28], R4 ;  /* 0x000e280401007387 */ /* 0x0003e80000100a00 */
[----:B------:R1:W-:Y:S01]  /*1cb70*/  LDGSTS.E [R68+-0x53ff8], desc[UR8][R4.64], !P0 ;  /* 0xac00800004447fae */ /* 0x0003e2000c121848 */
[----:B------:R-:W-:Y:S02]  /*1cb80*/  ISETP.GE.U32.AND P0, PT, R60, 0x7ffffe14, PT ;  /* 0x7ffffe143c00780c */ /* 0x000fe40003f06070 */
[----:B------:R-:W-:Y:S01]  /*1cb90*/  IADD3 R60, R17, 0x100000, RZ ;  /* 0x00100000113c7810 */ /* 0x000fe20007ffe0ff */
[----:B------:R2:W-:Y:S01]  /*1cba0*/  STL.64 [R1+0x528], R2 ;  /* 0x0005280201007387 */ /* 0x0005e20000100a00 */
[----:B---3--:R-:W-:-:S03]  /*1cbb0*/  IMAD.WIDE R8, R12, 0x4, R56 ;  /* 0x000000040c087825 */ /* 0x008fc600078e0238 */
[----:B------:R2:W-:Y:S01]  /*1cbc0*/  LDGSTS.E [R66+-0x5fff4], desc[UR8][R2.64], !P1 ;  /* 0xa000c00002427fae */ /* 0x0005e2000c921848 */
[----:B-1----:R-:W-:-:S03]  /*1cbd0*/  IMAD.WIDE R4, R12, 0x4, R54 ;  /* 0x000000040c047825 */ /* 0x002fc600078e0236 */
[----:B------:R-:W-:Y:S01]  /*1cbe0*/  LDGSTS.E [R62+-0x5bff4], desc[UR8][R10.64], !P1 ;  /* 0xa400c0000a3e7fae */ /* 0x000fe2000c921848 */
[----:B------:R-:W1:Y:S03]  /*1cbf0*/  LDC R55, c[0x0][0x230] ;  /* 0x00008c00ff377b82 */ /* 0x000e660000000800 */
[----:B------:R-:W-:Y:S01]  /*1cc00*/  LDGSTS.E [R61+-0x57ff4], desc[UR8][R8.64], !P1 ;  /* 0xa800c000083d7fae */ /* 0x000fe2000c921848 */
[----:B--2---:R-:W-:-:S03]  /*1cc10*/  IMAD.WIDE R2, R12, 0x4, R52 ;  /* 0x000000040c027825 */ /* 0x004fc600078e0234 */
[----:B------:R2:W-:Y:S01]  /*1cc20*/  LDGSTS.E [R60+-0x53ff4], desc[UR8][R4.64], !P1 ;  /* 0xac00c000043c7fae */ /* 0x0005e2000c921848 */
[----:B------:R-:W3:Y:S01]  /*1cc30*/  LDC R68, c[0x0][0x230] ;  /* 0x00008c00ff447b82 */ /* 0x000ee20000000800 */
[----:B------:R-:W-:Y:S02]  /*1cc40*/  VIADD R52, R71, 0xfffffe92 ;  /* 0xfffffe9247347836 */ /* 0x000fe40000000000 */
[----:B------:R-:W-:-:S03]  /*1cc50*/  VIADD R58, R17, 0x100000 ;  /* 0x00100000113a7836 */ /* 0x000fc60000000000 */
[----:B------:R-:W-:Y:S01]  /*1cc60*/  ISETP.GE.U32.AND P1, PT, R52, 0x7ffffe13, PT ;  /* 0x7ffffe133400780c */ /* 0x000fe20003f26070 */
[----:B------:R4:W-:Y:S01]  /*1cc70*/  STL.64 [R1+0xe20], R10 ;  /* 0x000e200a01007387 */ /* 0x0009e20000100a00 */
[C---:B------:R-:W-:Y:S01]  /*1cc80*/  IADD3 R54, R17.reuse, 0x100000, RZ ;  /* 0x0010000011367810 */ /* 0x040fe20007ffe0ff */
[C---:B------:R-:W-:Y:S01]  /*1cc90*/  VIADD R53, R17.reuse, 0x100000 ;  /* 0x0010000011357836 */ /* 0x040fe20000000000 */
[----:B--2---:R-:W2:Y:S01]  /*1cca0*/  LDC R60, c[0x0][0x230] ;  /* 0x00008c00ff3c7b82 */ /* 0x004ea20000000800 */
[----:B------:R4:W-:Y:S01]  /*1ccb0*/  STL.64 [R1+0xe18], R8 ;  /* 0x000e180801007387 */ /* 0x0009e20000100a00 */
[----:B------:R-:W-:-:S03]  /*1ccc0*/  VIADD R52, R17, 0x100000 ;  /* 0x0010000011347836 */ /* 0x000fc60000000000 */
[----:B------:R4:W-:Y:S02]  /*1ccd0*/  STL.64 [R1+0xe10], R4 ;  /* 0x000e100401007387 */ /* 0x0009e40000100a00 */
[C---:B----4-:R-:W-:Y:S02]  /*1cce0*/  IMAD.WIDE R10, R12.reuse, 0x4, R50 ;  /* 0x000000040c0a7825 */ /* 0x050fe400078e0232 */
[----:B------:R4:W-:Y:S01]  /*1ccf0*/  STL.64 [R1+0x520], R2 ;  /* 0x0005200201007387 */ /* 0x0009e20000100a00 */
[----:B------:R-:W-:Y:S01]  /*1cd00*/  IADD3 R50, R17, 0x100000, RZ ;  /* 0x0010000011327810 */ /* 0x000fe20007ffe0ff */
[C---:B------:R-:W-:Y:S02]  /*1cd10*/  IMAD.WIDE R8, R12.reuse, 0x4, R48 ;  /* 0x000000040c087825 */ /* 0x040fe400078e0230 */
[----:B------:R4:W-:Y:S02]  /*1cd20*/  LDGSTS.E [R58+-0x50000], desc[UR8][R2.64], !P0 ;  /* 0xb0000000023a7fae */ /* 0x0009e4000c121848 */
[----:B------:R-:W-:-:S02]  /*1cd30*/  IMAD.WIDE R4, R12, 0x4, R46 ;  /* 0x000000040c047825 */ /* 0x000fc400078e022e */
[----:B------:R1:W-:Y:S01]  /*1cd40*/  STL.64 [R1+0xfd0], R10 ;  /* 0x000fd00a01007387 */ /* 0x0003e20000100a00 */
[----:B------:R-:W3:Y:S03]  /*1cd50*/  LDC R47, c[0x0][0x230] ;  /* 0x00008c00ff2f7b82 */ /* 0x000ee60000000800 */
[----:B------:R1:W-:Y:S01]  /*1cd60*/  LDGSTS.E [R54+-0x4c000], desc[UR8][R10.64], !P0 ;  /* 0xb40000000a367fae */ /* 0x0003e2000c121848 */
[----:B----4-:R-:W-:-:S03]  /*1cd70*/  IMAD.WIDE R2, R12, 0x4, R44 ;  /* 0x000000040c027825 */ /* 0x010fc600078e022c */
[----:B------:R4:W-:Y:S04]  /*1cd80*/  STL.64 [R1+0xfc8], R8 ;  /* 0x000fc80801007387 */ /* 0x0009e80000100a00 */
[----:B------:R4:W-:Y:S01]  /*1cd90*/  LDGSTS.E [R53+-0x48000], desc[UR8][R8.64], !P0 ;  /* 0xb800000008357fae */ /* 0x0009e2000c121848 */
[----:B-1----:R-:W-:-:S03]  /*1cda0*/  IMAD.WIDE R10, R12, 0x4, R42 ;  /* 0x000000040c0a7825 */ /* 0x002fc600078e022a */
[----:B------:R1:W-:Y:S04]  /*1cdb0*/  STL.64 [R1+0xfc0], R4 ;  /* 0x000fc00401007387 */ /* 0x0003e80000100a00 */
[----:B------:R1:W-:Y:S01]  /*1cdc0*/  LDGSTS.E [R52+-0x44000], desc[UR8][R4.64], !P0 ;  /* 0xbc00000004347fae */ /* 0x0003e2000c121848 */
[----:B----4-:R-:W-:-:S03]  /*1cdd0*/  IMAD.WIDE R8, R12, 0x4, R40 ;  /* 0x000000040c087825 */ /* 0x010fc600078e0228 */
[----:B------:R4:W-:Y:S04]  /*1cde0*/  STL.64 [R1+0x518], R2 ;  /* 0x0005180201007387 */ /* 0x0009e80000100a00 */
[----:B------:R4:W-:Y:S01]  /*1cdf0*/  LDGSTS.E [R50+-0x4fffc], desc[UR8][R2.64], !P1 ;  /* 0xb000400002327fae */ /* 0x0009e2000c921848 */
[----:B-1----:R-:W-:-:S03]  /*1ce00*/  IMAD.WIDE R4, R12, 0x4, R38 ;  /* 0x000000040c047825 */ /* 0x002fc600078e0226 */
[----:B------:R1:W-:Y:S01]  /*1ce10*/  STL.64 [R1+0xfb0], R10 ;  /* 0x000fb00a01007387 */ /* 0x0003e20000100a00 */
[----:B------:R-:W-:Y:S01]  /*1ce20*/  IADD3 R45, R17, 0x100000, RZ ;  /* 0x00100000112d7810 */ /* 0x000fe20007ffe0ff */
[----:B------:R-:W2:Y:S02]  /*1ce30*/  LDC R39, c[0x0][0x230] ;  /* 0x00008c00ff277b82 */ /* 0x000ea40000000800 */
[----:B------:R3:W-:Y:S01]  /*1ce40*/  STL.64 [R1+0xfa8], R8 ;  /* 0x000fa80801007387 */ /* 0x0007e20000100a00 */
[----:B----4-:R-:W-:-:S03]  /*1ce50*/  IMAD.WIDE R2, R12, 0x4, R36 ;  /* 0x000000040c027825 */ /* 0x010fc600078e0224 */
[----:B------:R4:W-:Y:S01]  /*1ce60*/  STL.64 [R1+0xf98], R4 ;  /* 0x000f980401007387 */ /* 0x0009e20000100a00 */
[----:B------:R-:W-:-:S03]  /*1ce70*/  VIADD R44, R63, 0xfffffe91 ;  /* 0xfffffe913f2c7836 */ /* 0x000fc60000000000 */
[----:B------:R4:W-:Y:S01]  /*1ce80*/  STL.64 [R1+0x510], R2 ;  /* 0x0005100201007387 */ /* 0x0009e20000100a00 */
[----:B------:R-:W-:Y:S01]  /*1ce90*/  VIADD R46, R17, 0x100000 ;  /* 0x00100000112e7836 */ /* 0x000fe20000000000 */
[----:B------:R-:W-:Y:S01]  /*1cea0*/  IADD3 R43, R15, 0x100000, RZ ;  /* 0x001000000f2b7810 */ /* 0x000fe20007ffe0ff */
[C---:B------:R-:W-:Y:S01]  /*1ceb0*/  VIADD R42, R17.reuse, 0x100000 ;  /* 0x00100000112a7836 */ /* 0x040fe20000000000 */
[----:B------:R-:W2:Y:S01]  /*1cec0*/  LDL.LU.64 R130, [R1+0x140] ;  /* 0x0001400001827983 */ /* 0x000ea20000300a00 */
[----:B------:R-:W-:Y:S01]  /*1ced0*/  ISETP.GE.U32.AND P0, PT, R44, 0x7ffffe12, PT ;  /* 0x7ffffe122c00780c */ /* 0x000fe20003f06070 */
[----:B------:R-:W-:Y:S01]  /*1cee0*/  VIADD R44, R17, 0x100000 ;  /* 0x00100000112c7836 */ /* 0x000fe20000000000 */
[----:B------:R-:W2:Y:S01]  /*1cef0*/  LDC R52, c[0x0][0x230] ;  /* 0x00008c00ff347b82 */ /* 0x000ea20000000800 */
[----:B------:R1:W-:Y:S04]  /*1cf00*/  LDGSTS.E [R46+-0x4bffc], desc[UR8][R10.64], !P1 ;  /* 0xb40040000a2e7fae */ /* 0x0003e8000c921848 */
[----:B------:R3:W-:Y:S01]  /*1cf10*/  LDGSTS.E [R45+-0x47ffc], desc[UR8][R8.64], !P1 ;  /* 0xb8004000082d7fae */ /* 0x0007e2000c921848 */
[----:B------:R-:W-:Y:S01]  /*1cf20*/  IADD3 R36, R55, -0x170, RZ ;  /* 0xfffffe9037247810 */ /* 0x000fe20007ffe0ff */
[----:B------:R-:W-:-:S02]  /*1cf30*/  VIADD R38, R17, 0x100000 ;  /* 0x0010000011267836 */ /* 0x000fc40000000000 */
[----:B------:R4:W-:Y:S01]  /*1cf40*/  LDGSTS.E [R44+-0x43ffc], desc[UR8][R4.64], !P1 ;  /* 0xbc004000042c7fae */ /* 0x0009e2000c921848 */
[----:B-1----:R-:W-:-:S03]  /*1cf50*/  IMAD.WIDE R10, R12, 0x4, R34 ;  /* 0x000000040c0a7825 */ /* 0x002fc600078e0222 */
[----:B------:R1:W-:Y:S01]  /*1cf60*/  LDGSTS.E [R42+-0x4fff8], desc[UR8][R2.64], !P0 ;  /* 0xb0008000022a7fae */ /* 0x0003e2000c121848 */
[----:B---3--:R-:W-:-:S03]  /*1cf70*/  IMAD.WIDE R8, R12, 0x4, R32 ;  /* 0x000000040c087825 */ /* 0x008fc600078e0220 */
[----:B------:R3:W-:Y:S01]  /*1cf80*/  STL.64 [R1+0xf90], R10 ;  /* 0x000f900a01007387 */ /* 0x0007e20000100a00 */
[----:B----4-:R-:W-:-:S03]  /*1cf90*/  IMAD.WIDE R4, R12, 0x4, R30 ;  /* 0x000000040c047825 */ /* 0x010fc600078e021e */
[----:B------:R4:W-:Y:S01]  /*1cfa0*/  STL.64 [R1+0xef0], R8 ;  /* 0x000ef00801007387 */ /* 0x0009e20000100a00 */
[----:B------:R-:W-:Y:S01]  /*1cfb0*/  ISETP.GE.U32.AND P1, PT, R36, 0x7ffffe11, PT ;  /* 0x7ffffe112400780c */ /* 0x000fe20003f26070 */
[----:B------:R-:W2:Y:S01]  /*1cfc0*/  LDC R31, c[0x0][0x230] ;  /* 0x00008c00ff1f7b82 */ /* 0x000ea20000000800 */
[C---:B-1----:R-:W-:Y:S01]  /*1cfd0*/  IMAD.WIDE R2, R12.reuse, 0x4, R28 ;  /* 0x000000040c027825 */ /* 0x042fe200078e021c */
[----:B------:R-:W2:Y:S01]  /*1cfe0*/  LDL.LU.64 R20, [R1+0x138] ;  /* 0x0001380001147983 */ /* 0x000ea20000300a00 */
[C---:B------:R-:W-:Y:S02]  /*1cff0*/  IADD3 R36, R17.reuse, 0x100000, RZ ;  /* 0x0010000011247810 */ /* 0x040fe40007ffe0ff */
[C---:B------:R-:W-:Y:S01]  /*1d000*/  VIADD R37, R17.reuse, 0x100000 ;  /* 0x0010000011257836 */ /* 0x040fe20000000000 */
[----:B------:R1:W-:Y:S02]  /*1d010*/  STL.64 [R1+0xed0], R4 ;  /* 0x000ed00401007387 */ /* 0x0003e40000100a00 */
[----:B------:R-:W2:Y:S02]  /*1d020*/  LDC R44, c[0x0][0x230] ;  /* 0x00008c00ff2c7b82 */ /* 0x000ea40000000800 */
[----:B------:R-:W-:Y:S04]  /*1d030*/  LDGSTS.E [R38+-0x4bff8], desc[UR8][R10.64], !P0 ;  /* 0xb40080000a267fae */ /* 0x000fe8000c121848 */
[----:B------:R1:W-:Y:S04]  /*1d040*/  STL.64 [R1+0x508], R2 ;  /* 0x0005080201007387 */ /* 0x0003e80000100a00 */
[----:B------:R4:W-:Y:S04]  /*1d050*/  LDGSTS.E [R37+-0x47ff8], desc[UR8][R8.64], !P0 ;  /* 0xb800800008257fae */ /* 0x0009e8000c121848 */
[----:B---3--:R-:W3:Y:S04]  /*1d060*/  LDL.LU.64 R10, [R1+0x130] ;  /* 0x00013000010a7983 */ /* 0x008ee80000300a00 */
[----:B------:R-:W3:Y:S04]  /*1d070*/  LDL.LU.64 R128, [R1+0x128] ;  /* 0x0001280001807983 */ /* 0x000ee80000300a00 */
[----:B------:R1:W-:Y:S01]  /*1d080*/  LDGSTS.E [R36+-0x43ff8], desc[UR8][R4.64], !P0 ;  /* 0xbc00800004247fae */ /* 0x0003e2000c121848 */
[C---:B------:R-:W-:Y:S01]  /*1d090*/  VIADD R34, R17.reuse, 0x100000 ;  /* 0x0010000011227836 */ /* 0x040fe20000000000 */
[----:B------:R-:W-:Y:S01]  /*1d0a0*/  IADD3 R30, R17, 0x100000, RZ ;  /* 0x00100000111e7810 */ /* 0x000fe20007ffe0ff */
[----:B----4-:R-:W-:-:S03]  /*1d0b0*/  IMAD.WIDE R8, R12, 0x4, R26 ;  /* 0x000000040c087825 */ /* 0x010fc600078e021a */
[----:B------:R4:W-:Y:S01]  /*1d0c0*/  LDGSTS.E [R34+-0x4fff4], desc[UR8][R2.64], !P1 ;  /* 0xb000c00002227fae */ /* 0x0009e2000c921848 */
[----:B------:R-:W-:Y:S01]  /*1d0d0*/  VIADD R28, R47, 0xfffffeef ;  /* 0xfffffeef2f1c7836 */ /* 0x000fe20000000000 */
[----:B------:R-:W3:Y:S01]  /*1d0e0*/  LDC R27, c[0x0][0x230] ;  /* 0x00008c00ff1b7b82 */ /* 0x000ee20000000800 */
[C---:B------:R-:W-:Y:S01]  /*1d0f0*/  VIADD R29, R17.reuse, 0x100000 ;  /* 0x00100000111d7836 */ /* 0x040fe20000000000 */
[----:B------:R-:W-:Y:S04]  /*1d100*/  LDGSTS.E [R30+-0x4bff4], desc[UR8][R8.64], !P1 ;  /* 0xb400c000081e7fae */ /* 0x000fe8000c921848 */
[----:B-1----:R-:W3:Y:S01]  /*1d110*/  LDL.LU.64 R4, [R1+0x120] ;  /* 0x0001200001047983 */ /* 0x002ee20000300a00 */
[----:B------:R-:W-:Y:S01]  /*1d120*/  ISETP.GE.U32.AND P0, PT, R28, 0x7ffffe70, PT ;  /* 0x7ffffe701c00780c */ /* 0x000fe20003f06070 */
[----:B------:R-:W-:Y:S01]  /*1d130*/  VIADD R28, R17, 0x100000 ;  /* 0x00100000111c7836 */ /* 0x000fe20000000000 */
[----:B------:R-:W1:Y:S01]  /*1d140*/  LDC R36, c[0x0][0x230] ;  /* 0x00008c00ff247b82 */ /* 0x000e620000000800 */
[----:B------:R4:W-:Y:S02]  /*1d150*/  STL.64 [R1+0xec8], R8 ;  /* 0x000ec80801007387 */ /* 0x0009e40000100a00 */
[----:B----4-:R-:W-:-:S02]  /*1d160*/  IMAD.WIDE R2, R12, 0x4, R22 ;  /* 0x000000040c027825 */ /* 0x010fc400078e0216 */
[----:B------:R-:W-:Y:S04]  /*1d170*/  STL.64 [R1+0xeb8], R24 ;  /* 0x000eb81801007387 */ /* 0x000fe80000100a00 */
[----:B------:R4:W-:Y:S04]  /*1d180*/  LDGSTS.E [R29+-0x47ff4], desc[UR8][R24.64], !P1 ;  /* 0xb800c000181d7fae */ /* 0x0009e8000c921848 */
[----:B------:R-:W3:Y:S04]  /*1d190*/  LDL.LU.64 R8, [R1+0x118] ;  /* 0x0001180001087983 */ /* 0x000ee80000300a00 */
[----:B------:R4:W-:Y:S04]  /*1d1a0*/  STL.64 [R1+0xe98], R2 ;  /* 0x000e980201007387 */ /* 0x0009e80000100a00 */
[----:B------:R-:W-:Y:S01]  /*1d1b0*/  LDGSTS.E [R28+-0x43ff4], desc[UR8][R2.64], !P1 ;  /* 0xbc00c000021c7fae */ /* 0x000fe2000c921848 */
[----:B--2---:R-:W-:-:S05]  /*1d1c0*/  IMAD.WIDE R18, R12, 0x4, R130 ;  /* 0x000000040c127825 */ /* 0x004fca00078e0282 */
[----:B------:R2:W-:Y:S04]  /*1d1d0*/  STL.64 [R1+0x500], R18 ;  /* 0x0005001201007387 */ /* 0x0005e80000100a00 */
[----:B----4-:R-:W4:Y:S01]  /*1d1e0*/  LDL.LU.64 R2, [R1+0x110] ;  /* 0x0001100001027983 */ /* 0x010f220000300a00 */
[C---:B------:R-:W-:Y:S01]  /*1d1f0*/  IADD3 R26, R16.reuse, 0x100000, RZ ;  /* 0x00100000101a7810 */ /* 0x040fe20007ffe0ff */
[----:B------:R-:W-:Y:S02]  /*1d200*/  VIADD R22, R39, 0xfffffeee ;  /* 0xfffffeee27167836 */ /* 0x000fe40000000000 */
[----:B------:R-:W4:Y:S01]  /*1d210*/  LDL.LU.64 R124, [R1+0x108] ;  /* 0x00010800017c7983 */ /* 0x000f220000300a00 */
[----:B------:R-:W-:-:S03]  /*1d220*/  VIADD R25, R16, 0x100000 ;  /* 0x0010000010197836 */ /* 0x000fc60000000000 */
[----:B------:R1:W-:Y:S01]  /*1d230*/  LDGSTS.E [R26+-0x80000], desc[UR8][R18.64], !P0 ;  /* 0x80000000121a7fae */ /* 0x0003e2000c121848 */
[----:B------:R-:W-:-:S03]  /*1d240*/  ISETP.GE.U32.AND P1, PT, R22, 0x7ffffe6f, PT ;  /* 0x7ffffe6f1600780c */ /* 0x000fc60003f26070 */
[----:B------:R-:W4:Y:S01]  /*1d250*/  LDL.LU.64 R120, [R1+0x100] ;  /* 0x0001000001787983 */ /* 0x000f220000300a00 */
[----:B------:R-:W-:Y:S01]  /*1d260*/  IADD3 R24, R16, 0x100000, RZ ;  /* 0x0010000010187810 */ /* 0x000fe20007ffe0ff */
[----:B------:R-:W-:Y:S01]  /*1d270*/  IMAD.WIDE R20, R12, 0x4, R20 ;  /* 0x000000040c147825 */ /* 0x000fe200078e0214 */
[----:B-1----:R-:W1:Y:S04]  /*1d280*/  LDC R26, c[0x0][0x230] ;  /* 0x00008c00ff1a7b82 */ /* 0x002e680000000800 */
[----:B------:R2:W-:Y:S01]  /*1d290*/  STL.64 [R1+0x5b8], R20 ;  /* 0x0005b81401007387 */ /* 0x0005e20000100a00 */
[----:B------:R-:W-:-:S03]  /*1d2a0*/  VIADD R23, R16, 0x100000 ;  /* 0x0010000010177836 */ /* 0x000fc60000000000 */
[----:B------:R1:W-:Y:S01]  /*1d2b0*/  LDGSTS.E [R25+-0x7c000], desc[UR8][R20.64], !P0 ;  /* 0x8400000014197fae */ /* 0x0003e2000c121848 */
[----:B---3--:R-:W-:-:S04]  /*1d2c0*/  IMAD.WIDE R10, R12, 0x4, R10 ;  /* 0x000000040c0a7825 */ /* 0x008fc800078e020a */
[----:B--2---:R-:W-:Y:S01]  /*1d2d0*/  IMAD.WIDE R18, R12, 0x4, R128 ;  /* 0x000000040c127825 */ /* 0x004fe200078e0280 */
[----:B------:R2:W-:Y:S04]  /*1d2e0*/  STL.64 [R1+0x5b0], R10 ;  /* 0x0005b00a01007387 */ /* 0x0005e80000100a00 */
[----:B------:R-:W3:Y:S04]  /*1d2f0*/  LDL.LU.64 R130, [R1+0xf8] ;  /* 0x0000f80001827983 */ /* 0x000ee80000300a00 */
[----:B------:R-:W-:Y:S01]  /*1d300*/  STL.64 [R1+0x5a8], R18 ;  /* 0x0005a81201007387 */ /* 0x000fe20000100a00 */
[----:B------:R-:W-:-:S03]  /*1d310*/  VIADD R22, R16, 0x100000 ;  /* 0x0010000010167836 */ /* 0x000fc60000000000 */
[----:B------:R-:W3:Y:S04]  /*1d320*/  LDL.LU.64 R20, [R1+0xf0] ;  /* 0x0000f00001147983 */ /* 0x000ee80000300a00 */
[----:B------:R-:W-:Y:S01]  /*1d330*/  LDGSTS.E [R24+-0x78000], desc[UR8][R10.64], !P0 ;  /* 0x880000000a187fae */ /* 0x000fe2000c121848 */
[----:B------:R-:W-:-:S03]  /*1d340*/  IMAD.WIDE R4, R12, 0x4, R4 ;  /* 0x000000040c047825 */ /* 0x000fc600078e0204 */
[----:B------:R4:W-:Y:S04]  /*1d350*/  LDGSTS.E [R23+-0x74000], desc[UR8][R18.64], !P0 ;  /* 0x8c00000012177fae */ /* 0x0009e8000c121848 */
[----:B------:R1:W-:Y:S04]  /*1d360*/  STL.64 [R1+0x4f8], R4 ;  /* 0x0004f80401007387 */ /* 0x0003e80000100a00 */
[----:B------:R-:W3:Y:S04]  /*1d370*/  LDL.LU.64 R128, [R1+0xe8] ;  /* 0x0000e80001807983 */ /* 0x000ee80000300a00 */
[----:B--2---:R-:W2:Y:S01]  /*1d380*/  LDL.LU.64 R10, [R1+0xe0] ;  /* 0x0000e000010a7983 */ /* 0x004ea20000300a00 */
[----:B------:R-:W-:-:S03]  /*1d390*/  IMAD.WIDE R32, R12, 0x4, R8 ;  /* 0x000000040c207825 */ /* 0x000fc600078e0208 */
[----:B------:R-:W-:Y:S01]  /*1d3a0*/  LDGSTS.E [R22+-0x7fffc], desc[UR8][R4.64], !P1 ;  /* 0x8000400004167fae */ /* 0x000fe2000c921848 */
[----:B-1----:R-:W-:-:S03]  /*1d3b0*/  IADD3 R25, R31, -0x113, RZ ;  /* 0xfffffeed1f197810 */ /* 0x002fc60007ffe0ff */
[----:B------:R-:W2:Y:S04]  /*1d3c0*/  LDL.LU.64 R4, [R1+0xd8] ;  /* 0x0000d80001047983 */ /* 0x000ea80000300a00 */
[----:B------:R-:W-:Y:S04]  /*1d3d0*/  STL.64 [R1+0x598], R32 ;  /* 0x0005982001007387 */ /* 0x000fe80000100a00 */
[----:B------:R-:W2:Y:S01]  /*1d3e0*/  LDL.LU.64 R8, [R1+0xd0] ;  /* 0x0000d00001087983 */ /* 0x000ea20000300a00 */
[----:B----4-:R-:W-:-:S03]  /*1d3f0*/  IMAD.WIDE R30, R12, 0x4, R2 ;  /* 0x000000040c1e7825 */ /* 0x010fc600078e0202 */
[----:B------:R-:W4:Y:S01]  /*1d400*/  LDL.LU.64 R2, [R1+0xc8] ;  /* 0x0000c80001027983 */ /* 0x000f220000300a00 */
[----:B------:R-:W-:Y:S01]  /*1d410*/  ISETP.GE.U32.AND P0, PT, R25, 0x7ffffe6e, PT ;  /* 0x7ffffe6e1900780c */ /* 0x000fe20003f06070 */
[----:B------:R-:W-:Y:S02]  /*1d420*/  VIADD R25, R16, 0x100000 ;  /* 0x0010000010197836 */ /* 0x000fe40000000000 */
[----:B------:R-:W-:-:S03]  /*1d430*/  IMAD.WIDE R28, R12, 0x4, R124 ;  /* 0x000000040c1c7825 */ /* 0x000fc600078e027c */
[----:B------:R1:W-:Y:S04]  /*1d440*/  LDGSTS.E [R25+-0x7bffc], desc[UR8][R32.64], !P1 ;  /* 0x8400400020197fae */ /* 0x0003e8000c921848 */
[----:B------:R-:W-:Y:S01]  /*1d450*/  LDGSTS.E [R24+-0x77ffc], desc[UR8][R30.64], !P1 ;  /* 0x880040001e187fae */ /* 0x000fe2000c921848 */
[----:B------:R-:W-:-:S03]  /*1d460*/  IMAD.WIDE R18, R12, 0x4, R120 ;  /* 0x000000040c127825 */ /* 0x000fc600078e0278 */
[----:B------:R3:W-:Y:S01]  /*1d470*/  LDGSTS.E [R23+-0x73ffc], desc[UR8][R28.64], !P1 ;  /* 0x8c0040001c177fae */ /* 0x0007e2000c921848 */
[----:B-1----:R-:W-:-:S03]  /*1d480*/  VIADD R25, R26, 0xfffffeec ;  /* 0xfffffeec1a197836 */ /* 0x002fc60000000000 */
[----:B------:R-:W-:Y:S01]  /*1d490*/  STL.64 [R1+0x590], R30 ;  /* 0x0005901e01007387 */ /* 0x000fe20000100a00 */
[----:B------:R-:W1:Y:S01]  /*1d4a0*/  LDC R26, c[0x0][0x230] ;  /* 0x00008c00ff1a7b82 */ /* 0x000e620000000800 */
[----:B------:R-:W-:Y:S02]  /*1d4b0*/  ISETP.GE.U32.AND P1, PT, R25, 0x7ffffe6d, PT ;  /* 0x7ffffe6d1900780c */ /* 0x000fe40003f26070 */
[----:B------:R3:W-:Y:S01]  /*1d4c0*/  STL.64 [R1+0x588], R28 ;  /* 0x0005881c01007387 */ /* 0x0007e20000100a00 */
[----:B------:R-:W-:-:S03]  /*1d4d0*/  IADD3 R25, R16, 0x100000, RZ ;  /* 0x0010000010197810 */ /* 0x000fc60007ffe0ff */
[----:B------:R3:W-:Y:S04]  /*1d4e0*/  STL.64 [R1+0x4f0], R18 ;  /* 0x0004f01201007387 */ /* 0x0007e80000100a00 */
[----:B------:R-:W-:Y:S01]  /*1d4f0*/  LDGSTS.E [R22+-0x7fff8], desc[UR8][R18.64], !P0 ;  /* 0x8000800012167fae */ /* 0x000fe2000c121848 */
[----:B---3--:R-:W-:-:S05]  /*1d500*/  IMAD.WIDE R28, R12, 0x4, R130 ;  /* 0x000000040c1c7825 */ /* 0x008fca00078e0282 */
[----:B------:R3:W-:Y:S01]  /*1d510*/  LDGSTS.E [R25+-0x7bff8], desc[UR8][R28.64], !P0 ;  /* 0x840080001c197fae */ /* 0x0007e2000c121848 */
[----:B------:R-:W-:-:S03]  /*1d520*/  IMAD.WIDE R20, R12, 0x4, R20 ;  /* 0x000000040c147825 */ /* 0x000fc600078e0214 */
[----:B------:R1:W-:Y:S04]  /*1d530*/  STL.64 [R1+0x580], R28 ;  /* 0x0005801c01007387 */ /* 0x0003e80000100a00 */
[----:B------:R-:W-:Y:S01]  /*1d540*/  STL.64 [R1+0x578], R20 ;  /* 0x0005781401007387 */ /* 0x000fe20000100a00 */
[----:B---3--:R-:W-:-:S03]  /*1d550*/  VIADD R25, R27, 0xfffffecf ;  /* 0xfffffecf1b197836 */ /* 0x008fc60000000000 */
[----:B------:R-:W-:Y:S01]  /*1d560*/  LDGSTS.E [R24+-0x77ff8], desc[UR8][R20.64], !P0 ;  /* 0x8800800014187fae */ /* 0x000fe2000c121848 */
[----:B------:R-:W3:Y:S01]  /*1d570*/  LDC R27, c[0x0][0x230] ;  /* 0x00008c00ff1b7b82 */ /* 0x000ee20000000800 */
[----:B------:R-:W-:-:S07]  /*1d580*/  IMAD.WIDE R18, R12, 0x4, R128 ;  /* 0x000000040c127825 */ /* 0x000fce00078e0280 */
[----:B-1----:R-:W1:Y:S01]  /*1d590*/  LDC R28, c[0x0][0x230] ;  /* 0x00008c00ff1c7b82 */ /* 0x002e620000000800 */
[----:B--2---:R-:W-:Y:S01]  /*1d5a0*/  IMAD.WIDE R10, R12, 0x4, R10 ;  /* 0x000000040c0a7825 */ /* 0x004fe200078e020a */
[----:B------:R-:W-:Y:S04]  /*1d5b0*/  STL.64 [R1+0x570], R18 ;  /* 0x0005701201007387 */ /* 0x000fe80000100a00 */
[----:B------:R-:W-:Y:S01]  /*1d5c0*/  LDGSTS.E [R23+-0x73ff8], desc[UR8][R18.64], !P0 ;  /* 0x8c00800012177fae */ /* 0x000fe2000c121848 */
[----:B------:R-:W-:Y:S01]  /*1d5d0*/  ISETP.GE.U32.AND P0, PT, R25, 0x7ffffe50, PT ;  /* 0x7ffffe501900780c */ /* 0x000fe20003f06070 */
[----:B------:R-:W-:Y:S02]  /*1d5e0*/  VIADD R25, R16, 0x100000 ;  /* 0x0010000010197836 */ /* 0x000fe40000000000 */
[----:B------:R2:W-:Y:S04]  /*1d5f0*/  STL.64 [R1+0x4e8], R10 ;  /* 0x0004e80a01007387 */ /* 0x0005e80000100a00 */
[----:B------:R2:W-:Y:S02]  /*1d600*/  LDGSTS.E [R22+-0x7fff4], desc[UR8][R10.64], !P1 ;  /* 0x8000c0000a167fae */ /* 0x0005e4000c921848 */
[----:B--2---:R-:W-:-:S04]  /*1d610*/  IMAD.WIDE R10, R12, 0x4, R4 ;  /* 0x000000040c0a7825 */ /* 0x004fc800078e0204 */
[----:B------:R-:W-:Y:S01]  /*1d620*/  IMAD.WIDE R8, R12, 0x4, R8 ;  /* 0x000000040c087825 */ /* 0x000fe200078e0208 */
[----:B------:R2:W-:Y:S04]  /*1d630*/  LDGSTS.E [R25+-0x7bff4], desc[UR8][R10.64], !P1 ;  /* 0x8400c0000a197fae */ /* 0x0005e8000c921848 */
[----:B------:R3:W-:Y:S01]  /*1d640*/  LDGSTS.E [R24+-0x77ff4], desc[UR8][R8.64], !P1 ;  /* 0x8800c00008187fae */ /* 0x0007e2000c921848 */
[----:B--2---:R-:W-:Y:S02]  /*1d650*/  IADD3 R25, R26, -0x132, RZ ;  /* 0xfffffece1a197810 */ /* 0x004fe40007ffe0ff */
[----:B------:R-:W2:Y:S01]  /*1d660*/  LDC R26, c[0x0][0x230] ;  /* 0x00008c00ff1a7b82 */ /* 0x000ea20000000800 */
[----:B------:R3:W-:Y:S04]  /*1d670*/  STL.64 [R1+0x568], R10 ;  /* 0x0005680a01007387 */ /* 0x0007e80000100a00 */
[----:B------:R1:W-:Y:S01]  /*1d680*/  STL.64 [R1+0x560], R8 ;  /* 0x0005600801007387 */ /* 0x0003e20000100a00 */
[----:B---3--:R-:W-:-:S04]  /*1d690*/  IMAD.WIDE R10, R12, 0x4, R234 ;  /* 0x000000040c0a7825 */ /* 0x008fc800078e02ea */
[----:B-1----:R-:W-:-:S04]  /*1d6a0*/  IMAD.WIDE R8, R12, 0x4, R232 ;  /* 0x000000040c087825 */ /* 0x002fc800078e02e8 */
[----:B------:R-:W-:-:S04]  /*1d6b0*/  IMAD.WIDE R18, R12, 0x4, R186 ;  /* 0x000000040c127825 */ /* 0x000fc800078e02ba */
[----:B----4-:R-:W-:-:S04]  /*1d6c0*/  IMAD.WIDE R4, R12, 0x4, R2 ;  /* 0x000000040c047825 */ /* 0x010fc800078e0202 */
[----:B------:R-:W-:Y:S01]  /*1d6d0*/  IMAD.WIDE R2, R12, 0x4, R236 ;  /* 0x000000040c027825 */ /* 0x000fe200078e02ec */
[----:B------:R1:W-:Y:S01]  /*1d6e0*/  LDGSTS.E [R23+-0x73ff4], desc[UR8][R4.64], !P1 ;  /* 0x8c00c00004177fae */ /* 0x0003e2000c921848 */
[----:B------:R-:W-:Y:S02]  /*1d6f0*/  ISETP.GE.U32.AND P1, PT, R25, 0x7ffffe4f, PT ;  /* 0x7ffffe4f1900780c */ /* 0x000fe40003f26070 */
[----:B------:R-:W-:Y:S01]  /*1d700*/  VIADD R25, R16, 0x100000 ;  /* 0x0010000010197836 */ /* 0x000fe20000000000 */
[----:B------:R1:W-:Y:S04]  /*1d710*/  STL.64 [R1+0x558], R4 ;  /* 0x0005580401007387 */ /* 0x0003e80000100a00 */
[----:B------:R-:W-:Y:S04]  /*1d720*/  LDGSTS.E [R22+-0x70000], desc[UR8][R2.64], !P0 ;  /* 0x9000000002167fae */ /* 0x000fe8000c121848 */
        /* <DEDUP_REMOVED lines=8> */
[----:B------:R-:W-:Y:S02]  /*1d7b0*/  ISETP.GE.U32.AND P0, PT, R25, 0x7ffffe4e, PT ;  /* 0x7ffffe4e1900780c */ /* 0x000fe40003f06070 */
[----:B------:R-:W-:Y:S01]  /*1d7c0*/  IADD3 R25, R16, 0x100000, RZ ;  /* 0x0010000010197810 */ /* 0x000fe20007ffe0ff */
[C---:B----4-:R-:W-:Y:S01]  /*1d7d0*/  IMAD.WIDE R2, R12.reuse, 0x4, R132 ;  /* 0x000000040c027825 */ /* 0x050fe200078e0284 */
[----:B------:R4:W-:Y:S03]  /*1d7e0*/  STL.64 [R1+0xc00], R8 ;  /* 0x000c000801007387 */ /* 0x0009e60000100a00 */
[C---:B------:R-:W-:Y:S01]  /*1d7f0*/  VIADD R35, R15.reuse, 0x100000 ;  /* 0x001000000f237836 */ /* 0x040fe20000000000 */
[----:B------:R-:W-:Y:S01]  /*1d800*/  LDGSTS.E [R22+-0x6fffc], desc[UR8][R2.64], !P1 ;  /* 0x9000400002167fae */ /* 0x000fe2000c921848 */
[C---:B------:R-:W-:Y:S01]  /*1d810*/  IMAD.WIDE R20, R12.reuse, 0x4, R208 ;  /* 0x000000040c147825 */ /* 0x040fe200078e02d0 */
[----:B------:R-:W-:Y:S01]  /*1d820*/  IADD3 R33, R15, 0x100000, RZ ;  /* 0x001000000f217810 */ /* 0x000fe20007ffe0ff */
[----:B------:R-:W2:Y:S02]  /*1d830*/  LDC R132, c[0x0][0x230] ;  /* 0x00008c00ff847b82 */ /* 0x000ea40000000800 */
[C---:B-1----:R-:W-:Y:S01]  /*1d840*/  IMAD.WIDE R10, R12.reuse, 0x4, R134 ;  /* 0x000000040c0a7825 */ /* 0x042fe200078e0286 */
[----:B------:R3:W-:Y:S03]  /*1d850*/  STL.64 [R1+0xbf8], R4 ;  /* 0x000bf80401007387 */ /* 0x0007e60000100a00 */
[C---:B----4-:R-:W-:Y:S01]  /*1d860*/  IMAD.WIDE R8, R12.reuse, 0x4, R136 ;  /* 0x000000040c087825 */ /* 0x050fe200078e0288 */
[----:B------:R2:W-:Y:S04]  /*1d870*/  LDGSTS.E [R25+-0x6bffc], desc[UR8][R10.64], !P1 ;  /* 0x940040000a197fae */ /* 0x0005e8000c921848 */
[----:B------:R1:W-:Y:S01]  /*1d880*/  LDGSTS.E [R24+-0x67ffc], desc[UR8][R8.64], !P1 ;  /* 0x9800400008187fae */ /* 0x0003e2000c921848 */
[----:B---3--:R-:W-:-:S04]  /*1d890*/  IMAD.WIDE R4, R12, 0x4, R138 ;  /* 0x000000040c047825 */ /* 0x008fc800078e028a */
[----:B--2---:R-:W-:Y:S01]  /*1d8a0*/  VIADD R25, R26, 0xfffffecc ;  /* 0xfffffecc1a197836 */ /* 0x004fe20000000000 */
[----:B------:R2:W-:Y:S01]  /*1d8b0*/  STL.64 [R1+0x4b0], R2 ;  /* 0x0004b00201007387 */ /* 0x0005e20000100a00 */
[----:B------:R-:W3:Y:S03]  /*1d8c0*/  LDC R26, c[0x0][0x230] ;  /* 0x00008c00ff1a7b82 */ /* 0x000ee60000000800 */
[----:B------:R4:W-:Y:S01]  /*1d8d0*/  LDGSTS.E [R23+-0x63ffc], desc[UR8][R4.64], !P1 ;  /* 0x9c00400004177fae */ /* 0x0009e2000c921848 */
[----:B------:R-:W-:Y:S01]  /*1d8e0*/  ISETP.GE.U32.AND P1, PT, R25, 0x7ffffe4d, PT ;  /* 0x7ffffe4d1900780c */ /* 0x000fe20003f26070 */
[----:B------:R-:W-:Y:S02]  /*1d8f0*/  VIADD R25, R16, 0x100000 ;  /* 0x0010000010197836 */ /* 0x000fe40000000000 */
[----:B------:R1:W-:Y:S01]  /*1d900*/  STL.64 [R1+0xbf0], R10 ;  /* 0x000bf00a01007387 */ /* 0x0003e20000100a00 */
[----:B--2---:R-:W-:-:S03]  /*1d910*/  IMAD.WIDE R2, R12, 0x4, R140 ;  /* 0x000000040c027825 */ /* 0x004fc600078e028c */
[----:B------:R2:W-:Y:S01]  /*1d920*/  STL.64 [R1+0xbe8], R8 ;  /* 0x000be80801007387 */ /* 0x0005e20000100a00 */
[----:B------:R-:W-:Y:S01]  /*1d930*/  IADD3 R40, R15, 0x100000, RZ ;  /* 0x001000000f287810 */ /* 0x000fe20007ffe0ff */
[----:B------:R-:W3:Y:S01]  /*1d940*/  LDC R140, c[0x0][0x230] ;  /* 0x00008c00ff8c7b82 */ /* 0x000ee20000000800 */
[C---:B-1----:R-:W-:Y:S01]  /*1d950*/  IMAD.WIDE R10, R12.reuse, 0x4, R142 ;  /* 0x000000040c0a7825 */ /* 0x042fe200078e028e */
[----:B------:R4:W-:Y:S04]  /*1d960*/  STL.64 [R1+0xbe0], R4 ;  /* 0x000be00401007387 */ /* 0x0009e80000100a00 */
[----:B------:R-:W-:Y:S01]  /*1d970*/  LDGSTS.E [R22+-0x6fff8], desc[UR8][R2.64], !P0 ;  /* 0x9000800002167fae */ /* 0x000fe2000c121848 */
[----:B--2---:R-:W-:-:S03]  /*1d980*/  IMAD.WIDE R8, R12, 0x4, R144 ;  /* 0x000000040c087825 */ /* 0x004fc600078e0290 */
[----:B------:R1:W-:Y:S01]  /*1d990*/  LDGSTS.E [R25+-0x6bff8], desc[UR8][R10.64], !P0 ;  /* 0x940080000a197fae */ /* 0x0003e2000c121848 */
[----:B----4-:R-:W-:-:S03]  /*1d9a0*/  IMAD.WIDE R4, R12, 0x4, R146 ;  /* 0x000000040c047825 */ /* 0x010fc600078e0292 */
[----:B------:R2:W-:Y:S04]  /*1d9b0*/  LDGSTS.E [R24+-0x67ff8], desc[UR8][R8.64], !P0 ;  /* 0x9800800008187fae */ /* 0x0005e8000c121848 */
[----:B------:R4:W-:Y:S01]  /*1d9c0*/  STL.64 [R1+0x488], R2 ;  /* 0x0004880201007387 */ /* 0x0009e20000100a00 */
[----:B-1----:R-:W-:-:S03]  /*1d9d0*/  IADD3 R25, R27, -0x151, RZ ;  /* 0xfffffeaf1b197810 */ /* 0x002fc60007ffe0ff */
[----:B------:R1:W-:Y:S01]  /*1d9e0*/  LDGSTS.E [R23+-0x63ff8], desc[UR8][R4.64], !P0 ;  /* 0x9c00800004177fae */ /* 0x0003e2000c121848 */
[----:B------:R-:W3:Y:S01]  /*1d9f0*/  LDC R27, c[0x0][0x230] ;  /* 0x00008c00ff1b7b82 */ /* 0x000ee20000000800 */
[----:B------:R-:W-:Y:S02]  /*1da00*/  ISETP.GE.U32.AND P0, PT, R25, 0x7ffffe30, PT ;  /* 0x7ffffe301900780c */ /* 0x000fe40003f06070 */
[----:B------:R2:W-:Y:S01]  /*1da10*/  STL.64 [R1+0xbd8], R10 ;  /* 0x000bd80a01007387 */ /* 0x0005e20000100a00 */
[----:B------:R-:W-:Y:S02]  /*1da20*/  VIADD R25, R16, 0x100000 ;  /* 0x0010000010197836 */ /* 0x000fe40000000000 */
[----:B----4-:R-:W-:Y:S01]  /*1da30*/  IMAD.WIDE R2, R12, 0x4, R148 ;  /* 0x000000040c027825 */ /* 0x010fe200078e0294 */
[----:B------:R4:W-:Y:S03]  /*1da40*/  STL.64 [R1+0xbd0], R8 ;  /* 0x000bd00801007387 */ /* 0x0009e60000100a00 */
[C---:B------:R-:W-:Y:S01]  /*1da50*/  VIADD R41, R15.reuse, 0x100000 ;  /* 0x001000000f297836 */ /* 0x040fe20000000000 */
[----:B------:R-:W-:Y:S01]  /*1da60*/  LDGSTS.E [R22+-0x6fff4], desc[UR8][R2.64], !P1 ;  /* 0x9000c00002167fae */ /* 0x000fe2000c921848 */
[----:B------:R-:W-:-:S02]  /*1da70*/  VIADD R34, R15, 0x100000 ;  /* 0x001000000f227836 */ /* 0x000fc40000000000 */
[C---:B------:R-:W-:Y:S02]  /*1da80*/  VIADD R51, R15.reuse, 0x100000 ;  /* 0x001000000f337836 */ /* 0x040fe40000000000 */
[C---:B--2---:R-:W-:Y:S01]  /*1da90*/  IMAD.WIDE R10, R12.reuse, 0x4, R150 ;  /* 0x000000040c0a7825 */ /* 0x044fe200078e0296 */
[----:B------:R1:W-:Y:S01]  /*1daa0*/  STL.64 [R1+0xbc8], R4 ;  /* 0x000bc80401007387 */ /* 0x0003e20000100a00 */
[----:B------:R-:W-:Y:S01]  /*1dab0*/  IADD3 R50, R15, 0x100000, RZ ;  /* 0x001000000f327810 */ /* 0x000fe20007ffe0ff */
[----:B------:R-:W2:Y:S01]  /*1dac0*/  LDC R148, c[0x0][0x230] ;  /* 0x00008c00ff947b82 */ /* 0x000ea20000000800 */
[C---:B----4-:R-:W-:Y:S01]  /*1dad0*/  IMAD.WIDE R8, R12.reuse, 0x4, R152 ;  /* 0x000000040c087825 */ /* 0x050fe200078e0298 */
[----:B------:R3:W-:Y:S04]  /*1dae0*/  LDGSTS.E [R25+-0x6bff4], desc[UR8][R10.64], !P1 ;  /* 0x9400c0000a197fae */ /* 0x0007e8000c921848 */
[----:B------:R4:W-:Y:S01]  /*1daf0*/  LDGSTS.E [R24+-0x67ff4], desc[UR8][R8.64], !P1 ;  /* 0x9800c00008187fae */ /* 0x0009e2000c921848 */
[----:B-1----:R-:W-:-:S03]  /*1db00*/  IMAD.WIDE R4, R12, 0x4, R154 ;  /* 0x000000040c047825 */ /* 0x002fc600078e029a */
[----:B------:R1:W-:Y:S01]  /*1db10*/  STL.64 [R1+0x460], R2 ;  /* 0x0004600201007387 */ /* 0x0003e20000100a00 */
[----:B------:R-:W-:-:S03]  /*1db20*/  VIADD R32, R15, 0x100000 ;  /* 0x001000000f207836 */ /* 0x000fc60000000000 */
[----:B------:R4:W-:Y:S01]  /*1db30*/  LDGSTS.E [R23+-0x63ff4], desc[UR8][R4.64], !P1 ;  /* 0x9c00c00004177fae */ /* 0x0009e2000c921848 */
[----:B---3--:R-:W-:Y:S02]  /*1db40*/  VIADD R25, R26, 0xfffffeae ;  /* 0xfffffeae1a197836 */ /* 0x008fe40000000000 */
[----:B------:R-:W-:Y:S01]  /*1db50*/  VIADD R42, R15, 0x100000 ;  /* 0x001000000f2a7836 */ /* 0x000fe20000000000 */
[----:B------:R-:W3:Y:S01]  /*1db60*/  LDC R26, c[0x0][0x230] ;  /* 0x00008c00ff1a7b82 */ /* 0x000ee20000000800 */
[----:B------:R4:W-:Y:S01]  /*1db70*/  STL.64 [R1+0xbc0], R10 ;  /* 0x000bc00a01007387 */ /* 0x0009e20000100a00 */
[----:B------:R-:W-:Y:S01]  /*1db80*/  ISETP.GE.U32.AND P1, PT, R25, 0x7ffffe2f, PT ;  /* 0x7ffffe2f1900780c */ /* 0x000fe20003f26070 */
[----:B-1----:R-:W-:Y:S01]  /*1db90*/  IMAD.WIDE R2, R12, 0x4, R156 ;  /* 0x000000040c027825 */ /* 0x002fe200078e029c */
[----:B------:R-:W-:Y:S01]  /*1dba0*/  IADD3 R25, R16, 0x100000, RZ ;  /* 0x0010000010197810 */ /* 0x000fe20007ffe0ff */
[----:B------:R1:W-:Y:S02]  /*1dbb0*/  STL.64 [R1+0xba0], R8 ;  /* 0x000ba00801007387 */ /* 0x0003e40000100a00 */
[----:B------:R-:W-:-:S02]  /*1dbc0*/  VIADD R49, R15, 0x100000 ;  /* 0x001000000f317836 */ /* 0x000fc40000000000 */
[C---:B------:R-:W-:Y:S02]  /*1dbd0*/  VIADD R48, R15.reuse, 0x100000 ;  /* 0x001000000f307836 */ /* 0x040fe40000000000 */
[C---:B------:R-:W-:Y:S01]  /*1dbe0*/  VIADD R59, R15.reuse, 0x100000 ;  /* 0x001000000f3b7836 */ /* 0x040fe20000000000 */
[C---:B------:R-:W-:Y:S01]  /*1dbf0*/  IADD3 R57, R15.reuse, 0x100000, RZ ;  /* 0x001000000f397810 */ /* 0x040fe20007ffe0ff */
[C---:B----4-:R-:W-:Y:S01]  /*1dc00*/  IMAD.WIDE R10, R12.reuse, 0x4, R158 ;  /* 0x000000040c0a7825 */ /* 0x050fe200078e029e */
[----:B------:R4:W-:Y:S03]  /*1dc10*/  STL.64 [R1+0xb98], R4 ;  /* 0x000b980401007387 */ /* 0x0009e60000100a00 */
[----:B------:R-:W-:Y:S01]  /*1dc20*/  VIADD R58, R15, 0x100000 ;  /* 0x001000000f3a7836 */ /* 0x000fe20000000000 */
[----:B------:R-:W-:Y:S01]  /*1dc30*/  LDGSTS.E [R22+-0x60000], desc[UR8][R2.64], !P0 ;  /* 0xa000000002167fae */ /* 0x000fe2000c121848 */
[----:B-1----:R-:W-:-:S04]  /*1dc40*/  IMAD.WIDE R8, R12, 0x4, R160 ;  /* 0x000000040c087825 */ /* 0x002fc800078e02a0 */
[C---:B------:R-:W-:Y:S01]  /*1dc50*/  VIADD R56, R15.reuse, 0x100000 ;  /* 0x001000000f387836 */ /* 0x040fe20000000000 */
[----:B------:R1:W-:Y:S01]  /*1dc60*/  LDGSTS.E [R25+-0x5c000], desc[UR8][R10.64], !P0 ;  /* 0xa40000000a197fae */ /* 0x0003e2000c121848 */
[C---:B------:R-:W-:Y:S01]  /*1dc70*/  IADD3 R67, R15.reuse, 0x100000, RZ ;  /* 0x001000000f437810 */ /* 0x040fe20007ffe0ff */
[----:B----4-:R-:W-:Y:S01]  /*1dc80*/  IMAD.WIDE R4, R12, 0x4, R162 ;  /* 0x000000040c047825 */ /* 0x010fe200078e02a2 */
[C---:B------:R-:W-:Y:S01]  /*1dc90*/  IADD3 R64, R15.reuse, 0x100000, RZ ;  /* 0x001000000f407810 */ /* 0x040fe20007ffe0ff */
[----:B------:R4:W-:Y:S02]  /*1dca0*/  LDGSTS.E [R24+-0x58000], desc[UR8][R8.64], !P0 ;  /* 0xa800000008187fae */ /* 0x0009e4000c121848 */
[C---:B------:R-:W-:Y:S02]  /*1dcb0*/  VIADD R66, R15.reuse, 0x100000 ;  /* 0x001000000f427836 */ /* 0x040fe40000000000 */
[C---:B------:R-:W-:Y:S01]  /*1dcc0*/  VIADD R65, R15.reuse, 0x100000 ;  /* 0x001000000f417836 */ /* 0x040fe20000000000 */
[----:B------:R2:W-:Y:S01]  /*1dcd0*/  STL.64 [R1+0x438], R2 ;  /* 0x0004380201007387 */ /* 0x0005e20000100a00 */
[C---:B------:R-:W-:Y:S01]  /*1dce0*/  VIADD R75, R15.reuse, 0x100000 ;  /* 0x001000000f4b7836 */ /* 0x040fe20000000000 */
[----:B------:R-:W-:Y:S01]  /*1dcf0*/  IADD3 R74, R15, 0x100000, RZ ;  /* 0x001000000f4a7810 */ /* 0x000fe20007ffe0ff */
[----:B-1----:R-:W-:Y:S01]  /*1dd00*/  VIADD R25, R27, 0xfffffead ;  /* 0xfffffead1b197836 */ /* 0x002fe20000000000 */
[----:B------:R1:W-:Y:S01]  /*1dd10*/  LDGSTS.E [R23+-0x54000], desc[UR8][R4.64], !P0 ;  /* 0xac00000004177fae */ /* 0x0003e2000c121848 */
[----:B------:R-:W3:Y:S03]  /*1dd20*/  LDC R27, c[0x0][0x230] ;  /* 0x00008c00ff1b7b82 */ /* 0x000ee60000000800 */
[----:B------:R4:W-:Y:S01]  /*1dd30*/  STL.64 [R1+0xd98], R10 ;  /* 0x000d980a01007387 */ /* 0x0009e20000100a00 */
[----:B------:R-:W-:Y:S01]  /*1dd40*/  ISETP.GE.U32.AND P0, PT, R25, 0x7ffffe2e, PT ;  /* 0x7ffffe2e1900780c */ /* 0x000fe20003f06070 */
[----:B------:R-:W-:-:S02]  /*1dd50*/  VIADD R25, R16, 0x100000 ;  /* 0x0010000010197836 */ /* 0x000fc40000000000 */
[C---:B--2---:R-:W-:Y:S01]  /*1dd60*/  IMAD.WIDE R2, R12.reuse, 0x4, R164 ;  /* 0x000000040c027825 */ /* 0x044fe200078e02a4 */
[----:B------:R2:W-:Y:S03]  /*1dd70*/  STL.64 [R1+0xd90], R8 ;  /* 0x000d900801007387 */ /* 0x0005e60000100a00 */
[C---:B------:R-:W-:Y:S01]  /*1dd80*/  VIADD R73, R15.reuse, 0x100000 ;  /* 0x001000000f497836 */ /* 0x040fe20000000000 */
[----:B------:R-:W-:Y:S01]  /*1dd90*/  LDGSTS.E [R22+-0x5fffc], desc[UR8][R2.64], !P1 ;  /* 0xa000400002167fae */ /* 0x000fe2000c921848 */
[C---:B------:R-:W-:Y:S02]  /*1dda0*/  VIADD R72, R15.reuse, 0x100000 ;  /* 0x001000000f487836 */ /* 0x040fe40000000000 */
[C---:B------:R-:W-:Y:S02]  /*1ddb0*/  VIADD R82, R15.reuse, 0x100000 ;  /* 0x001000000f527836 */ /* 0x040fe40000000000 */
[C---:B------:R-:W-:Y:S01]  /*1ddc0*/  VIADD R80, R15.reuse, 0x100000 ;  /* 0x001000000f507836 */ /* 0x040fe20000000000 */
[C---:B------:R-:W-:Y:S01]  /*1ddd0*/  IADD3 R89, R15.reuse, 0x100000, RZ ;  /* 0x001000000f597810 */ /* 0x040fe20007ffe0ff */
[C---:B----4-:R-:W-:Y:S01]  /*1dde0*/  IMAD.WIDE R10, R12.reuse, 0x4, R166 ;  /* 0x000000040c0a7825 */ /* 0x050fe200078e02a6 */
[----:B------:R1:W-:Y:S03]  /*1ddf0*/  STL.64 [R1+0xd88], R4 ;  /* 0x000d880401007387 */ /* 0x0003e60000100a00 */
[----:B------:R-:W-:Y:S01]  /*1de00*/  VIADD R88, R15, 0x100000 ;  /* 0x001000000f587836 */ /* 0x000fe20000000000 */
[----:B------:R3:W-:Y:S01]  /*1de10*/  LDGSTS.E [R25+-0x5bffc], desc[UR8][R10.64], !P1 ;  /* 0xa40040000a197fae */ /* 0x0007e2000c921848 */
[----:B--2---:R-:W-:-:S04]  /*1de20*/  IMAD.WIDE R8, R12, 0x4, R168 ;  /* 0x000000040c087825 */ /* 0x004fc800078e02a8 */
[----:B------:R-:W-:Y:S01]  /*1de30*/  VIADD R87, R15, 0x100000 ;  /* 0x001000000f577836 */ /* 0x000fe20000000000 */
[----:B------:R2:W-:Y:S01]  /*1de40*/  LDGSTS.E [R24+-0x57ffc], desc[UR8][R8.64], !P1 ;  /* 0xa800400008187fae */ /* 0x0005e2000c921848 */
[----:B------:R-:W-:Y:S01]  /*1de50*/  IADD3 R86, R14, 0x100000, RZ ;  /* 0x001000000e567810 */ /* 0x000fe20007ffe0ff */
[----:B-1----:R-:W-:Y:S01]  /*1de60*/  IMAD.WIDE R4, R12, 0x4, R170 ;  /* 0x000000040c047825 */ /* 0x002fe200078e02aa */
[----:B------:R-:W-:Y:S01]  /*1de70*/  IADD3 R97, R14, 0x100000, RZ ;  /* 0x001000000e617810 */ /* 0x000fe20007ffe0ff */
[----:B------:R-:W1:Y:S01]  /*1de80*/  LDC R154, c[0x0][0x230] ;  /* 0x00008c00ff9a7b82 */ /* 0x000e620000000800 */
[----:B---3--:R-:W-:Y:S01]  /*1de90*/  IADD3 R25, R26, -0x154, RZ ;  /* 0xfffffeac1a197810 */ /* 0x008fe20007ffe0ff */
[----:B------:R3:W-:Y:S04]  /*1dea0*/  STL.64 [R1+0x400], R2 ;  /* 0x0004000201007387 */ /* 0x0007e80000100a00 */
[----:B------:R4:W-:Y:S02]  /*1deb0*/  LDGSTS.E [R23+-0x53ffc], desc[UR8][R4.64], !P1 ;  /* 0xac00400004177fae */ /* 0x0009e4000c921848 */
[----:B------:R-:W1:Y:S01]  /*1dec0*/  LDC R26, c[0x0][0x230] ;  /* 0x00008c00ff1a7b82 */ /* 0x000e620000000800 */
[----:B------:R-:W-:Y:S01]  /*1ded0*/  ISETP.GE.U32.AND P1, PT, R25, 0x7ffffe2d, PT ;  /* 0x7ffffe2d1900780c */ /* 0x000fe20003f26070 */
[----:B------:R-:W-:Y:S01]  /*1dee0*/  VIADD R25, R16, 0x100000 ;  /* 0x0010000010197836 */ /* 0x000fe20000000000 */
[----:B------:R2:W-:Y:S01]  /*1def0*/  STL.64 [R1+0xd80], R10 ;  /* 0x000d800a01007387 */ /* 0x0005e20000100a00 */
[----:B---3--:R-:W-:-:S03]  /*1df00*/  IMAD.WIDE R2, R12, 0x4, R172 ;  /* 0x000000040c027825 */ /* 0x008fc600078e02ac */
[----:B------:R3:W-:Y:S01]  /*1df10*/  STL.64 [R1+0xd78], R8 ;  /* 0x000d780801007387 */ /* 0x0007e20000100a00 */
[C---:B------:R-:W-:Y:S02]  /*1df20*/  VIADD R99, R14.reuse, 0x100000 ;  /* 0x001000000e637836 */ /* 0x040fe40000000000 */
[C---:B------:R-:W-:Y:S02]  /*1df30*/  VIADD R98, R14.reuse, 0x100000 ;  /* 0x001000000e627836 */ /* 0x040fe40000000000 */
[C---:B------:R-:W-:Y:S01]  /*1df40*/  VIADD R96, R14.reuse, 0x100000 ;  /* 0x001000000e607836 */ /* 0x040fe20000000000 */
[----:B------:R-:W-:Y:S01]  /*1df50*/  IADD3 R107, R14, 0x100000, RZ ;  /* 0x001000000e6b7810 */ /* 0x000fe20007ffe0ff */
[----:B--2---:R-:W-:Y:S01]  /*1df60*/  IMAD.WIDE R10, R12, 0x4, R174 ;  /* 0x000000040c0a7825 */ /* 0x004fe200078e02ae */
[----:B------:R4:W-:Y:S03]  /*1df70*/  STL.64 [R1+0xd70], R4 ;  /* 0x000d700401007387 */ /* 0x0009e60000100a00 */
[----:B------:R-:W-:Y:S01]  /*1df80*/  VIADD R106, R14, 0x100000 ;  /* 0x001000000e6a7836 */ /* 0x000fe20000000000 */
[----:B------:R-:W-:Y:S01]  /*1df90*/  LDGSTS.E [R22+-0x5fff8], desc[UR8][R2.64], !P0 ;  /* 0xa000800002167fae */ /* 0x000fe2000c121848 */
[----:B---3--:R-:W-:-:S04]  /*1dfa0*/  IMAD.WIDE R8, R12, 0x4, R176 ;  /* 0x000000040c087825 */ /* 0x008fc800078e02b0 */
[C---:B------:R-:W-:Y:S01]  /*1dfb0*/  VIADD R105, R14.reuse, 0x100000 ;  /* 0x001000000e697836 */ /* 0x040fe20000000000 */
[----:B------:R2:W-:Y:S01]  /*1dfc0*/  LDGSTS.E [R25+-0x5bff8], desc[UR8][R10.64], !P0 ;  /* 0xa40080000a197fae */ /* 0x0005e2000c121848 */
[----:B------:R-:W-:Y:S01]  /*1dfd0*/  IADD3 R104, R14, 0x100000, RZ ;  /* 0x001000000e687810 */ /* 0x000fe20007ffe0ff */
[----:B----4-:R-:W-:Y:S01]  /*1dfe0*/  IMAD.WIDE R4, R12, 0x4, R178 ;  /* 0x000000040c047825 */ /* 0x010fe200078e02b2 */
[C---:B------:R-:W-:Y:S01]  /*1dff0*/  IADD3 R138, R14.reuse, 0x100000, RZ ;  /* 0x001000000e8a7810 */ /* 0x040fe20007ffe0ff */
[----:B------:R3:W-:Y:S02]  /*1e000*/  STL.64 [R1+0x3c0], R2 ;  /* 0x0003c00201007387 */ /* 0x0007e40000100a00 */
[C---:B------:R-:W-:Y:S02]  /*1e010*/  VIADD R139, R14.reuse, 0x100000 ;  /* 0x001000000e8b7836 */ /* 0x040fe40000000000 */
[C---:B------:R-:W-:Y:S01]  /*1e020*/  VIADD R137, R14.reuse, 0x100000 ;  /* 0x001000000e897836 */ /* 0x040fe20000000000 */
[----:B------:R4:W-:Y:S01]  /*1e030*/  LDGSTS.E [R24+-0x57ff8], desc[UR8][R8.64], !P0 ;  /* 0xa800800008187fae */ /* 0x0009e2000c121848 */
[C---:B------:R-:W-:Y:S01]  /*1e040*/  VIADD R136, R14.reuse, 0x100000 ;  /* 0x001000000e887836 */ /* 0x040fe20000000000 */
[----:B------:R-:W-:Y:S01]  /*1e050*/  IADD3 R145, R14, 0x100000, RZ ;  /* 0x001000000e917810 */ /* 0x000fe20007ffe0ff */
[----:B--2---:R-:W-:Y:S01]  /*1e060*/  VIADD R25, R27, 0xfffffe8f ;  /* 0xfffffe8f1b197836 */ /* 0x004fe20000000000 */
[----:B------:R-:W-:Y:S01]  /*1e070*/  STL.64 [R1+0xd68], R10 ;  /* 0x000d680a01007387 */ /* 0x000fe20000100a00 */
[----:B------:R-:W2:Y:S01]  /*1e080*/  LDC R27, c[0x0][0x230] ;  /* 0x00008c00ff1b7b82 */ /* 0x000ea20000000800 */
[----:B---3--:R-:W-:-:S02]  /*1e090*/  IMAD.WIDE R2, R12, 0x4, R180 ;  /* 0x000000040c027825 */ /* 0x008fc400078e02b4 */
[----:B------:R3:W-:Y:S01]  /*1e0a0*/  LDGSTS.E [R23+-0x53ff8], desc[UR8][R4.64], !P0 ;  /* 0xac00800004177fae */ /* 0x0007e2000c121848 */
[----:B------:R-:W-:Y:S02]  /*1e0b0*/  ISETP.GE.U32.AND P0, PT, R25, 0x7ffffe10, PT ;  /* 0x7ffffe101900780c */ /* 0x000fe40003f06070 */
[----:B------:R-:W-:Y:S01]  /*1e0c0*/  IADD3 R25, R16, 0x100000, RZ ;  /* 0x0010000010197810 */ /* 0x000fe20007ffe0ff */
[----:B------:R4:W-:Y:S01]  /*1e0d0*/  STL.64 [R1+0xd60], R8 ;  /* 0x000d600801007387 */ /* 0x0009e20000100a00 */
[C---:B------:R-:W-:Y:S01]  /*1e0e0*/  VIADD R147, R14.reuse, 0x100000 ;  /* 0x001000000e937836 */ /* 0x040fe20000000000 */
[----:B------:R-:W2:Y:S02]  /*1e0f0*/  LDC R155, c[0x0][0x230] ;  /* 0x00008c00ff9b7b82 */ /* 0x000ea40000000800 */
[----:B------:R3:W-:Y:S04]  /*1e100*/  STL.64 [R1+0xd58], R4 ;  /* 0x000d580401007387 */ /* 0x0007e80000100a00 */
[----:B------:R-:W-:Y:S01]  /*1e110*/  LDGSTS.E [R22+-0x5fff4], desc[UR8][R2.64], !P1 ;  /* 0xa000c00002167fae */ /* 0x000fe2000c921848 */
[----:B------:R-:W-:-:S02]  /*1e120*/  VIADD R146, R14, 0x100000 ;  /* 0x001000000e927836 */ /* 0x000fc40000000000 */
[C---:B------:R-:W-:Y:S01]  /*1e130*/  VIADD R144, R14.reuse, 0x100000 ;  /* 0x001000000e907836 */ /* 0x040fe20000000000 */
[----:B------:R-:W-:Y:S01]  /*1e140*/  IADD3 R153, R14, 0x100000, RZ ;  /* 0x001000000e997810 */ /* 0x000fe20007ffe0ff */
[----:B----4-:R-:W-:-:S04]  /*1e150*/  IMAD.WIDE R8, R12, 0x4, R182 ;  /* 0x000000040c087825 */ /* 0x010fc800078e02b6 */
[----:B------:R-:W-:Y:S01]  /*1e160*/  VIADD R151, R14, 0x100000 ;  /* 0x001000000e977836 */ /* 0x000fe20000000000 */
[----:B------:R1:W-:Y:S01]  /*1e170*/  LDGSTS.E [R25+-0x5bff4], desc[UR8][R8.64], !P1 ;  /* 0xa400c00008197fae */ /* 0x0003e2000c921848 */
[C---:B---3--:R-:W-:Y:S01]  /*1e180*/  IMAD.WIDE R4, R12.reuse, 0x4, R184 ;  /* 0x000000040c047825 */ /* 0x048fe200078e02b8 */
[----:B------:R-:W-:Y:S01]  /*1e190*/  IADD3 R150, R13, 0x100000, RZ ;  /* 0x001000000d967810 */ /* 0x000fe20007ffe0ff */
[----:B------:R-:W3:Y:S03]  /*1e1a0*/  LDC R158, c[0x0][0x230] ;  /* 0x00008c00ff9e7b82 */ /* 0x000ee60000000800 */
[----:B------:R4:W-:Y:S04]  /*1e1b0*/  LDGSTS.E [R24+-0x57ff4], desc[UR8][R4.64], !P1 ;  /* 0xa800c00004187fae */ /* 0x0009e8000c921848 */
[----:B------:R-:W-:Y:S01]  /*1e1c0*/  LDGSTS.E [R23+-0x53ff4], desc[UR8][R18.64], !P1 ;  /* 0xac00c00012177fae */ /* 0x000fe2000c921848 */
[----:B------:R-:W-:-:S04]  /*1e1d0*/  IMAD.WIDE R10, R12, 0x4, R190 ;  /* 0x000000040c0a7825 */ /* 0x000fc800078e02be */
[----:B------:R-:W-:Y:S01]  /*1e1e0*/  VIADD R152, R14, 0x100000 ;  /* 0x001000000e987836 */ /* 0x000fe20000000000 */
[----:B------:R4:W-:Y:S01]  /*1e1f0*/  STL.64 [R1+0x398], R2 ;  /* 0x0003980201007387 */ /* 0x0009e20000100a00 */
[----:B-1----:R-:W-:Y:S02]  /*1e200*/  VIADD R25, R26, 0xfffffe8e ;  /* 0xfffffe8e1a197836 */ /* 0x002fe40000000000 */
[----:B------:R-:W-:Y:S01]  /*1e210*/  VIADD R157, R13, 0x100000 ;  /* 0x001000000d9d7836 */ /* 0x000fe20000000000 */
[----:B------:R1:W-:Y:S01]  /*1e220*/  STL.64 [R1+0xcf0], R8 ;  /* 0x000cf00801007387 */ /* 0x0003e20000100a00 */
[----:B------:R-:W3:Y:S01]  /*1e230*/  LDC R26, c[0x0][0x230] ;  /* 0x00008c00ff1a7b82 */ /* 0x000ee20000000800 */
[----:B------:R-:W-:Y:S01]  /*1e240*/  ISETP.GE.U32.AND P1, PT, R25, 0x7ffffe0f, PT ;  /* 0x7ffffe0f1900780c */ /* 0x000fe20003f26070 */
[----:B------:R-:W-:Y:S01]  /*1e250*/  VIADD R25, R16, 0x100000 ;  /* 0x0010000010197836 */ /* 0x000fe20000000000 */
[----:B------:R2:W-:Y:S01]  /*1e260*/  STL.64 [R1+0xce8], R4 ;  /* 0x000ce80401007387 */ /* 0x0005e20000100a00 */
[----:B----4-:R-:W-:Y:S01]  /*1e270*/  IMAD.WIDE R2, R12, 0x4, R188 ;  /* 0x000000040c027825 */ /* 0x010fe200078e02bc */
[----:B------:R-:W-:-:S03]  /*1e280*/  IADD3 R156, R13, 0x100000, RZ ;  /* 0x001000000d9c7810 */ /* 0x000fc60007ffe0ff */
[----:B------:R-:W4:Y:S01]  /*1e290*/  LDC R174, c[0x0][0x230] ;  /* 0x00008c00ffae7b82 */ /* 0x000f220000000800 */
[C---:B-1----:R-:W-:Y:S01]  /*1e2a0*/  IMAD.WIDE R8, R12.reuse, 0x4, R192 ;  /* 0x000000040c087825 */ /* 0x042fe200078e02c0 */
[----:B------:R1:W-:Y:S03]  /*1e2b0*/  STL.64 [R1+0x360], R2 ;  /* 0x0003600201007387 */ /* 0x0003e60000100a00 */
[C---:B--2---:R-:W-:Y:S01]  /*1e2c0*/  IMAD.WIDE R4, R12.reuse, 0x4, R194 ;  /* 0x000000040c047825 */ /* 0x044fe200078e02c2 */
[----:B------:R1:W-:Y:S02]  /*1e2d0*/  LDGSTS.E [R22+-0x50000], desc[UR8][R2.64], !P0 ;  /* 0xb000000002167fae */ /* 0x0003e4000c121848 */
[----:B------:R-:W2:Y:S02]  /*1e2e0*/  LDC R166, c[0x0][0x230] ;  /* 0x00008c00ffa67b82 */ /* 0x000ea40000000800 */
[----:B------:R-:W-:Y:S04]  /*1e2f0*/  STL.64 [R1+0x16b8], R18 ;  /* 0x0016b81201007387 */ /* 0x000fe80000100a00 */
[----:B------:R3:W-:Y:S02]  /*1e300*/  STL.64 [R1+0xcd8], R10 ;  /* 0x000cd80a01007387 */ /* 0x0007e40000100a00 */
[----:B------:R-:W2:Y:S01]  /*1e310*/  LDC R190, c[0x0][0x230] ;  /* 0x00008c00ffbe7b82 */ /* 0x000ea20000000800 */
[C---:B-1----:R-:W-:Y:S01]  /*1e320*/  IMAD.WIDE R2, R12.reuse, 0x4, R196 ;  /* 0x000000040c027825 */ /* 0x042fe200078e02c4 */
[----:B------:R3:W-:Y:S04]  /*1e330*/  LDGSTS.E [R25+-0x4c000], desc[UR8][R10.64], !P0 ;  /* 0xb40000000a197fae */ /* 0x0007e8000c121848 */
[----:B------:R1:W-:Y:S02]  /*1e340*/  STL.64 [R1+0xcd0], R8 ;  /* 0x000cd00801007387 */ /* 0x0003e40000100a00 */
[----:B------:R-:W2:Y:S02]  /*1e350*/  LDC R182, c[0x0][0x230] ;  /* 0x00008c00ffb67b82 */ /* 0x000ea40000000800 */
[----:B------:R1:W-:Y:S01]  /*1e360*/  LDGSTS.E [R24+-0x48000], desc[UR8][R8.64], !P0 ;  /* 0xb800000008187fae */ /* 0x0003e2000c121848 */
[----:B---3--:R-:W-:-:S03]  /*1e370*/  IMAD.WIDE R10, R12, 0x4, R198 ;  /* 0x000000040c0a7825 */ /* 0x008fc600078e02c6 */
[----:B------:R3:W-:Y:S01]  /*1e380*/  STL.64 [R1+0xcc8], R4 ;  /* 0x000cc80401007387 */ /* 0x0007e20000100a00 */
[----:B------:R-:W-:Y:S01]  /*1e390*/  IADD3 R25, R27, -0x173, RZ ;  /* 0xfffffe8d1b197810 */ /* 0x000fe20007ffe0ff */
[----:B------:R-:W2:Y:S02]  /*1e3a0*/  LDC R198, c[0x0][0x230] ;  /* 0x00008c00ffc67b82 */ /* 0x000ea40000000800 */
[----:B------:R3:W-:Y:S01]  /*1e3b0*/  LDGSTS.E [R23+-0x44000], desc[UR8][R4.64], !P0 ;  /* 0xbc00000004177fae */ /* 0x0007e2000c121848 */
[----:B-1----:R-:W-:-:S03]  /*1e3c0*/  IMAD.WIDE R8, R12, 0x4, R200 ;  /* 0x000000040c087825 */ /* 0x002fc600078e02c8 */
[----:B------:R1:W-:Y:S02]  /*1e3d0*/  STL.64 [R1+0x328], R2 ;  /* 0x0003280201007387 */ /* 0x0003e40000100a00 */
[----:B------:R-:W4:Y:S02]  /*1e3e0*/  LDC R27, c[0x0][0x230] ;  /* 0x00008c00ff1b7b82 */ /* 0x000f240000000800 */
[----:B------:R1:W-:Y:S01]  /*1e3f0*/  LDGSTS.E [R22+-0x4fffc], desc[UR8][R2.64], !P1 ;  /* 0xb000400002167fae */ /* 0x0003e2000c921848 */
[----:B---3--:R-:W-:-:S03]  /*1e400*/  IMAD.WIDE R4, R12, 0x4, R202 ;  /* 0x000000040c047825 */ /* 0x008fc600078e02ca */
[----:B------:R3:W-:Y:S04]  /*1e410*/  STL.64 [R1+0xcc0], R10 ;  /* 0x000cc00a01007387 */ /* 0x0007e80000100a00 */
[----:B------:R-:W-:Y:S01]  /*1e420*/  STL.64 [R1+0xcb8], R8 ;  /* 0x000cb80801007387 */ /* 0x000fe20000100a00 */
[----:B-1----:R-:W-:-:S03]  /*1e430*/  IMAD.WIDE R2, R12, 0x4, R204 ;  /* 0x000000040c027825 */ /* 0x002fc600078e02cc */
[----:B------:R1:W-:Y:S04]  /*1e440*/  STL.64 [R1+0xcb0], R4 ;  /* 0x000cb00401007387 */ /* 0x0003e80000100a00 */
[----:B------:R1:W-:Y:S04]  /*1e450*/  STL.64 [R1+0x2e8], R2 ;  /* 0x0002e80201007387 */ /* 0x0003e80000100a00 */
[----:B------:R-:W2:Y:S01]  /*1e460*/  LDL.LU.64 R128, [R1+0xc0] ;  /* 0x0000c00001807983 */ /* 0x000ea20000300a00 */
[----:B------:R-:W-:Y:S01]  /*1e470*/  ISETP.GE.U32.AND P0, PT, R25, 0x7ffffe0e, PT ;  /* 0x7ffffe0e1900780c */ /* 0x000fe20003f06070 */
[----:B------:R-:W-:-:S05]  /*1e480*/  VIADD R25, R16, 0x100000 ;  /* 0x0010000010197836 */ /* 0x000fca0000000000 */
[----:B------:R3:W-:Y:S04]  /*1e490*/  LDGSTS.E [R25+-0x4bffc], desc[UR8][R10.64], !P1 ;  /* 0xb40040000a197fae */ /* 0x0007e8000c921848 */
[----:B------:R-:W-:Y:S04]  /*1e4a0*/  LDGSTS.E [R24+-0x47ffc], desc[UR8][R8.64], !P1 ;  /* 0xb800400008187fae */ /* 0x000fe8000c921848 */
[----:B------:R1:W-:Y:S04]  /*1e4b0*/  LDGSTS.E [R23+-0x43ffc], desc[UR8][R4.64], !P1 ;  /* 0xbc00400004177fae */ /* 0x0003e8000c921848 */
[----:B------:R4:W-:Y:S01]  /*1e4c0*/  LDGSTS.E [R22+-0x4fff8], desc[UR8][R2.64], !P0 ;  /* 0xb000800002167fae */ /* 0x0009e2000c121848 */
[----:B---3--:R-:W-:-:S04]  /*1e4d0*/  IMAD.WIDE R10, R12, 0x4, R210 ;  /* 0x000000040c0a7825 */ /* 0x008fc800078e02d2 */
[C---:B-1----:R-:W-:Y:S02]  /*1e4e0*/  IMAD.WIDE R4, R12.reuse, 0x4, R206 ;  /* 0x000000040c047825 */ /* 0x042fe400078e02ce */
[----:B------:R-:W1:Y:S02]  /*1e4f0*/  LDC R206, c[0x0][0x230] ;  /* 0x00008c00ffce7b82 */ /* 0x000e640000000800 */
[----:B----4-:R-:W-:Y:S01]  /*1e500*/  IMAD.WIDE R2, R12, 0x4, R212 ;  /* 0x000000040c027825 */ /* 0x010fe200078e02d4 */
[----:B------:R3:W-:Y:S04]  /*1e510*/  STL.64 [R1+0xca8], R4 ;  /* 0x000ca80401007387 */ /* 0x0007e80000100a00 */
[----:B------:R-:W-:Y:S01]  /*1e520*/  STL.64 [R1+0x2c0], R2 ;  /* 0x0002c00201007387 */ /* 0x000fe20000100a00 */
[----:B------:R-:W-:-:S02]  /*1e530*/  VIADD R25, R26, 0xfffffe8c ;  /* 0xfffffe8c1a197836 */ /* 0x000fc40000000000 */
[----:B------:R-:W4:Y:S01]  /*1e540*/  LDC R26, c[0x0][0x230] ;  /* 0x00008c00ff1a7b82 */ /* 0x000f220000000800 */
[----:B------:R-:W-:Y:S04]  /*1e550*/  STL.64 [R1+0x16c0], R20 ;  /* 0x0016c01401007387 */ /* 0x000fe80000100a00 */
[----:B------:R2:W-:Y:S04]  /*1e560*/  STL.64 [R1+0x16c8], R10 ;  /* 0x0016c80a01007387 */ /* 0x0005e80000100a00 */
[----:B------:R-:W4:Y:S04]  /*1e570*/  LDL.LU.64 R112, [R1+0xb8] ;  /* 0x0000b80001707983 */ /* 0x000f280000300a00 */
[----:B------:R-:W4:Y:S01]  /*1e580*/  LDL.LU.64 R122, [R1+0xb0] ;  /* 0x0000b000017a7983 */ /* 0x000f220000300a00 */
[----:B------:R-:W-:-:S03]  /*1e590*/  ISETP.GE.U32.AND P1, PT, R25, 0x7ffffe0d, PT ;  /* 0x7ffffe0d1900780c */ /* 0x000fc60003f26070 */
[----:B------:R-:W4:Y:S01]  /*1e5a0*/  LDL.LU.64 R124, [R1+0xa8] ;  /* 0x0000a800017c7983 */ /* 0x000f220000300a00 */
[----:B------:R-:W-:-:S03]  /*1e5b0*/  IADD3 R25, R16, 0x100000, RZ ;  /* 0x0010000010197810 */ /* 0x000fc60007ffe0ff */
[----:B------:R-:W4:Y:S04]  /*1e5c0*/  LDL.LU.64 R120, [R1+0xa0] ;  /* 0x0000a00001787983 */ /* 0x000f280000300a00 */
[----:B------:R-:W-:Y:S04]  /*1e5d0*/  STL.64 [R1+0x1658], R16 ;  /* 0x0016581001007387 */ /* 0x000fe80000100a00 */
[----:B------:R-:W4:Y:S04]  /*1e5e0*/  LDL.LU.64 R130, [R1+0x98] ;  /* 0x0000980001827983 */ /* 0x000f280000300a00 */
[----:B------:R3:W-:Y:S04]  /*1e5f0*/  LDGSTS.E [R25+-0x4bff8], desc[UR8][R4.64], !P0 ;  /* 0xb400800004197fae */ /* 0x0007e8000c121848 */
[----:B------:R-:W-:Y:S04]  /*1e600*/  LDGSTS.E [R24+-0x47ff8], desc[UR8][R20.64], !P0 ;  /* 0xb800800014187fae */ /* 0x000fe8000c121848 */
[----:B------:R2:W-:Y:S01]  /*1e610*/  LDGSTS.E [R23+-0x43ff8], desc[UR8][R10.64], !P0 ;  /* 0xbc0080000a177fae */ /* 0x0005e2000c121848 */
[----:B---3--:R-:W-:-:S03]  /*1e620*/  VIADD R25, R27, 0xfffffeeb ;  /* 0xfffffeeb1b197836 */ /* 0x008fc60000000000 */
[----:B------:R3:W-:Y:S01]  /*1e630*/  LDGSTS.E [R22+-0x4fff4], desc[UR8][R2.64], !P1 ;  /* 0xb000c00002167fae */ /* 0x0007e2000c921848 */
[C---:B------:R-:W-:Y:S01]  /*1e640*/  IMAD.WIDE R4, R12.reuse, 0x4, R214 ;  /* 0x000000040c047825 */ /* 0x040fe200078e02d6 */
[----:B------:R-:W1:Y:S03]  /*1e650*/  LDC R27, c[0x0][0x230] ;  /* 0x00008c00ff1b7b82 */ /* 0x000e660000000800 */
[C---:B--2---:R-:W-:Y:S01]  /*1e660*/  IMAD.WIDE R10, R12.reuse, 0x4, R128 ;  /* 0x000000040c0a7825 */ /* 0x044fe200078e0280 */
[----:B------:R-:W-:Y:S01]  /*1e670*/  ISETP.GE.U32.AND P0, PT, R25, 0x7ffffe6c, PT ;  /* 0x7ffffe6c1900780c */ /* 0x000fe20003f06070 */
[----:B------:R-:W2:Y:S02]  /*1e680*/  LDL.LU.64 R128, [R1+0x90] ;  /* 0x0000900001807983 */ /* 0x000ea40000300a00 */
[----:B------:R-:W-:Y:S01]  /*1e690*/  IMAD.WIDE R8, R12, 0x4, R216 ;  /* 0x000000040c087825 */ /* 0x000fe200078e02d8 */
[----:B---3--:R-:W-:Y:S01]  /*1e6a0*/  IADD3 R22, R15, 0x100000, RZ ;  /* 0x001000000f167810 */ /* 0x008fe20007ffe0ff */
[----:B------:R-:W3:Y:S02]  /*1e6b0*/  LDC R214, c[0x0][0x230] ;  /* 0x00008c00ffd67b82 */ /* 0x000ee40000000800 */
[----:B------:R-:W-:-:S02]  /*1e6c0*/  VIADD R25, R16, 0x100000 ;  /* 0x0010000010197836 */ /* 0x000fc40000000000 */
[----:B------:R-:W-:Y:S01]  /*1e6d0*/  IMAD.WIDE R2, R12, 0x4, R218 ;  /* 0x000000040c027825 */ /* 0x000fe200078e02da */
[----:B------:R-:W-:Y:S04]  /*1e6e0*/  STL.64 [R1+0x298], R10 ;  /* 0x0002980a01007387 */ /* 0x000fe80000100a00 */
[----:B------:R-:W-:Y:S04]  /*1e6f0*/  STL.64 [R1+0x16d0], R4 ;  /* 0x0016d00401007387 */ /* 0x000fe80000100a00 */
[----:B------:R4:W-:Y:S04]  /*1e700*/  LDGSTS.E [R25+-0x4bff4], desc[UR8][R4.64], !P1 ;  /* 0xb400c00004197fae */ /* 0x0009e8000c921848 */
[----:B------:R1:W-:Y:S04]  /*1e710*/  STL.64 [R1+0x16d8], R8 ;  /* 0x0016d80801007387 */ /* 0x0003e80000100a00 */
[----:B------:R1:W-:Y:S01]  /*1e720*/  LDGSTS.E [R24+-0x47ff4], desc[UR8][R8.64], !P1 ;  /* 0xb800c00008187fae */ /* 0x0003e2000c921848 */
[----:B----4-:R-:W-:-:S03]  /*1e730*/  VIADD R25, R26, 0xfffffeea ;  /* 0xfffffeea1a197836 */ /* 0x010fc60000000000 */
[----:B------:R4:W-:Y:S01]  /*1e740*/  STL.64 [R1+0x16e0], R2 ;  /* 0x0016e00201007387 */ /* 0x0009e20000100a00 */
[----:B------:R-:W3:Y:S03]  /*1e750*/  LDC R26, c[0x0][0x230] ;  /* 0x00008c00ff1a7b82 */ /* 0x000ee60000000800 */
[----:B------:R-:W-:Y:S04]  /*1e760*/  LDGSTS.E [R23+-0x43ff4], desc[UR8][R2.64], !P1 ;  /* 0xbc00c00002177fae */ /* 0x000fe8000c921848 */
[----:B------:R-:W3:Y:S01]  /*1e770*/  LDL.LU.64 R114, [R1+0x88] ;  /* 0x0000880001727983 */ /* 0x000ee20000300a00 */
[----:B------:R-:W-:-:S03]  /*1e780*/  ISETP.GE.U32.AND P1, PT, R25, 0x7ffffe6b, PT ;  /* 0x7ffffe6b1900780c */ /* 0x000fc60003f26070 */
[----:B------:R1:W-:Y:S01]  /*1e790*/  LDGSTS.E [R22+-0x80000], desc[UR8][R10.64], !P0 ;  /* 0x800000000a167fae */ /* 0x0003e2000c121848 */
[----:B------:R-:W-:-:S03]  /*1e7a0*/  VIADD R25, R15, 0x100000 ;  /* 0x001000000f197836 */ /* 0x000fc60000000000 */
[----:B------:R-:W3:Y:S01]  /*1e7b0*/  LDL.LU.64 R116, [R1+0x80] ;  /* 0x0000800001747983 */ /* 0x000ee20000300a00 */
[----:B-1----:R-:W-:-:S04]  /*1e7c0*/  IMAD.WIDE R8, R12, 0x4, R122 ;  /* 0x000000040c087825 */ /* 0x002fc800078e027a */
[----:B------:R-:W-:-:S04]  /*1e7d0*/  IMAD.WIDE R10, R12, 0x4, R112 ;  /* 0x000000040c0a7825 */ /* 0x000fc800078e0270 */
[C---:B------:R-:W-:Y:S01]  /*1e7e0*/  IMAD.WIDE R4, R12.reuse, 0x4, R124 ;  /* 0x000000040c047825 */ /* 0x040fe200078e027c */
[----:B------:R1:W-:Y:S03]  /*1e7f0*/  STL.64 [R1+0x418], R10 ;  /* 0x0004180a01007387 */ /* 0x0003e60000100a00 */
[----:B----4-:R-:W-:Y:S01]  /*1e800*/  IMAD.WIDE R2, R12, 0x4, R120 ;  /* 0x000000040c027825 */ /* 0x010fe200078e0278 */
[----:B------:R2:W-:Y:S01]  /*1e810*/  STL.64 [R1+0x408], R8 ;  /* 0x0004080801007387 */ /* 0x0005e20000100a00 */
[----:B------:R-:W-:-:S03]  /*1e820*/  IADD3 R24, R15, 0x100000, RZ ;  /* 0x001000000f187810 */ /* 0x000fc60007ffe0ff */
[----:B------:R-:W4:Y:S04]  /*1e830*/  LDL.LU.64 R126, [R1+0x78] ;  /* 0x00007800017e7983 */ /* 0x000f280000300a00 */
[----:B------:R1:W-:Y:S04]  /*1e840*/  LDGSTS.E [R25+-0x7c000], desc[UR8][R10.64], !P0 ;  /* 0x840000000a197fae */ /* 0x0003e8000c121848 */
[----:B------:R3:W-:Y:S04]  /*1e850*/  STL.64 [R1+0x3f0], R4 ;  /* 0x0003f00401007387 */ /* 0x0007e80000100a00 */
[----:B------:R-:W4:Y:S01]  /*1e860*/  LDL.LU.64 R112, [R1+0x70] ;  /* 0x0000700001707983 */ /* 0x000f220000300a00 */
[----:B-1----:R-:W-:-:S03]  /*1e870*/  IMAD.WIDE R10, R12, 0x4, R130 ;  /* 0x000000040c0a7825 */ /* 0x002fc600078e0282 */
[----:B------:R1:W-:Y:S04]  /*1e880*/  STL.64 [R1+0x268], R2 ;  /* 0x0002680201007387 */ /* 0x0003e80000100a00 */
[----:B------:R-:W4:Y:S04]  /*1e890*/  LDL.LU.64 R122, [R1+0x68] ;  /* 0x00006800017a7983 */ /* 0x000f280000300a00 */
[----:B------:R-:W4:Y:S04]  /*1e8a0*/  LDL.LU.64 R124, [R1+0x60] ;  /* 0x00006000017c7983 */ /* 0x000f280000300a00 */
[----:B------:R-:W4:Y:S04]  /*1e8b0*/  LDL.LU.64 R120, [R1+0x58] ;  /* 0x0000580001787983 */ /* 0x000f280000300a00 */
[----:B------:R4:W-:Y:S04]  /*1e8c0*/  STL.64 [R1+0x3d8], R10 ;  /* 0x0003d80a01007387 */ /* 0x0009e80000100a00 */
[----:B------:R2:W-:Y:S04]  /*1e8d0*/  LDGSTS.E [R24+-0x78000], desc[UR8][R8.64], !P0 ;  /* 0x8800000008187fae */ /* 0x0005e8000c121848 */
[----:B------:R-:W4:Y:S01]  /*1e8e0*/  LDL.LU.64 R130, [R1+0x50] ;  /* 0x0000500001827983 */ /* 0x000f220000300a00 */
[----:B--2---:R-:W-:-:S03]  /*1e8f0*/  IMAD.WIDE R8, R12, 0x4, R128 ;  /* 0x000000040c087825 */ /* 0x004fc600078e0280 */
[----:B------:R-:W2:Y:S01]  /*1e900*/  LDL.LU.64 R128, [R1+0x48] ;  /* 0x0000480001807983 */ /* 0x000ea20000300a00 */
[----:B------:R-:W-:Y:S02]  /*1e910*/  VIADD R23, R15, 0x100000 ;  /* 0x001000000f177836 */ /* 0x000fe40000000000 */
[----:B------:R-:W-:Y:S01]  /*1e920*/  VIADD R25, R27, 0xfffffee9 ;  /* 0xfffffee91b197836 */ /* 0x000fe20000000000 */
[----:B------:R4:W-:Y:S01]  /*1e930*/  STL.64 [R1+0x3c8], R8 ;  /* 0x0003c80801007387 */ /* 0x0009e20000100a00 */
[----:B------:R-:W4:Y:S03]  /*1e940*/  LDC R27, c[0x0][0x230] ;  /* 0x00008c00ff1b7b82 */ /* 0x000f260000000800 */
[----:B------:R-:W-:Y:S01]  /*1e950*/  LDGSTS.E [R23+-0x74000], desc[UR8][R4.64], !P0 ;  /* 0x8c00000004177fae */ /* 0x000fe2000c121848 */
[----:B------:R-:W-:Y:S02]  /*1e960*/  ISETP.GE.U32.AND P0, PT, R25, 0x7ffffe6a, PT ;  /* 0x7ffffe6a1900780c */ /* 0x000fe40003f06070 */
[----:B------:R-:W-:Y:S01]  /*1e970*/  IADD3 R25, R15, 0x100000, RZ ;  /* 0x001000000f197810 */ /* 0x000fe20007ffe0ff */
[----:B------:R-:W-:Y:S04]  /*1e980*/  LDGSTS.E [R22+-0x7fffc], desc[UR8][R2.64], !P1 ;  /* 0x8000400002167fae */ /* 0x000fe8000c921848 */
[----:B------:R3:W-:Y:S04]  /*1e990*/  LDGSTS.E [R25+-0x7bffc], desc[UR8][R10.64], !P1 ;  /* 0x840040000a197fae */ /* 0x0007e8000c921848 */
[----:B------:R4:W-:Y:S01]  /*1e9a0*/  LDGSTS.E [R24+-0x77ffc], desc[UR8][R8.64], !P1 ;  /* 0x8800400008187fae */ /* 0x0009e2000c921848 */
[----:B---3--:R-:W-:-:S02]  /*1e9b0*/  VIADD R25, R26, 0xfffffee8 ;  /* 0xfffffee81a197836 */ /* 0x008fc40000000000 */
[----:B------:R-:W3:Y:S01]  /*1e9c0*/  LDC R26, c[0x0][0x230] ;  /* 0x00008c00ff1a7b82 */ /* 0x000ee20000000800 */
[----:B------:R-:W-:-:S05]  /*1e9d0*/  IMAD.WIDE R4, R12, 0x4, R114 ;  /* 0x000000040c047825 */ /* 0x000fca00078e0272 */
[----:B------:R4:W-:Y:S01]  /*1e9e0*/  LDGSTS.E [R23+-0x73ffc], desc[UR8][R4.64], !P1 ;  /* 0x8c00400004177fae */ /* 0x0009e2000c921848 */
[----:B------:R-:W-:Y:S01]  /*1e9f0*/  ISETP.GE.U32.AND P1, PT, R25, 0x7ffffe69, PT ;  /* 0x7ffffe691900780c */ /* 0x000fe20003f26070 */
[C---:B-1----:R-:W-:Y:S02]  /*1ea00*/  IMAD.WIDE R2, R12.reuse, 0x4, R116 ;  /* 0x000000040c027825 */ /* 0x042fe400078e0274 */
[----:B------:R1:W-:Y:S02]  /*1ea10*/  STL.64 [R1+0x288], R4 ;  /* 0x0002880401007387 */ /* 0x0003e40000100a00 */
[----:B------:R-:W-:Y:S02]  /*1ea20*/  VIADD R25, R15, 0x100000 ;  /* 0x001000000f197836 */ /* 0x000fe40000000000 */
[----:B------:R1:W-:Y:S04]  /*1ea30*/  STL.64 [R1+0x248], R2 ;  /* 0x0002480201007387 */ /* 0x0003e80000100a00 */
[----:B------:R1:W-:Y:S01]  /*1ea40*/  LDGSTS.E [R22+-0x7fff8], desc[UR8][R2.64], !P0 ;  /* 0x8000800002167fae */ /* 0x0003e2000c121848 */
[----:B----4-:R-:W-:-:S05]  /*1ea50*/  IMAD.WIDE R10, R12, 0x4, R126 ;  /* 0x000000040c0a7825 */ /* 0x010fca00078e027e */
[----:B------:R4:W-:Y:S04]  /*1ea60*/  STL.64 [R1+0x240], R10 ;  /* 0x0002400a01007387 */ /* 0x0009e80000100a00 */
[----:B------:R4:W-:Y:S01]  /*1ea70*/  LDGSTS.E [R25+-0x7bff8], desc[UR8][R10.64], !P0 ;  /* 0x840080000a197fae */ /* 0x0009e2000c121848 */
[----:B------:R-:W-:-:S05]  /*1ea80*/  IMAD.WIDE R8, R12, 0x4, R112 ;  /* 0x000000040c087825 */ /* 0x000fca00078e0270 */
[----:B------:R3:W-:Y:S01]  /*1ea90*/  STL.64 [R1+0x230], R8 ;  /* 0x0002300801007387 */ /* 0x0007e20000100a00 */
[----:B-1----:R-:W-:-:S03]  /*1eaa0*/  IMAD.WIDE R4, R12, 0x4, R122 ;  /* 0x000000040c047825 */ /* 0x002fc600078e027a */
[----:B------:R3:W-:Y:S01]  /*1eab0*/  LDGSTS.E [R24+-0x77ff8], desc[UR8][R8.64], !P0 ;  /* 0x8800800008187fae */ /* 0x0007e2000c121848 */
[----:B------:R-:W-:-:S03]  /*1eac0*/  IMAD.WIDE R2, R12, 0x4, R124 ;  /* 0x000000040c027825 */ /* 0x000fc600078e027c */
[----:B------:R-:W-:Y:S01]  /*1ead0*/  STL.64 [R1+0x228], R4 ;  /* 0x0002280401007387 */ /* 0x000fe20000100a00 */
[----:B----4-:R-:W-:-:S03]  /*1eae0*/  IMAD.WIDE R10, R12, 0x4, R120 ;  /* 0x000000040c0a7825 */ /* 0x010fc600078e0278 */
[----:B------:R-:W-:Y:S04]  /*1eaf0*/  LDGSTS.E [R23+-0x73ff8], desc[UR8][R4.64], !P0 ;  /* 0x8c00800004177fae */ /* 0x000fe8000c121848 */
[----:B------:R1:W-:Y:S04]  /*1eb00*/  STL.64 [R1+0x218], R2 ;  /* 0x0002180201007387 */ /* 0x0003e80000100a00 */
[----:B------:R1:W-:Y:S01]  /*1eb10*/  LDGSTS.E [R22+-0x7fff4], desc[UR8][R2.64], !P1 ;  /* 0x8000c00002167fae */ /* 0x0003e2000c921848 */
[----:B---3--:R-:W-:-:S03]  /*1eb20*/  IMAD.WIDE R8, R12, 0x4, R130 ;  /* 0x000000040c087825 */ /* 0x008fc600078e0282 */
[----:B------:R3:W-:Y:S04]  /*1eb30*/  STL.64 [R1+0x210], R10 ;  /* 0x0002100a01007387 */ /* 0x0007e80000100a00 */
[----:B------:R4:W-:Y:S01]  /*1eb40*/  STL.64 [R1+0x200], R8 ;  /* 0x0002000801007387 */ /* 0x0009e20000100a00 */
[----:B-1----:R-:W-:-:S03]  /*1eb50*/  IMAD.WIDE R2, R12, 0x4, R220 ;  /* 0x000000040c027825 */ /* 0x002fc600078e02dc */
[----:B------:R-:W2:Y:S01]  /*1eb60*/  LDL.LU.64 R112, [R1+0x1d8] ;  /* 0x0001d80001707983 */ /* 0x000ea20000300a00 */
[----:B------:R-:W-:Y:S02]  /*1eb70*/  IADD3 R25, R27, -0x135, RZ ;  /* 0xfffffecb1b197810 */ /* 0x000fe40007ffe0ff */
[----:B------:R-:W1:Y:S02]  /*1eb80*/  LDC R27, c[0x0][0x230] ;  /* 0x00008c00ff1b7b82 */ /* 0x000e640000000800 */
[----:B------:R-:W-:Y:S01]  /*1eb90*/  ISETP.GE.U32.AND P0, PT, R25, 0x7ffffe4c, PT ;  /* 0x7ffffe4c1900780c */ /* 0x000fe20003f06070 */
[----:B------:R-:W-:-:S05]  /*1eba0*/  VIADD R25, R15, 0x100000 ;  /* 0x001000000f197836 */ /* 0x000fca0000000000 */
[----:B------:R3:W-:Y:S04]  /*1ebb0*/  LDGSTS.E [R25+-0x7bff4], desc[UR8][R10.64], !P1 ;  /* 0x8400c0000a197fae */ /* 0x0007e8000c921848 */
[----:B------:R4:W-:Y:S01]  /*1ebc0*/  LDGSTS.E [R24+-0x77ff4], desc[UR8][R8.64], !P1 ;  /* 0x8800c00008187fae */ /* 0x0009e2000c921848 */
[----:B---3--:R-:W-:-:S04]  /*1ebd0*/  IMAD.WIDE R10, R12, 0x4, R222 ;  /* 0x000000040c0a7825 */ /* 0x008fc800078e02de */
[----:B----4-:R-:W-:Y:S01]  /*1ebe0*/  IMAD.WIDE R8, R12, 0x4, R224 ;  /* 0x000000040c087825 */ /* 0x010fe200078e02e0 */
[----:B------:R-:W-:Y:S01]  /*1ebf0*/  IADD3 R114, R14, 0x100000, RZ ;  /* 0x001000000e727810 */ /* 0x000fe20007ffe0ff */
[----:B------:R-:W3:Y:S02]  /*1ec00*/  LDC R225, c[0x0][0x230] ;  /* 0x00008c00ffe17b82 */ /* 0x000ee40000000800 */
[----:B--2---:R-:W-:-:S05]  /*1ec10*/  IMAD.WIDE R4, R12, 0x4, R128 ;  /* 0x000000040c047825 */ /* 0x004fca00078e0280 */
[----:B------:R2:W-:Y:S04]  /*1ec20*/  STL.64 [R1+0x1f8], R4 ;  /* 0x0001f80401007387 */ /* 0x0005e80000100a00 */
[----:B------:R4:W-:Y:S04]  /*1ec30*/  STL.64 [R1+0x1e8], R2 ;  /* 0x0001e80201007387 */ /* 0x0009e80000100a00 */
[----:B------:R-:W3:Y:S04]  /*1ec40*/  LDL.LU.64 R124, [R1+0x1f0] ;  /* 0x0001f000017c7983 */ /* 0x000ee80000300a00 */
[----:B------:R-:W3:Y:S04]  /*1ec50*/  LDL.LU.64 R130, [R1+0x208] ;  /* 0x0002080001827983 */ /* 0x000ee80000300a00 */
[----:B------:R-:W3:Y:S04]  /*1ec60*/  LDL.LU.64 R128, [R1+0x220] ;  /* 0x0002200001807983 */ /* 0x000ee80000300a00 */
[----:B------:R2:W-:Y:S04]  /*1ec70*/  LDGSTS.E [R23+-0x73ff4], desc[UR8][R4.64], !P1 ;  /* 0x8c00c00004177fae */ /* 0x0005e8000c921848 */
[----:B------:R4:W-:Y:S04]  /*1ec80*/  LDGSTS.E [R22+-0x70000], desc[UR8][R2.64], !P0 ;  /* 0x9000000002167fae */ /* 0x0009e8000c121848 */
[----:B------:R1:W-:Y:S01]  /*1ec90*/  STL.64 [R1+0x1e0], R10 ;  /* 0x0001e00a01007387 */ /* 0x0003e20000100a00 */
[----:B--2---:R-:W-:-:S03]  /*1eca0*/  IMAD.WIDE R4, R12, 0x4, R226 ;  /* 0x000000040c047825 */ /* 0x004fc600078e02e2 */
[----:B------:R3:W-:Y:S01]  /*1ecb0*/  STL.64 [R1+0x1d0], R8 ;  /* 0x0001d00801007387 */ /* 0x0007e20000100a00 */
[----:B----4-:R-:W-:-:S03]  /*1ecc0*/  IMAD.WIDE R2, R12, 0x4, R228 ;  /* 0x000000040c027825 */ /* 0x010fc600078e02e4 */
[----:B------:R-:W2:Y:S04]  /*1ecd0*/  LDL.LU.64 R116, [R1+0x238] ;  /* 0x0002380001747983 */ /* 0x000ea80000300a00 */
[----:B------:R4:W-:Y:S04]  /*1ece0*/  STL.64 [R1+0x1c8], R4 ;  /* 0x0001c80401007387 */ /* 0x0009e80000100a00 */
[----:B------:R4:W-:Y:S04]  /*1ecf0*/  STL.64 [R1+0xc0], R2 ;  /* 0x0000c00201007387 */ /* 0x0009e80000100a00 */
[----:B------:R-:W2:Y:S04]  /*1ed00*/  LDL.LU.64 R126, [R1+0x250] ;  /* 0x00025000017e7983 */ /* 0x000ea80000300a00 */
[----:B------:R-:W2:Y:S04]  /*1ed10*/  LDL.LU.64 R122, [R1+0x258] ;  /* 0x00025800017a7983 */ /* 0x000ea80000300a00 */
[----:B------:R-:W2:Y:S01]  /*1ed20*/  LDL.LU.64 R120, [R1+0x260] ;  /* 0x0002600001787983 */ /* 0x000ea20000300a00 */
[----:B------:R-:W-:-:S02]  /*1ed30*/  VIADD R25, R26, 0xfffffeca ;  /* 0xfffffeca1a197836 */ /* 0x000fc40000000000 */
[----:B------:R-:W2:Y:S03]  /*1ed40*/  LDC R26, c[0x0][0x230] ;  /* 0x00008c00ff1a7b82 */ /* 0x000ea60000000800 */
[----:B------:R-:W-:Y:S02]  /*1ed50*/  ISETP.GE.U32.AND P1, PT, R25, 0x7ffffe4b, PT ;  /* 0x7ffffe4b1900780c */ /* 0x000fe40003f26070 */
[----:B------:R-:W-:-:S05]  /*1ed60*/  IADD3 R25, R15, 0x100000, RZ ;  /* 0x001000000f197810 */ /* 0x000fca0007ffe0ff */
[----:B------:R1:W-:Y:S04]  /*1ed70*/  LDGSTS.E [R25+-0x6c000], desc[UR8][R10.64], !P0 ;  /* 0x940000000a197fae */ /* 0x0003e8000c121848 */
[----:B------:R3:W-:Y:S04]  /*1ed80*/  LDGSTS.E [R24+-0x68000], desc[UR8][R8.64], !P0 ;  /* 0x9800000008187fae */ /* 0x0007e8000c121848 */
[----:B------:R4:W-:Y:S04]  /*1ed90*/  LDGSTS.E [R23+-0x64000], desc[UR8][R4.64], !P0 ;  /* 0x9c00000004177fae */ /* 0x0009e8000c121848 */
[----:B------:R4:W-:Y:S01]  /*1eda0*/  LDGSTS.E [R22+-0x6fffc], desc[UR8][R2.64], !P1 ;  /* 0x9000400002167fae */ /* 0x0009e2000c921848 */
[----:B-1----:R-:W-:-:S02]  /*1edb0*/  VIADD R25, R27, 0xfffffec9 ;  /* 0xfffffec91b197836 */ /* 0x002fc40000000000 */
[----:B------:R-:W1:Y:S03]  /*1edc0*/  LDC R27, c[0x0][0x230] ;  /* 0x00008c00ff1b7b82 */ /* 0x000e660000000800 */
[----:B------:R-:W-:Y:S01]  /*1edd0*/  ISETP.GE.U32.AND P0, PT, R25, 0x7ffffe4a, PT ;  /* 0x7ffffe4a1900780c */ /* 0x000fe20003f06070 */
[----:B------:R-:W-:-:S05]  /*1ede0*/  IMAD.WIDE R10, R12, 0x4, R112 ;  /* 0x000000040c0a7825 */ /* 0x000fca00078e0270 */
[----:B------:R2:W-:Y:S01]  /*1edf0*/  STL.64 [R1+0xb8], R10 ;  /* 0x0000b80a01007387 */ /* 0x0005e20000100a00 */
[----:B------:R-:W-:-:S05]  /*1ee00*/  VIADD R25, R15, 0x100000 ;  /* 0x001000000f197836 */ /* 0x000fca0000000000 */
[----:B------:R2:W-:Y:S01]  /*1ee10*/  LDGSTS.E [R25+-0x6bffc], desc[UR8][R10.64], !P1 ;  /* 0x940040000a197fae */ /* 0x0005e2000c921848 */
[----:B---3--:R-:W-:-:S04]  /*1ee20*/  IMAD.WIDE R8, R12, 0x4, R124 ;  /* 0x000000040c087825 */ /* 0x008fc800078e027c */
[C---:B----4-:R-:W-:Y:S01]  /*1ee30*/  IMAD.WIDE R4, R12.reuse, 0x4, R130 ;  /* 0x000000040c047825 */ /* 0x050fe200078e0282 */
[----:B------:R3:W-:Y:S03]  /*1ee40*/  STL.64 [R1+0xb0], R8 ;  /* 0x0000b00801007387 */ /* 0x0007e60000100a00 */
[C---:B------:R-:W-:Y:S01]  /*1ee50*/  IMAD.WIDE R2, R12.reuse, 0x4, R128 ;  /* 0x000000040c027825 */ /* 0x040fe200078e0280 */
[----:B------:R-:W4:Y:S04]  /*1ee60*/  LDL.LU.64 R112, [R1+0x270] ;  /* 0x0002700001707983 */ /* 0x000f280000300a00 */
[----:B------:R1:W-:Y:S04]  /*1ee70*/  STL.64 [R1+0xa8], R4 ;  /* 0x0000a80401007387 */ /* 0x0003e80000100a00 */
[----:B------:R1:W-:Y:S04]  /*1ee80*/  STL.64 [R1+0xa0], R2 ;  /* 0x0000a00201007387 */ /* 0x0003e80000100a00 */
[----:B------:R-:W4:Y:S04]  /*1ee90*/  LDL.LU.64 R124, [R1+0x278] ;  /* 0x00027800017c7983 */ /* 0x000f280000300a00 */
[----:B------:R-:W4:Y:S04]  /*1eea0*/  LDL.LU.64 R130, [R1+0x280] ;  /* 0x0002800001827983 */ /* 0x000f280000300a00 */
[----:B------:R-:W4:Y:S01]  /*1eeb0*/  LDL.LU.64 R128, [R1+0x290] ;  /* 0x0002900001807983 */ /* 0x000f220000300a00 */
[----:B--2---:R-:W-:-:S03]  /*1eec0*/  IMAD.WIDE R10, R12, 0x4, R116 ;  /* 0x000000040c0a7825 */ /* 0x004fc600078e0274 */
[----:B------:R3:W-:Y:S04]  /*1eed0*/  LDGSTS.E [R24+-0x67ffc], desc[UR8][R8.64], !P1 ;  /* 0x9800400008187fae */ /* 0x0007e8000c921848 */
[----:B------:R1:W-:Y:S04]  /*1eee0*/  LDGSTS.E [R23+-0x63ffc], desc[UR8][R4.64], !P1 ;  /* 0x9c00400004177fae */ /* 0x0003e8000c921848 */
[----:B------:R2:W-:Y:S01]  /*1eef0*/  LDGSTS.E [R22+-0x6fff8], desc[UR8][R2.64], !P0 ;  /* 0x9000800002167fae */ /* 0x0005e2000c121848 */
[----:B---3--:R-:W-:-:S03]  /*1ef00*/  IMAD.WIDE R8, R12, 0x4, R126 ;  /* 0x000000040c087825 */ /* 0x008fc600078e027e */
[----:B------:R-:W-:Y:S01]  /*1ef10*/  STL.64 [R1+0x98], R10 ;  /* 0x0000980a01007387 */ /* 0x000fe20000100a00 */
[----:B-1----:R-:W-:-:S03]  /*1ef20*/  IMAD.WIDE R4, R12, 0x4, R122 ;  /* 0x000000040c047825 */ /* 0x002fc600078e027a */
[----:B------:R4:W-:Y:S01]  /*1ef30*/  STL.64 [R1+0x90], R8 ;  /* 0x0000900801007387 */ /* 0x0009e20000100a00 */
[----:B--2---:R-:W-:-:S03]  /*1ef40*/  IMAD.WIDE R2, R12, 0x4, R120 ;  /* 0x000000040c027825 */ /* 0x004fc600078e0278 */
[----:B------:R1:W-:Y:S04]  /*1ef50*/  STL.64 [R1+0x88], R4 ;  /* 0x0000880401007387 */ /* 0x0003e80000100a00 */
[----:B------:R2:W-:Y:S04]  /*1ef60*/  STL.64 [R1+0x80], R2 ;  /* 0x0000800201007387 */ /* 0x0005e80000100a00 */
[----:B------:R-:W3:Y:S04]  /*1ef70*/  LDL.LU.64 R116, [R1+0x2a0] ;  /* 0x0002a00001747983 */ /* 0x000ee80000300a00 */
[----:B------:R-:W3:Y:S04]  /*1ef80*/  LDL.LU.64 R126, [R1+0x2a8] ;  /* 0x0002a800017e7983 */ /* 0x000ee80000300a00 */
[----:B------:R-:W3:Y:S04]  /*1ef90*/  LDL.LU.64 R122, [R1+0x2b0] ;  /* 0x0002b000017a7983 */ /* 0x000ee80000300a00 */
[----:B------:R-:W3:Y:S01]  /*1efa0*/  LDL.LU.64 R120, [R1+0x2b8] ;  /* 0x0002b80001787983 */ /* 0x000ee20000300a00 */
[----:B------:R-:W-:-:S04]  /*1efb0*/  IADD3 R25, R26, -0x138, RZ ;  /* 0xfffffec81a197810 */ /* 0x000fc80007ffe0ff */
[----:B------:R-:W-:Y:S01]  /*1efc0*/  ISETP.GE.U32.AND P1, PT, R25, 0x7ffffe49, PT ;  /* 0x7ffffe491900780c */ /* 0x000fe20003f26070 */
[----:B------:R-:W-:-:S05]  /*1efd0*/  VIADD R25, R15, 0x100000 ;  /* 0x001000000f197836 */ /* 0x000fca0000000000 */
[----:B------:R1:W-:Y:S04]  /*1efe0*/  LDGSTS.E [R25+-0x6bff8], desc[UR8][R10.64], !P0 ;  /* 0x940080000a197fae */ /* 0x0003e8000c121848 */
[----:B------:R4:W-:Y:S04]  /*1eff0*/  LDGSTS.E [R24+-0x67ff8], desc[UR8][R8.64], !P0 ;  /* 0x9800800008187fae */ /* 0x0009e8000c121848 */
[----:B------:R2:W-:Y:S04]  /*1f000*/  LDGSTS.E [R23+-0x63ff8], desc[UR8][R4.64], !P0 ;  /* 0x9c00800004177fae */ /* 0x0005e8000c121848 */
[----:B------:R2:W-:Y:S01]  /*1f010*/  LDGSTS.E [R22+-0x6fff4], desc[UR8][R2.64], !P1 ;  /* 0x9000c00002167fae */ /* 0x0005e2000c921848 */
[----:B-1----:R-:W-:Y:S01]  /*1f020*/  VIADD R25, R27, 0xfffffeab ;  /* 0xfffffeab1b197836 */ /* 0x002fe20000000000 */
[----:B------:R-:W-:-:S04]  /*1f030*/  IADD3 R27, R15, 0x100000, RZ ;  /* 0x001000000f1b7810 */ /* 0x000fc80007ffe0ff */
[----:B------:R-:W-:Y:S01]  /*1f040*/  ISETP.GE.U32.AND P0, PT, R25, 0x7ffffe2c, PT ;  /* 0x7ffffe2c1900780c */ /* 0x000fe20003f06070 */
[C---:B------:R-:W-:Y:S02]  /*1f050*/  VIADD R26, R15.reuse, 0x100000 ;  /* 0x001000000f1a7836 */ /* 0x040fe40000000000 */
[----:B------:R-:W-:Y:S02]  /*1f060*/  VIADD R25, R15, 0x100000 ;  /* 0x001000000f197836 */ /* 0x000fe40000000000 */
[----:B----4-:R-:W-:-:S05]  /*1f070*/  IMAD.WIDE R8, R12, 0x4, R112 ;  /* 0x000000040c087825 */ /* 0x010fca00078e0270 */
[----:B------:R-:W-:Y:S04]  /*1f080*/  STL.64 [R1+0x78], R8 ;  /* 0x0000780801007387 */ /* 0x000fe80000100a00 */
[----:B------:R1:W-:Y:S01]  /*1f090*/  LDGSTS.E [R27+-0x6bff4], desc[UR8][R8.64], !P1 ;  /* 0x9400c000081b7fae */ /* 0x0003e2000c921848 */
[----:B--2---:R-:W-:-:S04]  /*1f0a0*/  IMAD.WIDE R4, R12, 0x4, R124 ;  /* 0x000000040c047825 */ /* 0x004fc800078e027c */
[C---:B------:R-:W-:Y:S01]  /*1f0b0*/  IMAD.WIDE R2, R12.reuse, 0x4, R130 ;  /* 0x000000040c027825 */ /* 0x040fe200078e0282 */
[----:B------:R-:W-:Y:S04]  /*1f0c0*/  STL.64 [R1+0x70], R4 ;  /* 0x0000700401007387 */ /* 0x000fe80000100a00 */
[----:B------:R-:W-:Y:S01]  /*1f0d0*/  STL.64 [R1+0x68], R2 ;  /* 0x0000680201007387 */ /* 0x000fe20000100a00 */
[----:B------:R-:W-:-:S03]  /*1f0e0*/  IMAD.WIDE R22, R12, 0x4, R128 ;  /* 0x000000040c167825 */ /* 0x000fc600078e0280 */
[----:B------:R-:W2:Y:S04]  /*1f0f0*/  LDL.LU.64 R112, [R1+0x2c8] ;  /* 0x0002c80001707983 */ /* 0x000ea80000300a00 */
[----:B------:R-:W4:Y:S04]  /*1f100*/  LDL.LU.64 R124, [R1+0x2d0] ;  /* 0x0002d000017c7983 */ /* 0x000f280000300a00 */
[----:B------:R-:W4:Y:S04]  /*1f110*/  LDL.LU.64 R130, [R1+0x2d8] ;  /* 0x0002d80001827983 */ /* 0x000f280000300a00 */
[----:B------:R-:W4:Y:S01]  /*1f120*/  LDL.LU.64 R128, [R1+0x2e0] ;  /* 0x0002e00001807983 */ /* 0x000f220000300a00 */
[----:B-1----:R-:W-:-:S03]  /*1f130*/  IADD3 R27, R28, -0x156, RZ ;  /* 0xfffffeaa1c1b7810 */ /* 0x002fc60007ffe0ff */
[----:B------:R3:W-:Y:S04]  /*1f140*/  LDGSTS.E [R26+-0x67ff4], desc[UR8][R4.64], !P1 ;  /* 0x9800c000041a7fae */ /* 0x0007e8000c921848 */
[----:B------:R-:W-:Y:S01]  /*1f150*/  LDGSTS.E [R25+-0x63ff4], desc[UR8][R2.64], !P1 ;  /* 0x9c00c00002197fae */ /* 0x000fe2000c921848 */
[----:B------:R-:W-:-:S03]  /*1f160*/  ISETP.GE.U32.AND P1, PT, R27, 0x7ffffe2b, PT ;  /* 0x7ffffe2b1b00780c */ /* 0x000fc60003f26070 */
[----:B------:R1:W-:Y:S04]  /*1f170*/  LDGSTS.E [R24+-0x60000], desc[UR8][R22.64], !P0 ;  /* 0xa000000016187fae */ /* 0x0003e8000c121848 */
[----:B------:R-:W-:Y:S01]  /*1f180*/  STL.64 [R1+0x17c0], R22 ;  /* 0x0017c01601007387 */ /* 0x000fe20000100a00 */
[----:B---3--:R-:W-:-:S04]  /*1f190*/  IMAD.WIDE R26, R12, 0x4, R126 ;  /* 0x000000040c1a7825 */ /* 0x008fc800078e027e */
[C---:B-1----:R-:W-:Y:S02]  /*1f1a0*/  IMAD.WIDE R24, R12.reuse, 0x4, R116 ;  /* 0x000000040c187825 */ /* 0x042fe400078e0274 */
[----:B------:R-:W3:Y:S02]  /*1f1b0*/  LDL.LU.64 R116, [R1+0x2f0] ;  /* 0x0002f00001747983 */ /* 0x000ee40000300a00 */
[C---:B------:R-:W-:Y:S02]  /*1f1c0*/  IMAD.WIDE R28, R12.reuse, 0x4, R122 ;  /* 0x000000040c1c7825 */ /* 0x040fe400078e027a */
[----:B------:R-:W3:Y:S02]  /*1f1d0*/  LDL.LU.64 R126, [R1+0x2f8] ;  /* 0x0002f800017e7983 */ /* 0x000ee40000300a00 */
[----:B------:R-:W-:Y:S02]  /*1f1e0*/  IMAD.WIDE R30, R12, 0x4, R120 ;  /* 0x000000040c1e7825 */ /* 0x000fe400078e0278 */
[----:B------:R-:W3:Y:S04]  /*1f1f0*/  LDL.LU.64 R122, [R1+0x300] ;  /* 0x00030000017a7983 */ /* 0x000ee80000300a00 */
[----:B------:R-:W3:Y:S04]  /*1f200*/  LDL.LU.64 R120, [R1+0x308] ;  /* 0x0003080001787983 */ /* 0x000ee80000300a00 */
[----:B------:R1:W-:Y:S04]  /*1f210*/  LDGSTS.E [R35+-0x5c000], desc[UR8][R24.64], !P0 ;  /* 0xa400000018237fae */ /* 0x0003e8000c121848 */
[----:B------:R-:W-:Y:S04]  /*1f220*/  STL.64 [R1+0x16e8], R24 ;  /* 0x0016e81801007387 */ /* 0x000fe80000100a00 */
[----:B------:R-:W-:Y:S01]  /*1f230*/  LDGSTS.E [R34+-0x58000], desc[UR8][R26.64], !P0 ;  /* 0xa80000001a227fae */ /* 0x000fe2000c121848 */
[----:B-1----:R-:W-:-:S03]  /*1f240*/  VIADD R35, R36, 0xfffffea9 ;  /* 0xfffffea924237836 */ /* 0x002fc60000000000 */
[----:B------:R-:W-:Y:S04]  /*1f250*/  STL.64 [R1+0x16f0], R26 ;  /* 0x0016f01a01007387 */ /* 0x000fe80000100a00 */
[----:B------:R-:W-:Y:S01]  /*1f260*/  LDGSTS.E [R33+-0x54000], desc[UR8][R28.64], !P0 ;  /* 0xac0000001c217fae */ /* 0x000fe2000c121848 */
[----:B------:R-:W-:-:S03]  /*1f270*/  ISETP.GE.U32.AND P0, PT, R35, 0x7ffffe2a, PT ;  /* 0x7ffffe2a2300780c */ /* 0x000fc60003f06070 */
[----:B------:R-:W-:Y:S04]  /*1f280*/  STL.64 [R1+0x16f8], R28 ;  /* 0x0016f81c01007387 */ /* 0x000fe80000100a00 */
[----:B------:R2:W-:Y:S04]  /*1f290*/  LDGSTS.E [R32+-0x5fffc], desc[UR8][R30.64], !P1 ;  /* 0xa00040001e207fae */ /* 0x0005e8000c921848 */
[----:B------:R1:W-:Y:S01]  /*1f2a0*/  STL.64 [R1+0x17c8], R30 ;  /* 0x0017c81e01007387 */ /* 0x0003e20000100a00 */
[----:B--2---:R-:W-:-:S03]  /*1f2b0*/  IMAD.WIDE R32, R12, 0x4, R112 ;  /* 0x000000040c207825 */ /* 0x004fc600078e0270 */
[----:B------:R-:W2:Y:S01]  /*1f2c0*/  LDL.LU.64 R112, [R1+0x310] ;  /* 0x0003100001707983 */ /* 0x000ea20000300a00 */
[----:B----4-:R-:W-:-:S03]  /*1f2d0*/  IMAD.WIDE R34, R12, 0x4, R124 ;  /* 0x000000040c227825 */ /* 0x010fc600078e027c */
[----:B------:R-:W4:Y:S01]  /*1f2e0*/  LDL.LU.64 R124, [R1+0x318] ;  /* 0x00031800017c7983 */ /* 0x000f220000300a00 */
[----:B------:R-:W-:-:S03]  /*1f2f0*/  IMAD.WIDE R36, R12, 0x4, R130 ;  /* 0x000000040c247825 */ /* 0x000fc600078e0282 */
[----:B------:R-:W4:Y:S01]  /*1f300*/  LDL.LU.64 R130, [R1+0x320] ;  /* 0x0003200001827983 */ /* 0x000f220000300a00 */
[----:B------:R-:W-:-:S03]  /*1f310*/  IMAD.WIDE R38, R12, 0x4, R128 ;  /* 0x000000040c267825 */ /* 0x000fc600078e0280 */
[----:B------:R-:W4:Y:S04]  /*1f320*/  LDL.LU.64 R128, [R1+0x330] ;  /* 0x0003300001807983 */ /* 0x000f280000300a00 */
[----:B------:R1:W-:Y:S04]  /*1f330*/  LDGSTS.E [R43+-0x5bffc], desc[UR8][R32.64], !P1 ;  /* 0xa4004000202b7fae */ /* 0x0003e8000c921848 */
[----:B------:R-:W-:Y:S04]  /*1f340*/  STL.64 [R1+0x1700], R32 ;  /* 0x0017002001007387 */ /* 0x000fe80000100a00 */
[----:B------:R3:W-:Y:S01]  /*1f350*/  LDGSTS.E [R42+-0x57ffc], desc[UR8][R34.64], !P1 ;  /* 0xa8004000222a7fae */ /* 0x0007e2000c921848 */
[----:B-1----:R-:W-:-:S03]  /*1f360*/  VIADD R43, R44, 0xfffffea8 ;  /* 0xfffffea82c2b7836 */ /* 0x002fc60000000000 */
[----:B------:R1:W-:Y:S04]  /*1f370*/  STL.64 [R1+0x1708], R34 ;  /* 0x0017082201007387 */ /* 0x0003e80000100a00 */
[----:B------:R-:W-:Y:S01]  /*1f380*/  LDGSTS.E [R41+-0x53ffc], desc[UR8][R36.64], !P1 ;  /* 0xac00400024297fae */ /* 0x000fe2000c921848 */
[----:B------:R-:W-:-:S03]  /*1f390*/  ISETP.GE.U32.AND P1, PT, R43, 0x7ffffe29, PT ;  /* 0x7ffffe292b00780c */ /* 0x000fc60003f26070 */
[----:B------:R-:W-:Y:S04]  /*1f3a0*/  STL.64 [R1+0x1710], R36 ;  /* 0x0017102401007387 */ /* 0x000fe80000100a00 */
[----:B------:R1:W-:Y:S01]  /*1f3b0*/  LDGSTS.E [R40+-0x5fff8], desc[UR8][R38.64], !P0 ;  /* 0xa000800026287fae */ /* 0x0003e2000c121848 */
[----:B---3--:R-:W-:-:S03]  /*1f3c0*/  IMAD.WIDE R42, R12, 0x4, R126 ;  /* 0x000000040c2a7825 */ /* 0x008fc600078e027e */
[----:B------:R-:W-:Y:S01]  /*1f3d0*/  STL.64 [R1+0x17d0], R38 ;  /* 0x0017d02601007387 */ /* 0x000fe20000100a00 */
[----:B------:R-:W-:-:S04]  /*1f3e0*/  IMAD.WIDE R44, R12, 0x4, R122 ;  /* 0x000000040c2c7825 */ /* 0x000fc800078e027a */
[----:B------:R-:W-:-:S04]  /*1f3f0*/  IMAD.WIDE R46, R12, 0x4, R120 ;  /* 0x000000040c2e7825 */ /* 0x000fc800078e0278 */
[----:B-1----:R-:W-:Y:S02]  /*1f400*/  IMAD.WIDE R40, R12, 0x4, R116 ;  /* 0x000000040c287825 */ /* 0x002fe400078e0274 */
[----:B------:R-:W3:Y:S04]  /*1f410*/  LDL.LU.64 R116, [R1+0x338] ;  /* 0x0003380001747983 */ /* 0x000ee80000300a00 */
[----:B------:R-:W3:Y:S04]  /*1f420*/  LDL.LU.64 R126, [R1+0x340] ;  /* 0x00034000017e7983 */ /* 0x000ee80000300a00 */
[----:B------:R-:W3:Y:S04]  /*1f430*/  LDL.LU.64 R122, [R1+0x348] ;  /* 0x00034800017a7983 */ /* 0x000ee80000300a00 */
[----:B------:R-:W3:Y:S04]  /*1f440*/  LDL.LU.64 R120, [R1+0x350] ;  /* 0x0003500001787983 */ /* 0x000ee80000300a00 */
[----:B------:R1:W-:Y:S04]  /*1f450*/  LDGSTS.E [R51+-0x5bff8], desc[UR8][R40.64], !P0 ;  /* 0xa400800028337fae */ /* 0x0003e8000c121848 */
[----:B------:R-:W-:Y:S04]  /*1f460*/  STL.64 [R1+0x1718], R40 ;  /* 0x0017182801007387 */ /* 0x000fe80000100a00 */
[----:B------:R-:W-:Y:S01]  /*1f470*/  LDGSTS.E [R50+-0x57ff8], desc[UR8][R42.64], !P0 ;  /* 0xa80080002a327fae */ /* 0x000fe2000c121848 */
[----:B-1----:R-:W-:-:S03]  /*1f480*/  IADD3 R51, R52, -0x175, RZ ;  /* 0xfffffe8b34337810 */ /* 0x002fc60007ffe0ff */
[----:B------:R-:W-:Y:S04]  /*1f490*/  STL.64 [R1+0x1720], R42 ;  /* 0x0017202a01007387 */ /* 0x000fe80000100a00 */
[----:B------:R-:W-:Y:S01]  /*1f4a0*/  LDGSTS.E [R49+-0x53ff8], desc[UR8][R44.64], !P0 ;  /* 0xac0080002c317fae */ /* 0x000fe2000c121848 */
[----:B------:R-:W-:-:S03]  /*1f4b0*/  ISETP.GE.U32.AND P0, PT, R51, 0x7ffffe0c, PT ;  /* 0x7ffffe0c3300780c */ /* 0x000fc60003f06070 */
[----:B------:R-:W-:Y:S04]  /*1f4c0*/  STL.64 [R1+0x1728], R44 ;  /* 0x0017282c01007387 */ /* 0x000fe80000100a00 */
[----:B------:R2:W-:Y:S04]  /*1f4d0*/  LDGSTS.E [R48+-0x5fff4], desc[UR8][R46.64], !P1 ;  /* 0xa000c0002e307fae */ /* 0x0005e8000c921848 */
[----:B------:R-:W-:Y:S01]  /*1f4e0*/  STL.64 [R1+0x17d8], R46 ;  /* 0x0017d82e01007387 */ /* 0x000fe20000100a00 */
        /* <DEDUP_REMOVED lines=17> */
[----:B------:R-:W-:Y:S01]  /*1f600*/  STL.64 [R1+0x17b0], R54 ;  /* 0x0017b03601007387 */ /* 0x000fe20000100a00 */
[----:B---3--:R-:W-:-:S03]  /*1f610*/  IMAD.WIDE R56, R12, 0x4, R116 ;  /* 0x000000040c387825 */ /* 0x008fc600078e0274 */
[----:B------:R-:W3:Y:S01]  /*1f620*/  LDL.LU.64 R116, [R1+0x380] ;  /* 0x0003800001747983 */ /* 0x000ee20000300a00 */
[----:B------:R-:W-:-:S03]  /*1f630*/  IMAD.WIDE R58, R12, 0x4, R126 ;  /* 0x000000040c3a7825 */ /* 0x000fc600078e027e */
[----:B------:R-:W3:Y:S01]  /*1f640*/  LDL.LU.64 R126, [R1+0x388] ;  /* 0x00038800017e7983 */ /* 0x000ee20000300a00 */
[----:B------:R-:W-:-:S03]  /*1f650*/  IMAD.WIDE R60, R12, 0x4, R122 ;  /* 0x000000040c3c7825 */ /* 0x000fc600078e027a */
[----:B------:R-:W3:Y:S01]  /*1f660*/  LDL.LU.64 R122, [R1+0x390] ;  /* 0x00039000017a7983 */ /* 0x000ee20000300a00 */
[----:B------:R-:W-:-:S03]  /*1f670*/  IMAD.WIDE R62, R12, 0x4, R120 ;  /* 0x000000040c3e7825 */ /* 0x000fc600078e0278 */
        /* <DEDUP_REMOVED lines=55> */
[----:B------:R-:W-:Y:S04]  /*1f9f0*/  STL.64 [R1+0x1790], R80 ;  /* 0x0017905001007387 */ /* 0x000fe80000100a00 */
[----:B------:R-:W-:Y:S04]  /*1fa00*/  STL.64 [R1+0x1798], R82 ;  /* 0x0017985201007387 */ /* 0x000fe80000100a00 */
[----:B------:R1:W-:Y:S04]  /*1fa10*/  STL.64 [R1+0x17a0], R84 ;  /* 0x0017a05401007387 */ /* 0x0003e80000100a00 */
[----:B------:R-:W-:Y:S04]  /*1fa20*/  STL.64 [R1+0x1890], R30 ;  /* 0x0018901e01007387 */ /* 0x000fe80000100a00 */
[----:B------:R1:W-:Y:S04]  /*1fa30*/  LDGSTS.E [R89+-0x4bff4], desc[UR8][R80.64], !P1 ;  /* 0xb400c00050597fae */ /* 0x0003e8000c921848 */
[----:B------:R1:W-:Y:S04]  /*1fa40*/  LDGSTS.E [R88+-0x47ff4], desc[UR8][R82.64], !P1 ;  /* 0xb800c00052587fae */ /* 0x0003e8000c921848 */
[----:B------:R1:W-:Y:S01]  /*1fa50*/  LDGSTS.E [R87+-0x43ff4], desc[UR8][R84.64], !P1 ;  /* 0xbc00c00054577fae */ /* 0x0003e2000c921848 */
[----:B---3--:R-:W-:-:S03]  /*1fa60*/  IMAD.WIDE R34, R12, 0x4, R116 ;  /* 0x000000040c227825 */ /* 0x008fc600078e0274 */
[----:B------:R-:W-:Y:S01]  /*1fa70*/  LDGSTS.E [R86+-0x80000], desc[UR8][R30.64], !P0 ;  /* 0x800000001e567fae */ /* 0x000fe2000c121848 */
[----:B------:R-:W-:-:S03]  /*1fa80*/  IMAD.WIDE R32, R12, 0x4, R126 ;  /* 0x000000040c207825 */ /* 0x000fc600078e027e */
[----:B------:R-:W3:Y:S01]  /*1fa90*/  LDL.LU.64 R116, [R1+0x448] ;  /* 0x0004480001747983 */ /* 0x000ee20000300a00 */
[----:B------:R-:W-:-:S03]  /*1faa0*/  IMAD.WIDE R28, R12, 0x4, R122 ;  /* 0x000000040c1c7825 */ /* 0x000fc600078e027a */
[----:B------:R-:W3:Y:S01]  /*1fab0*/  LDL.LU.64 R126, [R1+0x450] ;  /* 0x00045000017e7983 */ /* 0x000ee20000300a00 */
[----:B------:R-:W-:-:S03]  /*1fac0*/  IMAD.WIDE R22, R12, 0x4, R120 ;  /* 0x000000040c167825 */ /* 0x000fc600078e0278 */
[----:B------:R-:W3:Y:S04]  /*1fad0*/  LDL.LU.64 R122, [R1+0x458] ;  /* 0x00045800017a7983 */ /* 0x000ee80000300a00 */
[----:B------:R-:W3:Y:S01]  /*1fae0*/  LDL.LU.64 R120, [R1+0x468] ;  /* 0x0004680001787983 */ /* 0x000ee20000300a00 */
[----:B-1----:R-:W-:Y:S01]  /*1faf0*/  VIADD R89, R90, 0xfffffee6 ;  /* 0xfffffee65a597836 */ /* 0x002fe20000000000 */
[C---:B------:R-:W-:Y:S01]  /*1fb00*/  IADD3 R88, R14.reuse, 0x100000, RZ ;  /* 0x001000000e587810 */ /* 0x040fe20007ffe0ff */
[C---:B------:R-:W-:Y:S01]  /*1fb10*/  VIADD R87, R14.reuse, 0x100000 ;  /* 0x001000000e577836 */ /* 0x040fe20000000000 */
[----:B------:R-:W-:Y:S01]  /*1fb20*/  STL.64 [R1+0x17a8], R34 ;  /* 0x0017a82201007387 */ /* 0x000fe20000100a00 */
[----:B------:R-:W1:Y:S01]  /*1fb30*/  LDC R90, c[0x0][0x230] ;  /* 0x00008c00ff5a7b82 */ /* 0x000e620000000800 */
[----:B------:R-:W-:Y:S01]  /*1fb40*/  ISETP.GE.U32.AND P1, PT, R89, 0x7ffffe67, PT ;  /* 0x7ffffe675900780c */ /* 0x000fe20003f26070 */
[----:B------:R-:W-:Y:S01]  /*1fb50*/  VIADD R89, R14, 0x100000 ;  /* 0x001000000e597836 */ /* 0x000fe20000000000 */
[----:B------:R-:W-:Y:S04]  /*1fb60*/  STL.64 [R1+0x17f0], R32 ;  /* 0x0017f02001007387 */ /* 0x000fe80000100a00 */
[----:B------:R-:W-:Y:S04]  /*1fb70*/  STL.64 [R1+0x17f8], R28 ;  /* 0x0017f81c01007387 */ /* 0x000fe80000100a00 */
[----:B------:R-:W-:Y:S04]  /*1fb80*/  STL.64 [R1+0x1898], R22 ;  /* 0x0018981601007387 */ /* 0x000fe80000100a00 */
[----:B------:R1:W-:Y:S04]  /*1fb90*/  LDGSTS.E [R89+-0x7c000], desc[UR8][R34.64], !P0 ;  /* 0x8400000022597fae */ /* 0x0003e8000c121848 */
[----:B------:R-:W-:Y:S04]  /*1fba0*/  LDGSTS.E [R88+-0x78000], desc[UR8][R32.64], !P0 ;  /* 0x8800000020587fae */ /* 0x000fe8000c121848 */
[----:B------:R-:W-:Y:S01]  /*1fbb0*/  LDGSTS.E [R87+-0x74000], desc[UR8][R28.64], !P0 ;  /* 0x8c0000001c577fae */ /* 0x000fe2000c121848 */
[----:B-1----:R-:W-:-:S03]  /*1fbc0*/  VIADD R89, R91, 0xfffffee5 ;  /* 0xfffffee55b597836 */ /* 0x002fc60000000000 */
[----:B------:R-:W-:Y:S01]  /*1fbd0*/  LDGSTS.E [R86+-0x7fffc], desc[UR8][R22.64], !P1 ;  /* 0x8000400016567fae */ /* 0x000fe2000c921848 */
[----:B------:R-:W1:Y:S01]  /*1fbe0*/  LDC R91, c[0x0][0x230] ;  /* 0x00008c00ff5b7b82 */ /* 0x000e620000000800 */
[----:B------:R-:W-:Y:S02]  /*1fbf0*/  ISETP.GE.U32.AND P0, PT, R89, 0x7ffffe66, PT ;  /* 0x7ffffe665900780c */ /* 0x000fe40003f06070 */
[----:B------:R-:W-:Y:S01]  /*1fc00*/  IADD3 R89, R14, 0x100000, RZ ;  /* 0x001000000e597810 */ /* 0x000fe20007ffe0ff */
[----:B--2---:R-:W-:-:S04]  /*1fc10*/  IMAD.WIDE R8, R12, 0x4, R112 ;  /* 0x000000040c087825 */ /* 0x004fc800078e0270 */
[C---:B----4-:R-:W-:Y:S01]  /*1fc20*/  IMAD.WIDE R4, R12.reuse, 0x4, R124 ;  /* 0x000000040c047825 */ /* 0x050fe200078e027c */
[----:B------:R-:W-:Y:S03]  /*1fc30*/  STL.64 [R1+0x198], R8 ;  /* 0x0001980801007387 */ /* 0x000fe60000100a00 */
[----:B------:R-:W-:-:S04]  /*1fc40*/  IMAD.WIDE R84, R12, 0x4, R130 ;  /* 0x000000040c547825 */ /* 0x000fc800078e0282 */
[C---:B------:R-:W-:Y:S01]  /*1fc50*/  IMAD.WIDE R2, R12.reuse, 0x4, R128 ;  /* 0x000000040c027825 */ /* 0x040fe200078e0280 */
[----:B------:R-:W-:Y:S04]  /*1fc60*/  STL.64 [R1+0x190], R4 ;  /* 0x0001900401007387 */ /* 0x000fe80000100a00 */
[----:B------:R2:W-:Y:S04]  /*1fc70*/  STL.64 [R1+0x180], R2 ;  /* 0x0001800201007387 */ /* 0x0005e80000100a00 */
[----:B------:R-:W-:Y:S04]  /*1fc80*/  STL.64 [R1+0x1800], R84 ;  /* 0x0018005401007387 */ /* 0x000fe80000100a00 */
[----:B------:R-:W4:Y:S04]  /*1fc90*/  LDL.LU.64 R112, [R1+0x470] ;  /* 0x0004700001707983 */ /* 0x000f280000300a00 */
[----:B------:R-:W4:Y:S04]  /*1fca0*/  LDL.LU.64 R124, [R1+0x478] ;  /* 0x00047800017c7983 */ /* 0x000f280000300a00 */
[----:B------:R-:W4:Y:S04]  /*1fcb0*/  LDL.LU.64 R130, [R1+0x480] ;  /* 0x0004800001827983 */ /* 0x000f280000300a00 */
[----:B------:R-:W4:Y:S04]  /*1fcc0*/  LDL.LU.64 R128, [R1+0x490] ;  /* 0x0004900001807983 */ /* 0x000f280000300a00 */
[----:B------:R-:W-:Y:S04]  /*1fcd0*/  LDGSTS.E [R89+-0x7bffc], desc[UR8][R8.64], !P1 ;  /* 0x8400400008597fae */ /* 0x000fe8000c921848 */
[----:B------:R-:W-:Y:S04]  /*1fce0*/  LDGSTS.E [R88+-0x77ffc], desc[UR8][R4.64], !P1 ;  /* 0x8800400004587fae */ /* 0x000fe8000c921848 */
[----:B------:R-:W-:Y:S04]  /*1fcf0*/  LDGSTS.E [R87+-0x73ffc], desc[UR8][R84.64], !P1 ;  /* 0x8c00400054577fae */ /* 0x000fe8000c921848 */
[----:B------:R2:W-:Y:S01]  /*1fd00*/  LDGSTS.E [R86+-0x7fff8], desc[UR8][R2.64], !P0 ;  /* 0x8000800002567fae */ /* 0x0005e2000c121848 */
[----:B---3--:R-:W-:-:S04]  /*1fd10*/  IMAD.WIDE R82, R12, 0x4, R116 ;  /* 0x000000040c527825 */ /* 0x008fc800078e0274 */
[C---:B------:R-:W-:Y:S01]  /*1fd20*/  IMAD.WIDE R80, R12.reuse, 0x4, R126 ;  /* 0x000000040c507825 */ /* 0x040fe200078e027e */
[----:B------:R-:W-:Y:S03]  /*1fd30*/  STL.64 [R1+0x1808], R82 ;  /* 0x0018085201007387 */ /* 0x000fe60000100a00 */
[----:B------:R-:W-:-:S04]  /*1fd40*/  IMAD.WIDE R76, R12, 0x4, R122 ;  /* 0x000000040c4c7825 */ /* 0x000fc800078e027a */
[----:B--2---:R-:W-:-:S05]  /*1fd50*/  IMAD.WIDE R2, R12, 0x4, R120 ;  /* 0x000000040c027825 */ /* 0x004fca00078e0278 */
[----:B------:R2:W-:Y:S04]  /*1fd60*/  STL.64 [R1+0x160], R2 ;  /* 0x0001600201007387 */ /* 0x0005e80000100a00 */
[----:B------:R-:W-:Y:S04]  /*1fd70*/  STL.64 [R1+0x1810], R80 ;  /* 0x0018105001007387 */ /* 0x000fe80000100a00 */
[----:B------:R-:W-:Y:S04]  /*1fd80*/  STL.64 [R1+0x1818], R76 ;  /* 0x0018184c01007387 */ /* 0x000fe80000100a00 */
[----:B------:R-:W3:Y:S04]  /*1fd90*/  LDL.LU.64 R116, [R1+0x498] ;  /* 0x0004980001747983 */ /* 0x000ee80000300a00 */
[----:B------:R-:W3:Y:S01]  /*1fda0*/  LDL.LU.64 R126, [R1+0x4a0] ;  /* 0x0004a000017e7983 */ /* 0x000ee20000300a00 */
[----:B------:R-:W-:-:S02]  /*1fdb0*/  VIADD R89, R90, 0xfffffee4 ;  /* 0xfffffee45a597836 */ /* 0x000fc40000000000 */
[----:B------:R-:W1:Y:S01]  /*1fdc0*/  LDC R90, c[0x0][0x230] ;  /* 0x00008c00ff5a7b82 */ /* 0x000e620000000800 */
[----:B------:R-:W3:Y:S02]  /*1fdd0*/  LDL.LU.64 R122, [R1+0x4a8] ;  /* 0x0004a800017a7983 */ /* 0x000ee40000300a00 */
[----:B------:R-:W-:Y:S01]  /*1fde0*/  ISETP.GE.U32.AND P1, PT, R89, 0x7ffffe65, PT ;  /* 0x7ffffe655900780c */ /* 0x000fe20003f26070 */
[----:B------:R-:W-:Y:S01]  /*1fdf0*/  VIADD R89, R14, 0x100000 ;  /* 0x001000000e597836 */ /* 0x000fe20000000000 */
[----:B------:R-:W3:Y:S04]  /*1fe00*/  LDL.LU.64 R120, [R1+0x4b8] ;  /* 0x0004b80001787983 */ /* 0x000ee80000300a00 */
[----:B------:R-:W-:Y:S04]  /*1fe10*/  LDGSTS.E [R89+-0x7bff8], desc[UR8][R82.64], !P0 ;  /* 0x8400800052597fae */ /* 0x000fe8000c121848 */
[----:B------:R-:W-:Y:S04]  /*1fe20*/  LDGSTS.E [R88+-0x77ff8], desc[UR8][R80.64], !P0 ;  /* 0x8800800050587fae */ /* 0x000fe8000c121848 */
[----:B------:R-:W-:Y:S04]  /*1fe30*/  LDGSTS.E [R87+-0x73ff8], desc[UR8][R76.64], !P0 ;  /* 0x8c0080004c577fae */ /* 0x000fe8000c121848 */
[----:B------:R2:W-:Y:S01]  /*1fe40*/  LDGSTS.E [R86+-0x7fff4], desc[UR8][R2.64], !P1 ;  /* 0x8000c00002567fae */ /* 0x0005e2000c921848 */
[----:B----4-:R-:W-:-:S04]  /*1fe50*/  IMAD.WIDE R74, R12, 0x4, R112 ;  /* 0x000000040c4a7825 */ /* 0x010fc800078e0270 */
[C---:B------:R-:W-:Y:S01]  /*1fe60*/  IMAD.WIDE R72, R12.reuse, 0x4, R124 ;  /* 0x000000040c487825 */ /* 0x040fe200078e027c */
[----:B------:R-:W-:Y:S03]  /*1fe70*/  STL.64 [R1+0x1820], R74 ;  /* 0x0018204a01007387 */ /* 0x000fe60000100a00 */
[----:B------:R-:W-:-:S04]  /*1fe80*/  IMAD.WIDE R68, R12, 0x4, R130 ;  /* 0x000000040c447825 */ /* 0x000fc800078e0282 */
[----:B--2---:R-:W-:-:S05]  /*1fe90*/  IMAD.WIDE R2, R12, 0x4, R128 ;  /* 0x000000040c027825 */ /* 0x004fca00078e0280 */
[----:B------:R-:W-:Y:S04]  /*1fea0*/  STL.64 [R1+0x60], R2 ;  /* 0x0000600201007387 */ /* 0x000fe80000100a00 */
[----:B------:R-:W-:Y:S04]  /*1feb0*/  STL.64 [R1+0x1828], R72 ;  /* 0x0018284801007387 */ /* 0x000fe80000100a00 */
[----:B------:R2:W-:Y:S04]  /*1fec0*/  STL.64 [R1+0x1830], R68 ;  /* 0x0018304401007387 */ /* 0x0005e80000100a00 */
[----:B------:R-:W4:Y:S04]  /*1fed0*/  LDL.LU.64 R112, [R1+0x4c0] ;  /* 0x0004c00001707983 */ /* 0x000f280000300a00 */
[----:B------:R-:W4:Y:S04]  /*1fee0*/  LDL.LU.64 R124, [R1+0x4c8] ;  /* 0x0004c800017c7983 */ /* 0x000f280000300a00 */
[----:B------:R-:W4:Y:S04]  /*1fef0*/  LDL.LU.64 R130, [R1+0x4d0] ;  /* 0x0004d00001827983 */ /* 0x000f280000300a00 */
[----:B------:R-:W4:Y:S01]  /*1ff00*/  LDL.LU.64 R128, [R1+0x4d8] ;  /* 0x0004d80001807983 */ /* 0x000f220000300a00 */
[----:B---3--:R-:W-:-:S03]  /*1ff10*/  IMAD.WIDE R26, R12, 0x4, R116 ;  /* 0x000000040c1a7825 */ /* 0x008fc600078e0274 */
[----:B------:R-:W3:Y:S01]  /*1ff20*/  LDL.LU.64 R116, [R1+0x6e0] ;  /* 0x0006e00001747983 */ /* 0x000ee20000300a00 */
[----:B------:R-:W-:-:S03]  /*1ff30*/  IMAD.WIDE R24, R12, 0x4, R126 ;  /* 0x000000040c187825 */ /* 0x000fc600078e027e */
[----:B------:R-:W3:Y:S01]  /*1ff40*/  LDL.LU.64 R126, [R1+0x6e8] ;  /* 0x0006e800017e7983 */ /* 0x000ee20000300a00 */
[----:B-1----:R-:W-:Y:S02]  /*1ff50*/  IADD3 R89, R91, -0x139, RZ ;  /* 0xfffffec75b597810 */ /* 0x002fe40007ffe0ff */
[----:B------:R-:W1:Y:S02]  /*1ff60*/  LDC R91, c[0x0][0x230] ;  /* 0x00008c00ff5b7b82 */ /* 0x000e640000000800 */
[----:B------:R-:W-:Y:S01]  /*1ff70*/  ISETP.GE.U32.AND P0, PT, R89, 0x7ffffe48, PT ;  /* 0x7ffffe485900780c */ /* 0x000fe20003f06070 */
[----:B------:R-:W-:-:S05]  /*1ff80*/  VIADD R89, R14, 0x100000 ;  /* 0x001000000e597836 */ /* 0x000fca0000000000 */
[----:B------:R-:W-:Y:S04]  /*1ff90*/  LDGSTS.E [R89+-0x7bff4], desc[UR8][R74.64], !P1 ;  /* 0x8400c0004a597fae */ /* 0x000fe8000c921848 */
[----:B------:R-:W-:Y:S04]  /*1ffa0*/  LDGSTS.E [R88+-0x77ff4], desc[UR8][R72.64], !P1 ;  /* 0x8800c00048587fae */ /* 0x000fe8000c921848 */
[----:B------:R2:W-:Y:S04]  /*1ffb0*/  LDGSTS.E [R87+-0x73ff4], desc[UR8][R68.64], !P1 ;  /* 0x8c00c00044577fae */ /* 0x0005e8000c921848 */
[----:B------:R2:W-:Y:S02]  /*1ffc0*/  LDGSTS.E [R86+-0x70000], desc[UR8][R2.64], !P0 ;  /* 0x9000000002567fae */ /* 0x0005e4000c121848 */
[----:B--2---:R-:W-:-:S04]  /*1ffd0*/  IMAD.WIDE R68, R12, 0x4, R120 ;  /* 0x000000040c447825 */ /* 0x004fc800078e0278 */
[C---:B------:R-:W-:Y:S02]  /*1ffe0*/  IMAD.WIDE R2, R12.reuse, 0x4, R122 ;  /* 0x000000040c027825 */ /* 0x040fe400078e027a */
[----:B------:R-:W2:Y:S04]  /*1fff0*/  LDL.LU.64 R122, [R1+0x6f0] ;  /* 0x0006f000017a7983 */ /* 0x000ea80000300a00 */
[----:B------:R-:W2:Y:S04]  /*20000*/  LDL.LU.64 R120, [R1+0x6f8] ;  /* 0x0006f80001787983 */ /* 0x000ea80000300a00 */
[----:B------:R-:W-:Y:S04]  /*20010*/  STL.64 [R1+0x1838], R26 ;  /* 0x0018381a01007387 */ /* 0x000fe80000100a00 */
[----:B------:R-:W-:Y:S04]  /*20020*/  STL.64 [R1+0x1840], R24 ;  /* 0x0018401801007387 */ /* 0x000fe80000100a00 */
[----:B------:R-:W-:Y:S04]  /*20030*/  STL.64 [R1+0x1848], R2 ;  /* 0x0018480201007387 */ /* 0x000fe80000100a00 */
[----:B------:R-:W-:Y:S01]  /*20040*/  STL.64 [R1+0x1850], R68 ;  /* 0x0018504401007387 */ /* 0x000fe20000100a00 */
[----:B----4-:R-:W-:-:S03]  /*20050*/  IMAD.WIDE R8, R12, 0x4, R112 ;  /* 0x000000040c087825 */ /* 0x010fc600078e0270 */
[----:B------:R-:W4:Y:S01]  /*20060*/  LDL.LU.64 R112, [R1+0x700] ;  /* 0x0007000001707983 */ /* 0x000f220000300a00 */
[----:B------:R-:W-:-:S03]  /*20070*/  IMAD.WIDE R4, R12, 0x4, R124 ;  /* 0x000000040c047825 */ /* 0x000fc600078e027c */
[----:B------:R-:W4:Y:S01]  /*20080*/  LDL.LU.64 R124, [R1+0x708] ;  /* 0x00070800017c7983 */ /* 0x000f220000300a00 */
[----:B------:R-:W-:-:S03]  /*20090*/  IMAD.WIDE R10, R12, 0x4, R130 ;  /* 0x000000040c0a7825 */ /* 0x000fc600078e0282 */
[----:B------:R-:W4:Y:S01]  /*200a0*/  LDL.LU.64 R130, [R1+0x710] ;  /* 0x0007100001827983 */ /* 0x000f220000300a00 */
[----:B------:R-:W-:-:S03]  /*200b0*/  IMAD.WIDE R72, R12, 0x4, R128 ;  /* 0x000000040c487825 */ /* 0x000fc600078e0280 */
[----:B------:R-:W4:Y:S04]  /*200c0*/  LDL.LU.64 R128, [R1+0x718] ;  /* 0x0007180001807983 */ /* 0x000f280000300a00 */
[----:B------:R-:W-:Y:S04]  /*200d0*/  STL.64 [R1+0x1858], R8 ;  /* 0x0018580801007387 */ /* 0x000fe80000100a00 */
[----:B------:R-:W-:Y:S04]  /*200e0*/  STL.64 [R1+0x1860], R4 ;  /* 0x0018600401007387 */ /* 0x000fe80000100a00 */
[----:B------:R-:W-:Y:S04]  /*200f0*/  STL.64 [R1+0x1868], R10 ;  /* 0x0018680a01007387 */ /* 0x000fe80000100a00 */
[----:B------:R-:W-:Y:S01]  /*20100*/  STL.64 [R1+0x1870], R72 ;  /* 0x0018704801007387 */ /* 0x000fe20000100a00 */
[----:B---3--:R-:W-:-:S03]  /*20110*/  IMAD.WIDE R20, R12, 0x4, R116 ;  /* 0x000000040c147825 */ /* 0x008fc600078e0274 */
[----:B------:R-:W3:Y:S01]  /*20120*/  LDL.LU.64 R116, [R1+0x720] ;  /* 0x0007200001747983 */ /* 0x000ee20000300a00 */
[----:B------:R-:W-:-:S03]  /*20130*/  IMAD.WIDE R18, R12, 0x4, R126 ;  /* 0x000000040c127825 */ /* 0x000fc600078e027e */
[----:B------:R-:W3:Y:S01]  /*20140*/  LDL.LU.64 R126, [R1+0x728] ;  /* 0x00072800017e7983 */ /* 0x000ee20000300a00 */
[----:B------:R-:W-:Y:S02]  /*20150*/  VIADD R89, R90, 0xfffffec6 ;  /* 0xfffffec65a597836 */ /* 0x000fe40000000000 */
[----:B------:R-:W2:Y:S03]  /*20160*/  LDC R90, c[0x0][0x230] ;  /* 0x00008c00ff5a7b82 */ /* 0x000ea60000000800 */
[----:B------:R-:W-:Y:S02]  /*20170*/  ISETP.GE.U32.AND P1, PT, R89, 0x7ffffe47, PT ;  /* 0x7ffffe475900780c */ /* 0x000fe40003f26070 */
[----:B------:R-:W-:-:S05]  /*20180*/  IADD3 R89, R14, 0x100000, RZ ;  /* 0x001000000e597810 */ /* 0x000fca0007ffe0ff */
[----:B------:R1:W-:Y:S04]  /*20190*/  LDGSTS.E [R89+-0x6c000], desc[UR8][R26.64], !P0 ;  /* 0x940000001a597fae */ /* 0x0003e8000c121848 */
[----:B------:R-:W-:Y:S04]  /*201a0*/  LDGSTS.E [R88+-0x68000], desc[UR8][R24.64], !P0 ;  /* 0x9800000018587fae */ /* 0x000fe8000c121848 */
[----:B------:R-:W-:Y:S01]  /*201b0*/  LDGSTS.E [R87+-0x64000], desc[UR8][R2.64], !P0 ;  /* 0x9c00000002577fae */ /* 0x000fe2000c121848 */
[----:B-1----:R-:W-:-:S03]  /*201c0*/  VIADD R89, R91, 0xfffffec5 ;  /* 0xfffffec55b597836 */ /* 0x002fc60000000000 */
[----:B------:R-:W-:Y:S01]  /*201d0*/  LDGSTS.E [R86+-0x6fffc], desc[UR8][R68.64], !P1 ;  /* 0x9000400044567fae */ /* 0x000fe2000c921848 */
[----:B------:R-:W1:Y:S01]  /*201e0*/  LDC R91, c[0x0][0x230] ;  /* 0x00008c00ff5b7b82 */ /* 0x000e620000000800 */
[----:B------:R-:W-:Y:S01]  /*201f0*/  ISETP.GE.U32.AND P0, PT, R89, 0x7ffffe46, PT ;  /* 0x7ffffe465900780c */ /* 0x000fe20003f06070 */
[----:B------:R-:W-:-:S05]  /*20200*/  VIADD R89, R14, 0x100000 ;  /* 0x001000000e597836 */ /* 0x000fca0000000000 */
[----:B------:R2:W-:Y:S02]  /*20210*/  LDGSTS.E [R89+-0x6bffc], desc[UR8][R8.64], !P1 ;  /* 0x9400400008597fae */ /* 0x0005e4000c921848 */
[C---:B--2---:R-:W-:Y:S02]  /*20220*/  IMAD.WIDE R16, R12.reuse, 0x4, R122 ;  /* 0x000000040c107825 */ /* 0x044fe400078e027a */
[----:B------:R-:W-:Y:S02]  /*20230*/  LDGSTS.E [R88+-0x67ffc], desc[UR8][R4.64], !P1 ;  /* 0x9800400004587fae */ /* 0x000fe4000c921848 */
[----:B------:R-:W-:Y:S02]  /*20240*/  IMAD.WIDE R74, R12, 0x4, R120 ;  /* 0x000000040c4a7825 */ /* 0x000fe400078e0278 */
[----:B------:R-:W-:Y:S01]  /*20250*/  LDGSTS.E [R87+-0x63ffc], desc[UR8][R10.64], !P1 ;  /* 0x9c0040000a577fae */ /* 0x000fe2000c921848 */
[----:B------:R-:W-:-:S03]  /*20260*/  IADD3 R89, R90, -0x13c, RZ ;  /* 0xfffffec45a597810 */ /* 0x000fc60007ffe0ff */
[----:B------:R-:W2:Y:S01]  /*20270*/  LDL.LU.64 R122, [R1+0x730] ;  /* 0x00073000017a7983 */ /* 0x000ea20000300a00 */
[----:B------:R-:W-:-:S03]  /*20280*/  ISETP.GE.U32.AND P1, PT, R89, 0x7ffffe45, PT ;  /* 0x7ffffe455900780c */ /* 0x000fc60003f26070 */
[----:B------:R-:W2:Y:S01]  /*20290*/  LDL.LU.64 R120, [R1+0x738] ;  /* 0x0007380001787983 */ /* 0x000ea20000300a00 */
[----:B------:R-:W-:-:S03]  /*202a0*/  VIADD R89, R14, 0x100000 ;  /* 0x001000000e597836 */ /* 0x000fc60000000000 */
[----:B------:R2:W-:Y:S04]  /*202b0*/  STL.64 [R1+0x1878], R20 ;  /* 0x0018781401007387 */ /* 0x0005e80000100a00 */
[----:B------:R-:W-:Y:S04]  /*202c0*/  STL.64 [R1+0x1880], R18 ;  /* 0x0018801201007387 */ /* 0x000fe80000100a00 */
[----:B------:R-:W-:Y:S04]  /*202d0*/  STL.64 [R1+0x1888], R16 ;  /* 0x0018881001007387 */ /* 0x000fe80000100a00 */
[----:B------:R-:W-:Y:S04]  /*202e0*/  LDGSTS.E [R86+-0x6fff8], desc[UR8][R72.64], !P0 ;  /* 0x9000800048567fae */ /* 0x000fe8000c121848 */
[----:B------:R-:W-:Y:S04]  /*202f0*/  STL.64 [R1+0x18a0], R74 ;  /* 0x0018a04a01007387 */ /* 0x000fe80000100a00 */
[----:B------:R1:W-:Y:S04]  /*20300*/  LDGSTS.E [R89+-0x6bff8], desc[UR8][R20.64], !P0 ;  /* 0x9400800014597fae */ /* 0x0003e8000c121848 */
[----:B------:R-:W-:Y:S04]  /*20310*/  LDGSTS.E [R88+-0x67ff8], desc[UR8][R18.64], !P0 ;  /* 0x9800800012587fae */ /* 0x000fe8000c121848 */
[----:B------:R-:W-:Y:S01]  /*20320*/  LDGSTS.E [R87+-0x63ff8], desc[UR8][R16.64], !P0 ;  /* 0x9c00800010577fae */ /* 0x000fe2000c121848 */
[----:B-1----:R-:W-:-:S03]  /*20330*/  VIADD R89, R91, 0xfffffea7 ;  /* 0xfffffea75b597836 */ /* 0x002fc60000000000 */
[----:B------:R1:W-:Y:S01]  /*20340*/  LDGSTS.E [R86+-0x6fff4], desc[UR8][R74.64], !P1 ;  /* 0x9000c0004a567fae */ /* 0x0003e2000c921848 */
[C---:B------:R-:W-:Y:S01]  /*20350*/  IADD3 R91, R14.reuse, 0x100000, RZ ;  /* 0x001000000e5b7810 */ /* 0x040fe20007ffe0ff */
[C---:B------:R-:W-:Y:S01]  /*20360*/  VIADD R90, R14.reuse, 0x100000 ;  /* 0x001000000e5a7836 */ /* 0x040fe20000000000 */
[----:B------:R-:W-:Y:S01]  /*20370*/  ISETP.GE.U32.AND P0, PT, R89, 0x7ffffe28, PT ;  /* 0x7ffffe285900780c */ /* 0x000fe20003f06070 */
[----:B------:R-:W-:Y:S02]  /*20380*/  VIADD R89, R14, 0x100000 ;  /* 0x001000000e597836 */ /* 0x000fe40000000000 */
[C---:B----4-:R-:W-:Y:S02]  /*20390*/  IMAD.WIDE R250, R12.reuse, 0x4, R112 ;  /* 0x000000040cfa7825 */ /* 0x050fe400078e0270 */
[----:B------:R-:W4:Y:S02]  /*203a0*/  LDL.LU.64 R112, [R1+0x740] ;  /* 0x0007400001707983 */ /* 0x000f240000300a00 */
[----:B------:R-:W-:-:S02]  /*203b0*/  IMAD.WIDE R248, R12, 0x4, R124 ;  /* 0x000000040cf87825 */ /* 0x000fc400078e027c */
[----:B------:R-:W4:Y:S02]  /*203c0*/  LDL.LU.64 R124, [R1+0x748] ;  /* 0x00074800017c7983 */ /* 0x000f240000300a00 */
[C---:B------:R-:W-:Y:S02]  /*203d0*/  IMAD.WIDE R246, R12.reuse, 0x4, R130 ;  /* 0x000000040cf67825 */ /* 0x040fe400078e0282 */
[----:B------:R-:W4:Y:S02]  /*203e0*/  LDL.LU.64 R130, [R1+0x750] ;  /* 0x0007500001827983 */ /* 0x000f240000300a00 */
[----:B-1----:R-:W-:Y:S02]  /*203f0*/  IMAD.WIDE R86, R12, 0x4, R128 ;  /* 0x000000040c567825 */ /* 0x002fe400078e0280 */
[----:B------:R-:W4:Y:S04]  /*20400*/  LDL.LU.64 R128, [R1+0x758] ;  /* 0x0007580001807983 */ /* 0x000f280000300a00 */
[----:B------:R1:W-:Y:S04]  /*20410*/  LDGSTS.E [R91+-0x6bff4], desc[UR8][R250.64], !P1 ;  /* 0x9400c000fa5b7fae */ /* 0x0003e8000c921848 */
[----:B------:R3:W-:Y:S04]  /*20420*/  LDGSTS.E [R90+-0x67ff4], desc[UR8][R248.64], !P1 ;  /* 0x9800c000f85a7fae */ /* 0x0007e8000c921848 */
[----:B------:R-:W-:Y:S01]  /*20430*/  LDGSTS.E [R89+-0x63ff4], desc[UR8][R246.64], !P1 ;  /* 0x9c00c000f6597fae */ /* 0x000fe2000c921848 */
[----:B-1----:R-:W-:-:S03]  /*20440*/  IADD3 R91, R92, -0x15a, RZ ;  /* 0xfffffea65c5b7810 */ /* 0x002fc60007ffe0ff */
[----:B------:R1:W-:Y:S01]  /*20450*/  STL.64 [R1+0x18a8], R250 ;  /* 0x0018a8fa01007387 */ /* 0x0003e20000100a00 */
[----:B------:R-:W-:-:S03]  /*20460*/  ISETP.GE.U32.AND P1, PT, R91, 0x7ffffe27, PT ;  /* 0x7ffffe275b00780c */ /* 0x000fc60003f26070 */
[----:B------:R-:W4:Y:S04]  /*20470*/  LDL.LU.64 R110, [R1+0x760] ;  /* 0x00076000016e7983 */ /* 0x000f280000300a00 */
[----:B------:R1:W-:Y:S01]  /*20480*/  LDGSTS.E [R88+-0x60000], desc[UR8][R86.64], !P0 ;  /* 0xa000000056587fae */ /* 0x0003e2000c121848 */
[----:B---3--:R-:W-:-:S03]  /*20490*/  IMAD.WIDE R90, R12, 0x4, R126 ;  /* 0x000000040c5a7825 */ /* 0x008fc600078e027e */
[----:B------:R-:W3:Y:S01]  /*204a0*/  LDL.LU.64 R126, [R1+0x768] ;  /* 0x00076800017e7983 */ /* 0x000ee20000300a00 */
[----:B-1----:R-:W-:Y:S02]  /*204b0*/  IMAD.WIDE R88, R12, 0x4, R116 ;  /* 0x000000040c587825 */ /* 0x002fe400078e0274 */
[----:B------:R-:W1:Y:S03]  /*204c0*/  LDC R116, c[0x0][0x230] ;  /* 0x00008c00ff747b82 */ /* 0x000e660000000800 */
[----:B------:R2:W-:Y:S04]  /*204d0*/  LDGSTS.E [R99+-0x5c000], desc[UR8][R88.64], !P0 ;  /* 0xa400000058637fae */ /* 0x0005e8000c121848 */
[----:B------:R-:W-:Y:S01]  /*204e0*/  LDGSTS.E [R98+-0x58000], desc[UR8][R90.64], !P0 ;  /* 0xa80000005a627fae */ /* 0x000fe2000c121848 */
[----:B--2---:R-:W-:-:S02]  /*204f0*/  VIADD R99, R100, 0xfffffea5 ;  /* 0xfffffea564637836 */ /* 0x004fc40000000000 */
[C---:B------:R-:W-:Y:S02]  /*20500*/  IMAD.WIDE R92, R12.reuse, 0x4, R122 ;  /* 0x000000040c5c7825 */ /* 0x040fe400078e027a */
[----:B------:R-:W2:Y:S02]  /*20510*/  LDL.LU.64 R122, [R1+0x770] ;  /* 0x00077000017a7983 */ /* 0x000ea40000300a00 */
[C---:B------:R-:W-:Y:S02]  /*20520*/  IMAD.WIDE R94, R12.reuse, 0x4, R120 ;  /* 0x000000040c5e7825 */ /* 0x040fe400078e0278 */
[----:B------:R-:W2:Y:S04]  /*20530*/  LDL.LU.64 R120, [R1+0x778] ;  /* 0x0007780001787983 */ /* 0x000ea80000300a00 */
[----:B------:R-:W2:Y:S04]  /*20540*/  LDL.LU.64 R244, [R1+0x780] ;  /* 0x0007800001f47983 */ /* 0x000ea80000300a00 */
[----:B------:R-:W-:Y:S04]  /*20550*/  LDGSTS.E [R97+-0x54000], desc[UR8][R92.64], !P0 ;  /* 0xac0000005c617fae */ /* 0x000fe8000c121848 */
[----:B------:R-:W2:Y:S04]  /*20560*/  LDL.LU.64 R118, [R1+0x788] ;  /* 0x0007880001767983 */ /* 0x000ea80000300a00 */
[----:B------:R4:W-:Y:S01]  /*20570*/  LDGSTS.E [R96+-0x5fffc], desc[UR8][R94.64], !P1 ;  /* 0xa00040005e607fae */ /* 0x0009e2000c921848 */
[----:B------:R-:W-:Y:S01]  /*20580*/  ISETP.GE.U32.AND P0, PT, R99, 0x7ffffe26, PT ;  /* 0x7ffffe266300780c */ /* 0x000fe20003f06070 */
[----:B----4-:R-:W-:-:S04]  /*20590*/  IMAD.WIDE R96, R12, 0x4, R112 ;  /* 0x000000040c607825 */ /* 0x010fc800078e0270 */
[C---:B------:R-:W-:Y:S01]  /*205a0*/  IMAD.WIDE R100, R12.reuse, 0x4, R130 ;  /* 0x000000040c647825 */ /* 0x040fe200078e0282 */
[----:B------:R4:W-:Y:S04]  /*205b0*/  LDGSTS.E [R107+-0x5bffc], desc[UR8][R96.64], !P1 ;  /* 0xa4004000606b7fae */ /* 0x0009e8000c921848 */
[----:B------:R-:W2:Y:S01]  /*205c0*/  LDL.LU.64 R130, [R1+0x790] ;  /* 0x0007900001827983 */ /* 0x000ea20000300a00 */
[----:B------:R-:W-:-:S03]  /*205d0*/  IMAD.WIDE R102, R12, 0x4, R128 ;  /* 0x000000040c667825 */ /* 0x000fc600078e0280 */
[----:B------:R-:W2:Y:S01]  /*205e0*/  LDL.LU.64 R128, [R1+0x798] ;  /* 0x0007980001807983 */ /* 0x000ea20000300a00 */
[----:B------:R-:W-:Y:S02]  /*205f0*/  IMAD.WIDE R98, R12, 0x4, R124 ;  /* 0x000000040c627825 */ /* 0x000fe400078e027c */
[----:B------:R-:W2:Y:S01]  /*20600*/  LDC R124, c[0x0][0x230] ;  /* 0x00008c00ff7c7b82 */ /* 0x000ea20000000800 */
[----:B------:R-:W2:Y:S01]  /*20610*/  LDL.LU.64 R238, [R1+0x7a0] ;  /* 0x0007a00001ee7983 */ /* 0x000ea20000300a00 */
[----:B----4-:R-:W-:-:S03]  /*20620*/  VIADD R107, R108, 0xfffffea4 ;  /* 0xfffffea46c6b7836 */ /* 0x010fc60000000000 */
[----:B------:R3:W-:Y:S04]  /*20630*/  LDGSTS.E [R106+-0x57ffc], desc[UR8][R98.64], !P1 ;  /* 0xa8004000626a7fae */ /* 0x0007e8000c921848 */
[----:B------:R-:W-:Y:S01]  /*20640*/  LDGSTS.E [R105+-0x53ffc], desc[UR8][R100.64], !P1 ;  /* 0xac00400064697fae */ /* 0x000fe2000c921848 */
[----:B------:R-:W-:-:S03]  /*20650*/  ISETP.GE.U32.AND P1, PT, R107, 0x7ffffe25, PT ;  /* 0x7ffffe256b00780c */ /* 0x000fc60003f26070 */
[----:B------:R-:W4:Y:S04]  /*20660*/  LDL.LU.64 R240, [R1+0x7a8] ;  /* 0x0007a80001f07983 */ /* 0x000f280000300a00 */
[----:B------:R-:W4:Y:S01]  /*20670*/  LDL.LU.64 R242, [R1+0x7b0] ;  /* 0x0007b00001f27983 */ /* 0x000f220000300a00 */
[----:B---3--:R-:W-:-:S03]  /*20680*/  IMAD.WIDE R106, R12, 0x4, R126 ;  /* 0x000000040c6a7825 */ /* 0x008fc600078e027e */
[----:B------:R3:W-:Y:S04]  /*20690*/  LDGSTS.E [R104+-0x5fff8], desc[UR8][R102.64], !P0 ;  /* 0xa000800066687fae */ /* 0x0007e8000c121848 */
[----:B------:R-:W4:Y:S04]  /*206a0*/  LDL.LU.64 R126, [R1+0x7b8] ;  /* 0x0007b800017e7983 */ /* 0x000f280000300a00 */
[----:B------:R-:W4:Y:S04]  /*206b0*/  LDL.LU.64 R230, [R1+0x7c0] ;  /* 0x0007c00001e67983 */ /* 0x000f280000300a00 */
[----:B------:R-:W4:Y:S04]  /*206c0*/  LDL.LU.64 R232, [R1+0x7c8] ;  /* 0x0007c80001e87983 */ /* 0x000f280000300a00 */
[----:B------:R-:W4:Y:S01]  /*206d0*/  LDL.LU.64 R234, [R1+0x7d0] ;  /* 0x0007d00001ea7983 */ /* 0x000f220000300a00 */
[----:B------:R-:W-:-:S02]  /*206e0*/  VIADD R115, R14, 0x100000 ;  /* 0x001000000e737836 */ /* 0x000fc40000000000 */
[----:B---3--:R-:W-:-:S04]  /*206f0*/  IMAD.WIDE R104, R12, 0x4, R110 ;  /* 0x000000040c687825 */ /* 0x008fc800078e026e */
[C---:B------:R-:W-:Y:S01]  /*20700*/  VIADD R113, R14.reuse, 0x100000 ;  /* 0x001000000e717836 */ /* 0x040fe20000000000 */
[----:B------:R1:W-:Y:S01]  /*20710*/  LDGSTS.E [R115+-0x5bff8], desc[UR8][R104.64], !P0 ;  /* 0xa400800068737fae */ /* 0x0003e2000c121848 */
[----:B------:R-:W-:-:S03]  /*20720*/  VIADD R112, R14, 0x100000 ;  /* 0x001000000e707836 */ /* 0x000fc60000000000 */
[----:B------:R3:W-:Y:S01]  /*20730*/  LDGSTS.E [R114+-0x57ff8], desc[UR8][R106.64], !P0 ;  /* 0xa80080006a727fae */ /* 0x0007e2000c121848 */
[----:B-1----:R-:W-:Y:S01]  /*20740*/  IADD3 R115, R116, -0x179, RZ ;  /* 0xfffffe8774737810 */ /* 0x002fe20007ffe0ff */
[----:B--2---:R-:W-:-:S04]  /*20750*/  IMAD.WIDE R108, R12, 0x4, R122 ;  /* 0x000000040c6c7825 */ /* 0x004fc800078e027a */
[----:B------:R-:W-:Y:S01]  /*20760*/  IMAD.WIDE R110, R12, 0x4, R120 ;  /* 0x000000040c6e7825 */ /* 0x000fe200078e0278 */
[----:B------:R-:W-:Y:S01]  /*20770*/  LDGSTS.E [R113+-0x53ff8], desc[UR8][R108.64], !P0 ;  /* 0xac0080006c717fae */ /* 0x000fe2000c121848 */
[----:B------:R-:W-:Y:S02]  /*20780*/  ISETP.GE.U32.AND P0, PT, R115, 0x7ffffe08, PT ;  /* 0x7ffffe087300780c */ /* 0x000fe40003f06070 */
[C---:B------:R-:W-:Y:S01]  /*20790*/  VIADD R123, R14.reuse, 0x100000 ;  /* 0x001000000e7b7836 */ /* 0x040fe20000000000 */
[----:B------:R1:W-:Y:S01]  /*207a0*/  LDGSTS.E [R112+-0x5fff4], desc[UR8][R110.64], !P1 ;  /* 0xa000c0006e707fae */ /* 0x0003e2000c921848 */
[C---:B------:R-:W-:Y:S01]  /*207b0*/  VIADD R122, R14.reuse, 0x100000 ;  /* 0x001000000e7a7836 */ /* 0x040fe20000000000 */
[C---:B------:R-:W-:Y:S01]  /*207c0*/  IADD3 R121, R14.reuse, 0x100000, RZ ;  /* 0x001000000e797810 */ /* 0x040fe20007ffe0ff */
[----:B------:R-:W-:Y:S02]  /*207d0*/  VIADD R120, R14, 0x100000 ;  /* 0x001000000e787836 */ /* 0x000fe40000000000 */
[----:B---3--:R-:W-:-:S04]  /*207e0*/  IMAD.WIDE R114, R12, 0x4, R118 ;  /* 0x000000040c727825 */ /* 0x008fc800078e0276 */
[----:B-1----:R-:W-:Y:S02]  /*207f0*/  IMAD.WIDE R112, R12, 0x4, R244 ;  /* 0x000000040c707825 */ /* 0x002fe400078e02f4 */
[----:B------:R-:W2:Y:S04]  /*20800*/  LDL.LU.64 R244, [R1+0x7d8] ;  /* 0x0007d80001f47983 */ /* 0x000ea80000300a00 */
[----:B------:R1:W-:Y:S04]  /*20810*/  LDGSTS.E [R123+-0x5bff4], desc[UR8][R112.64], !P1 ;  /* 0xa400c000707b7fae */ /* 0x0003e8000c921848 */
[----:B------:R-:W-:Y:S04]  /*20820*/  LDGSTS.E [R122+-0x57ff4], desc[UR8][R114.64], !P1 ;  /* 0xa800c000727a7fae */ /* 0x000fe8000c921848 */
[----:B------:R-:W3:Y:S01]  /*20830*/  LDL.LU.64 R236, [R1+0x7e0] ;  /* 0x0007e00001ec7983 */ /* 0x000ee20000300a00 */
[----:B-1----:R-:W-:-:S02]  /*20840*/  VIADD R123, R124, 0xfffffe86 ;  /* 0xfffffe867c7b7836 */ /* 0x002fc40000000000 */
[----:B------:R-:W-:-:S04]  /*20850*/  IMAD.WIDE R116, R12, 0x4, R130 ;  /* 0x000000040c747825 */ /* 0x000fc800078e0282 */
[----:B------:R-:W-:Y:S01]  /*20860*/  IMAD.WIDE R118, R12, 0x4, R128 ;  /* 0x000000040c767825 */ /* 0x000fe200078e0280 */
[----:B------:R-:W-:Y:S01]  /*20870*/  LDGSTS.E [R121+-0x53ff4], desc[UR8][R116.64], !P1 ;  /* 0xac00c00074797fae */ /* 0x000fe2000c921848 */
[----:B------:R-:W-:Y:S02]  /*20880*/  ISETP.GE.U32.AND P1, PT, R123, 0x7ffffe07, PT ;  /* 0x7ffffe077b00780c */ /* 0x000fe40003f26070 */
[C---:B------:R-:W-:Y:S01]  /*20890*/  IADD3 R131, R14.reuse, 0x100000, RZ ;  /* 0x001000000e837810 */ /* 0x040fe20007ffe0ff */
[----:B------:R1:W-:Y:S01]  /*208a0*/  LDGSTS.E [R120+-0x50000], desc[UR8][R118.64], !P0 ;  /* 0xb000000076787fae */ /* 0x0003e2000c121848 */
[C---:B------:R-:W-:Y:S01]  /*208b0*/  VIADD R130, R14.reuse, 0x100000 ;  /* 0x001000000e827836 */ /* 0x040fe20000000000 */
[C---:B------:R-:W-:Y:S01]  /*208c0*/  IADD3 R128, R14.reuse, 0x100000, RZ ;  /* 0x001000000e807810 */ /* 0x040fe20007ffe0ff */
[----:B------:R-:W-:Y:S02]  /*208d0*/  VIADD R129, R14, 0x100000 ;  /* 0x001000000e817836 */ /* 0x000fe40000000000 */
[----:B-1----:R-:W-:-:S02]  /*208e0*/  IMAD.WIDE R120, R12, 0x4, R238 ;  /* 0x000000040c787825 */ /* 0x002fc400078e02ee */
[----:B------:R-:W3:Y:S02]  /*208f0*/  LDL.LU.64 R238, [R1+0x7e8] ;  /* 0x0007e80001ee7983 */ /* 0x000ee40000300a00 */
[C---:B----4-:R-:W-:Y:S02]  /*20900*/  IMAD.WIDE R122, R12.reuse, 0x4, R240 ;  /* 0x000000040c7a7825 */ /* 0x050fe400078e02f0 */
[----:B------:R-:W4:Y:S02]  /*20910*/  LDL.LU.64 R240, [R1+0x7f0] ;  /* 0x0007f00001f07983 */ /* 0x000f240000300a00 */
[C---:B------:R-:W-:Y:S02]  /*20920*/  IMAD.WIDE R124, R12.reuse, 0x4, R242 ;  /* 0x000000040c7c7825 */ /* 0x040fe400078e02f2 */
[----:B------:R1:W-:Y:S02]  /*20930*/  LDGSTS.E [R131+-0x4c000], desc[UR8][R120.64], !P0 ;  /* 0xb400000078837fae */ /* 0x0003e4000c121848 */
[----:B------:R-:W-:-:S02]  /*20940*/  IMAD.WIDE R126, R12, 0x4, R126 ;  /* 0x000000040c7e7825 */ /* 0x000fc400078e027e */
[----:B------:R-:W4:Y:S04]  /*20950*/  LDL.LU.64 R242, [R1+0x7f8] ;  /* 0x0007f80001f27983 */ /* 0x000f280000300a00 */
[----:B------:R1:W-:Y:S02]  /*20960*/  LDGSTS.E [R130+-0x48000], desc[UR8][R122.64], !P0 ;  /* 0xb80000007a827fae */ /* 0x0003e4000c121848 */
[----:B-1----:R-:W-:Y:S02]  /*20970*/  VIADD R131, R132, 0xfffffe85 ;  /* 0xfffffe8584837836 */ /* 0x002fe40000000000 */
[----:B------:R-:W-:Y:S01]  /*20980*/  LDGSTS.E [R129+-0x44000], desc[UR8][R124.64], !P0 ;  /* 0xbc0000007c817fae */ /* 0x000fe2000c121848 */
[----:B------:R-:W-:-:S03]  /*20990*/  IMAD.WIDE R132, R12, 0x4, R234 ;  /* 0x000000040c847825 */ /* 0x000fc600078e02ea */
[----:B------:R1:W-:Y:S01]  /*209a0*/  LDGSTS.E [R128+-0x4fffc], desc[UR8][R126.64], !P1 ;  /* 0xb00040007e807fae */ /* 0x0003e2000c921848 */
[----:B------:R-:W-:Y:S01]  /*209b0*/  ISETP.GE.U32.AND P0, PT, R131, 0x7ffffe06, PT ;  /* 0x7ffffe068300780c */ /* 0x000fe20003f06070 */
[----:B------:R-:W-:-:S04]  /*209c0*/  IMAD.WIDE R130, R12, 0x4, R232 ;  /* 0x000000040c827825 */ /* 0x000fc800078e02e8 */
[----:B-1----:R-:W-:Y:S02]  /*209d0*/  IMAD.WIDE R128, R12, 0x4, R230 ;  /* 0x000000040c807825 */ /* 0x002fe400078e02e6 */
[----:B------:R-:W4:Y:S04]  /*209e0*/  LDL.LU.64 R230, [R1+0x800] ;  /* 0x0008000001e67983 */ /* 0x000f280000300a00 */
[----:B------:R-:W4:Y:S04]  /*209f0*/  LDL.LU.64 R232, [R1+0x808] ;  /* 0x0008080001e87983 */ /* 0x000f280000300a00 */
[----:B------:R-:W4:Y:S04]  /*20a00*/  LDL.LU.64 R234, [R1+0x810] ;  /* 0x0008100001ea7983 */ /* 0x000f280000300a00 */
[----:B------:R1:W-:Y:S04]  /*20a10*/  LDGSTS.E [R139+-0x4bffc], desc[UR8][R128.64], !P1 ;  /* 0xb4004000808b7fae */ /* 0x0003e8000c921848 */
[----:B------:R-:W-:Y:S04]  /*20a20*/  LDGSTS.E [R138+-0x47ffc], desc[UR8][R130.64], !P1 ;  /* 0xb8004000828a7fae */ /* 0x000fe8000c921848 */
[----:B------:R-:W-:Y:S01]  /*20a30*/  LDGSTS.E [R137+-0x43ffc], desc[UR8][R132.64], !P1 ;  /* 0xbc00400084897fae */ /* 0x000fe2000c921848 */
[----:B-1----:R-:W-:-:S04]  /*20a40*/  IADD3 R139, R140, -0x17c, RZ ;  /* 0xfffffe848c8b7810 */ /* 0x002fc80007ffe0ff */
[----:B------:R-:W-:Y:S01]  /*20a50*/  ISETP.GE.U32.AND P1, PT, R139, 0x7ffffe05, PT ;  /* 0x7ffffe058b00780c */ /* 0x000fe20003f26070 */
[C---:B--2---:R-:W-:Y:S02]  /*20a60*/  IMAD.WIDE R134, R12.reuse, 0x4, R244 ;  /* 0x000000040c867825 */ /* 0x044fe400078e02f4 */
[----:B------:R-:W2:Y:S04]  /*20a70*/  LDL.LU.64 R244, [R1+0x818] ;  /* 0x0008180001f47983 */ /* 0x000ea80000300a00 */
[----:B------:R3:W-:Y:S02]  /*20a80*/  LDGSTS.E [R136+-0x4fff8], desc[UR8][R134.64], !P0 ;  /* 0xb000800086887fae */ /* 0x0007e4000c121848 */
[----:B---3--:R-:W-:Y:S02]  /*20a90*/  IMAD.WIDE R136, R12, 0x4, R236 ;  /* 0x000000040c887825 */ /* 0x008fe400078e02ec */
[----:B------:R-:W3:Y:S04]  /*20aa0*/  LDL.LU.64 R236, [R1+0x820] ;  /* 0x0008200001ec7983 */ /* 0x000ee80000300a00 */
[----:B------:R1:W-:Y:S02]  /*20ab0*/  LDGSTS.E [R147+-0x4bff8], desc[UR8][R136.64], !P0 ;  /* 0xb400800088937fae */ /* 0x0003e4000c121848 */
[----:B-1----:R-:W-:-:S02]  /*20ac0*/  VIADD R147, R148, 0xfffffee3 ;  /* 0xfffffee394937836 */ /* 0x002fc40000000000 */
[C---:B------:R-:W-:Y:S02]  /*20ad0*/  IMAD.WIDE R138, R12.reuse, 0x4, R238 ;  /* 0x000000040c8a7825 */ /* 0x040fe400078e02ee */
[----:B------:R-:W3:Y:S02]  /*20ae0*/  LDL.LU.64 R238, [R1+0x828] ;  /* 0x0008280001ee7983 */ /* 0x000ee40000300a00 */
[C---:B----4-:R-:W-:Y:S02]  /*20af0*/  IMAD.WIDE R140, R12.reuse, 0x4, R240 ;  /* 0x000000040c8c7825 */ /* 0x050fe400078e02f0 */
[----:B------:R-:W-:Y:S04]  /*20b00*/  LDGSTS.E [R146+-0x47ff8], desc[UR8][R138.64], !P0 ;  /* 0xb80080008a927fae */ /* 0x000fe8000c121848 */
[----:B------:R-:W4:Y:S01]  /*20b10*/  LDL.LU.64 R240, [R1+0x830] ;  /* 0x0008300001f07983 */ /* 0x000f220000300a00 */
[----:B------:R-:W-:-:S03]  /*20b20*/  IMAD.WIDE R142, R12, 0x4, R242 ;  /* 0x000000040c8e7825 */ /* 0x000fc600078e02f2 */
[----:B------:R-:W-:Y:S01]  /*20b30*/  LDGSTS.E [R145+-0x43ff8], desc[UR8][R140.64], !P0 ;  /* 0xbc0080008c917fae */ /* 0x000fe2000c121848 */
[----:B------:R-:W-:-:S03]  /*20b40*/  ISETP.GE.U32.AND P0, PT, R147, 0x7ffffe64, PT ;  /* 0x7ffffe649300780c */ /* 0x000fc60003f06070 */
[----:B------:R-:W4:Y:S04]  /*20b50*/  LDL.LU.64 R242, [R1+0x838] ;  /* 0x0008380001f27983 */ /* 0x000f280000300a00 */
[----:B------:R1:W-:Y:S04]  /*20b60*/  LDGSTS.E [R144+-0x4fff4], desc[UR8][R142.64], !P1 ;  /* 0xb000c0008e907fae */ /* 0x0003e8000c921848 */
[----:B------:R4:W-:Y:S01]  /*20b70*/  STL.64 [R1+0x1650], R14 ;  /* 0x0016500e01007387 */ /* 0x0009e20000100a00 */
[----:B-1----:R-:W-:-:S03]  /*20b80*/  IMAD.WIDE R144, R12, 0x4, R230 ;  /* 0x000000040c907825 */ /* 0x002fc600078e02e6 */
[----:B------:R-:W4:Y:S01]  /*20b90*/  LDL.LU.64 R230, [R1+0x840] ;  /* 0x0008400001e67983 */ /* 0x000f220000300a00 */
[----:B------:R-:W-:-:S03]  /*20ba0*/  IMAD.WIDE R146, R12, 0x4, R232 ;  /* 0x000000040c927825 */ /* 0x000fc600078e02e8 */
[----:B------:R-:W4:Y:S01]  /*20bb0*/  LDL.LU.64 R232, [R1+0x848] ;  /* 0x0008480001e87983 */ /* 0x000f220000300a00 */
[----:B------:R-:W-:-:S03]  /*20bc0*/  IMAD.WIDE R148, R12, 0x4, R234 ;  /* 0x000000040c947825 */ /* 0x000fc600078e02ea */
[----:B------:R-:W4:Y:S04]  /*20bd0*/  LDL.LU.64 R234, [R1+0x850] ;  /* 0x0008500001ea7983 */ /* 0x000f280000300a00 */
[----:B------:R1:W-:Y:S04]  /*20be0*/  LDGSTS.E [R153+-0x4bff4], desc[UR8][R144.64], !P1 ;  /* 0xb400c00090997fae */ /* 0x0003e8000c921848 */
[----:B------:R1:W-:Y:S04]  /*20bf0*/  LDGSTS.E [R152+-0x47ff4], desc[UR8][R146.64], !P1 ;  /* 0xb800c00092987fae */ /* 0x0003e8000c921848 */
[----:B------:R1:W-:Y:S01]  /*20c00*/  LDGSTS.E [R151+-0x43ff4], desc[UR8][R148.64], !P1 ;  /* 0xbc00c00094977fae */ /* 0x0003e2000c921848 */
[----:B--2---:R-:W-:-:S03]  /*20c10*/  IMAD.WIDE R20, R12, 0x4, R244 ;  /* 0x000000040c147825 */ /* 0x004fc600078e02f4 */
[----:B------:R-:W2:Y:S01]  /*20c20*/  LDL.LU.64 R244, [R1+0x858] ;  /* 0x0008580001f47983 */ /* 0x000ea20000300a00 */
[----:B---3--:R-:W-:-:S03]  /*20c30*/  IMAD.WIDE R66, R12, 0x4, R236 ;  /* 0x000000040c427825 */ /* 0x008fc600078e02ec */
[----:B------:R-:W-:Y:S04]  /*20c40*/  LDGSTS.E [R150+-0x80000], desc[UR8][R20.64], !P0 ;  /* 0x8000000014967fae */ /* 0x000fe8000c121848 */
[----:B------:R-:W3:Y:S01]  /*20c50*/  LDL.LU.64 R236, [R1+0x860] ;  /* 0x0008600001ec7983 */ /* 0x000ee20000300a00 */
[----:B------:R-:W-:-:S03]  /*20c60*/  IMAD.WIDE R64, R12, 0x4, R238 ;  /* 0x000000040c407825 */ /* 0x000fc600078e02ee */
[----:B------:R-:W3:Y:S01]  /*20c70*/  LDL.LU.64 R238, [R1+0x868] ;  /* 0x0008680001ee7983 */ /* 0x000ee20000300a00 */
[----:B----4-:R-:W-:-:S03]  /*20c80*/  IMAD.WIDE R60, R12, 0x4, R240 ;  /* 0x000000040c3c7825 */ /* 0x010fc600078e02f0 */
[----:B------:R-:W4:Y:S01]  /*20c90*/  LDL.LU.64 R240, [R1+0x870] ;  /* 0x0008700001f07983 */ /* 0x000f220000300a00 */
[----:B------:R-:W-:-:S03]  /*20ca0*/  IMAD.WIDE R72, R12, 0x4, R242 ;  /* 0x000000040c487825 */ /* 0x000fc600078e02f2 */
[----:B------:R-:W4:Y:S01]  /*20cb0*/  LDL.LU.64 R242, [R1+0x880] ;  /* 0x0008800001f27983 */ /* 0x000f220000300a00 */
[----:B------:R-:W-:-:S03]  /*20cc0*/  IMAD.WIDE R58, R12, 0x4, R230 ;  /* 0x000000040c3a7825 */ /* 0x000fc600078e02e6 */
[----:B------:R-:W4:Y:S01]  /*20cd0*/  LDL.LU.64 R230, [R1+0x890] ;  /* 0x0008900001e67983 */ /* 0x000f220000300a00 */
[----:B------:R-:W-:-:S03]  /*20ce0*/  IMAD.WIDE R56, R12, 0x4, R232 ;  /* 0x000000040c387825 */ /* 0x000fc600078e02e8 */
[----:B------:R-:W4:Y:S01]  /*20cf0*/  LDL.LU.64 R232, [R1+0x8a0] ;  /* 0x0008a00001e87983 */ /* 0x000f220000300a00 */
[----:B------:R-:W-:-:S03]  /*20d00*/  IMAD.WIDE R52, R12, 0x4, R234 ;  /* 0x000000040c347825 */ /* 0x000fc600078e02ea */
[----:B------:R-:W4:Y:S01]  /*20d10*/  LDL.LU.64 R234, [R1+0x8a8] ;  /* 0x0008a80001ea7983 */ /* 0x000f220000300a00 */
[----:B--2---:R-:W-:-:S03]  /*20d20*/  IMAD.WIDE R10, R12, 0x4, R244 ;  /* 0x000000040c0a7825 */ /* 0x004fc600078e02f4 */
[----:B------:R-:W2:Y:S01]  /*20d30*/  LDL.LU.64 R244, [R1+0x8b0] ;  /* 0x0008b00001f47983 */ /* 0x000ea20000300a00 */
[----:B---3--:R-:W-:-:S04]  /*20d40*/  IMAD.WIDE R50, R12, 0x4, R236 ;  /* 0x000000040c327825 */ /* 0x008fc800078e02ec */
[----:B------:R-:W-:-:S04]  /*20d50*/  IMAD.WIDE R48, R12, 0x4, R238 ;  /* 0x000000040c307825 */ /* 0x000fc800078e02ee */
[----:B----4-:R-:W-:-:S04]  /*20d60*/  IMAD.WIDE R44, R12, 0x4, R240 ;  /* 0x000000040c2c7825 */ /* 0x010fc800078e02f0 */
[C---:B------:R-:W-:Y:S02]  /*20d70*/  IMAD.WIDE R4, R12.reuse, 0x4, R242 ;  /* 0x000000040c047825 */ /* 0x040fe400078e02f2 */
[----:B------:R-:W3:Y:S04]  /*20d80*/  LDL.LU.64 R242, [R1+0x8c0] ;  /* 0x0008c00001f27983 */ /* 0x000ee80000300a00 */
[----:B------:R-:W4:Y:S04]  /*20d90*/  LDL.LU.64 R240, [R1+0x8c8] ;  /* 0x0008c80001f07983 */ /* 0x000f280000300a00 */
[----:B------:R-:W4:Y:S04]  /*20da0*/  LDL.LU.64 R238, [R1+0x8d0] ;  /* 0x0008d00001ee7983 */ /* 0x000f280000300a00 */
[----:B------:R-:W4:Y:S01]  /*20db0*/  LDL.LU.64 R236, [R1+0x8d8] ;  /* 0x0008d80001ec7983 */ /* 0x000f220000300a00 */
[----:B------:R-:W-:-:S04]  /*20dc0*/  IMAD.WIDE R40, R12, 0x4, R232 ;  /* 0x000000040c287825 */ /* 0x000fc800078e02e8 */
[C---:B------:R-:W-:Y:S02]  /*20dd0*/  IMAD.WIDE R36, R12.reuse, 0x4, R234 ;  /* 0x000000040c247825 */ /* 0x040fe400078e02ea */
[----:B------:R-:W4:Y:S04]  /*20de0*/  LDL.LU.64 R234, [R1+0x8e0] ;  /* 0x0008e00001ea7983 */ /* 0x000f280000300a00 */
[----:B------:R-:W4:Y:S04]  /*20df0*/  LDL.LU.64 R232, [R1+0x8f0] ;  /* 0x0008f00001e87983 */ /* 0x000f280000300a00 */
[----:B------:R-:W4:Y:S01]  /*20e00*/  LDL.LU.64 R164, [R1+0x8f8] ;  /* 0x0008f80001a47983 */ /* 0x000f220000300a00 */
[----:B------:R-:W-:-:S03]  /*20e10*/  IMAD.WIDE R42, R12, 0x4, R230 ;  /* 0x000000040c2a7825 */ /* 0x000fc600078e02e6 */
[----:B------:R-:W4:Y:S04]  /*20e20*/  LDL.LU.64 R162, [R1+0x900] ;  /* 0x0009000001a27983 */ /* 0x000f280000300a00 */
[----:B------:R-:W4:Y:S04]  /*20e30*/  LDL.LU.64 R172, [R1+0x908] ;  /* 0x0009080001ac7983 */ /* 0x000f280000300a00 */
[----:B------:R-:W4:Y:S04]  /*20e40*/  LDL.LU.64 R170, [R1+0x910] ;  /* 0x0009100001aa7983 */ /* 0x000f280000300a00 */
[----:B------:R-:W4:Y:S04]  /*20e50*/  LDL.LU.64 R160, [R1+0x920] ;  /* 0x0009200001a07983 */ /* 0x000f280000300a00 */
[----:B------:R-:W4:Y:S01]  /*20e60*/  LDL.LU.64 R230, [R1+0x928] ;  /* 0x0009280001e67983 */ /* 0x000f220000300a00 */
[----:B-1----:R-:W-:-:S02]  /*20e70*/  VIADD R153, R154, 0xfffffee2 ;  /* 0xfffffee29a997836 */ /* 0x002fc40000000000 */
[----:B------:R-:W1:Y:S01]  /*20e80*/  LDC R154, c[0x0][0x230] ;  /* 0x00008c00ff9a7b82 */ /* 0x000e620000000800 */
[C---:B------:R-:W-:Y:S01]  /*20e90*/  IADD3 R152, R13.reuse, 0x100000, RZ ;  /* 0x001000000d987810 */ /* 0x040fe20007ffe0ff */
[----:B------:R-:W-:Y:S01]  /*20ea0*/  VIADD R151, R13, 0x100000 ;  /* 0x001000000d977836 */ /* 0x000fe20000000000 */
[----:B------:R-:W-:Y:S01]  /*20eb0*/  ISETP.GE.U32.AND P1, PT, R153, 0x7ffffe63, PT ;  /* 0x7ffffe639900780c */ /* 0x000fe20003f26070 */
[----:B------:R-:W-:Y:S01]  /*20ec0*/  VIADD R153, R13, 0x100000 ;  /* 0x001000000d997836 */ /* 0x000fe20000000000 */
[----:B------:R-:W4:Y:S04]  /*20ed0*/  LDL.LU.64 R184, [R1+0x930] ;  /* 0x0009300001b87983 */ /* 0x000f280000300a00 */
[----:B------:R2:W-:Y:S04]  /*20ee0*/  LDGSTS.E [R153+-0x7c000], desc[UR8][R66.64], !P0 ;  /* 0x8400000042997fae */ /* 0x0005e8000c121848 */
[----:B------:R-:W-:Y:S04]  /*20ef0*/  LDGSTS.E [R152+-0x78000], desc[UR8][R64.64], !P0 ;  /* 0x8800000040987fae */ /* 0x000fe8000c121848 */
[----:B------:R-:W-:Y:S01]  /*20f00*/  LDGSTS.E [R151+-0x74000], desc[UR8][R60.64], !P0 ;  /* 0x8c0000003c977fae */ /* 0x000fe2000c121848 */
[----:B--2---:R-:W-:-:S03]  /*20f10*/  VIADD R153, R155, 0xfffffee1 ;  /* 0xfffffee19b997836 */ /* 0x004fc60000000000 */
[----:B------:R-:W-:Y:S01]  /*20f20*/  LDGSTS.E [R150+-0x7fffc], desc[UR8][R72.64], !P1 ;  /* 0x8000400048967fae */ /* 0x000fe2000c921848 */
[----:B------:R-:W2:Y:S01]  /*20f30*/  LDC R155, c[0x0][0x230] ;  /* 0x00008c00ff9b7b82 */ /* 0x000ea20000000800 */
[----:B------:R-:W-:Y:S01]  /*20f40*/  ISETP.GE.U32.AND P0, PT, R153, 0x7ffffe62, PT ;  /* 0x7ffffe629900780c */ /* 0x000fe20003f06070 */
[----:B------:R-:W-:Y:S01]  /*20f50*/  IMAD.WIDE R244, R12, 0x4, R244 ;  /* 0x000000040cf47825 */ /* 0x000fe200078e02f4 */
[----:B------:R-:W-:Y:S01]  /*20f60*/  IADD3 R153, R13, 0x100000, RZ ;  /* 0x001000000d997810 */ /* 0x000fe20007ffe0ff */
[----:B------:R-:W4:Y:S04]  /*20f70*/  LDL.LU.64 R180, [R1+0x938] ;  /* 0x0009380001b47983 */ /* 0x000f280000300a00 */
[----:B------:R1:W-:Y:S04]  /*20f80*/  LDGSTS.E [R153+-0x7bffc], desc[UR8][R58.64], !P1 ;  /* 0x840040003a997fae */ /* 0x0003e8000c921848 */
[----:B------:R-:W-:Y:S04]  /*20f90*/  LDGSTS.E [R152+-0x77ffc], desc[UR8][R56.64], !P1 ;  /* 0x8800400038987fae */ /* 0x000fe8000c921848 */
[----:B------:R-:W-:Y:S01]  /*20fa0*/  LDGSTS.E [R151+-0x73ffc], desc[UR8][R52.64], !P1 ;  /* 0x8c00400034977fae */ /* 0x000fe2000c921848 */
[----:B-1----:R-:W-:-:S03]  /*20fb0*/  VIADD R153, R154, 0xfffffee0 ;  /* 0xfffffee09a997836 */ /* 0x002fc60000000000 */
[----:B------:R-:W-:Y:S01]  /*20fc0*/  LDGSTS.E [R150+-0x7fff8], desc[UR8][R10.64], !P0 ;  /* 0x800080000a967fae */ /* 0x000fe2000c121848 */
[----:B------:R-:W1:Y:S01]  /*20fd0*/  LDC R154, c[0x0][0x230] ;  /* 0x00008c00ff9a7b82 */ /* 0x000e620000000800 */
[----:B------:R-:W-:Y:S01]  /*20fe0*/  ISETP.GE.U32.AND P1, PT, R153, 0x7ffffe61, PT ;  /* 0x7ffffe619900780c */ /* 0x000fe20003f26070 */
[----:B------:R-:W-:Y:S01]  /*20ff0*/  VIADD R153, R13, 0x100000 ;  /* 0x001000000d997836 */ /* 0x000fe20000000000 */
[----:B------:R-:W4:Y:S04]  /*21000*/  LDL.LU.64 R178, [R1+0x940] ;  /* 0x0009400001b27983 */ /* 0x000f280000300a00 */
[----:B------:R2:W-:Y:S04]  /*21010*/  LDGSTS.E [R153+-0x7bff8], desc[UR8][R50.64], !P0 ;  /* 0x8400800032997fae */ /* 0x0005e8000c121848 */
[----:B------:R-:W-:Y:S04]  /*21020*/  LDGSTS.E [R152+-0x77ff8], desc[UR8][R48.64], !P0 ;  /* 0x8800800030987fae */ /* 0x000fe8000c121848 */
[----:B------:R-:W-:Y:S01]  /*21030*/  LDGSTS.E [R151+-0x73ff8], desc[UR8][R44.64], !P0 ;  /* 0x8c0080002c977fae */ /* 0x000fe2000c121848 */
[----:B--2---:R-:W-:-:S03]  /*21040*/  IADD3 R153, R155, -0x13d, RZ ;  /* 0xfffffec39b997810 */ /* 0x004fc60007ffe0ff */
[----:B------:R-:W-:Y:S01]  /*21050*/  LDGSTS.E [R150+-0x7fff4], desc[UR8][R4.64], !P1 ;  /* 0x8000c00004967fae */ /* 0x000fe2000c921848 */
[----:B------:R-:W2:Y:S01]  /*21060*/  LDC R155, c[0x0][0x230] ;  /* 0x00008c00ff9b7b82 */ /* 0x000ea20000000800 */
[----:B------:R-:W-:Y:S01]  /*21070*/  ISETP.GE.U32.AND P0, PT, R153, 0x7ffffe44, PT ;  /* 0x7ffffe449900780c */ /* 0x000fe20003f06070 */
[----:B------:R-:W-:Y:S01]  /*21080*/  VIADD R153, R13, 0x100000 ;  /* 0x001000000d997836 */ /* 0x000fe20000000000 */
[----:B------:R-:W2:Y:S04]  /*21090*/  LDL.LU.64 R168, [R1+0x950] ;  /* 0x0009500001a87983 */ /* 0x000ea80000300a00 */
[----:B------:R1:W-:Y:S04]  /*210a0*/  LDGSTS.E [R153+-0x7bff4], desc[UR8][R42.64], !P1 ;  /* 0x8400c0002a997fae */ /* 0x0003e8000c921848 */
[----:B------:R-:W-:Y:S04]  /*210b0*/  LDGSTS.E [R152+-0x77ff4], desc[UR8][R40.64], !P1 ;  /* 0x8800c00028987fae */ /* 0x000fe8000c921848 */
[----:B------:R-:W-:Y:S01]  /*210c0*/  LDGSTS.E [R151+-0x73ff4], desc[UR8][R36.64], !P1 ;  /* 0x8c00c00024977fae */ /* 0x000fe2000c921848 */
[----:B-1----:R-:W-:-:S03]  /*210d0*/  VIADD R153, R154, 0xfffffec2 ;  /* 0xfffffec29a997836 */ /* 0x002fc60000000000 */
[----:B------:R-:W-:Y:S02]  /*210e0*/  LDGSTS.E [R150+-0x70000], desc[UR8][R244.64], !P0 ;  /* 0x90000000f4967fae */ /* 0x000fe4000c121848 */
[----:B------:R-:W-:Y:S02]  /*210f0*/  ISETP.GE.U32.AND P1, PT, R153, 0x7ffffe43, PT ;  /* 0x7ffffe439900780c */ /* 0x000fe40003f26070 */
[----:B------:R-:W2:Y:S01]  /*21100*/  LDL.LU.64 R188, [R1+0x958] ;  /* 0x0009580001bc7983 */ /* 0x000ea20000300a00 */
[----:B------:R-:W-:-:S03]  /*21110*/  IADD3 R153, R13, 0x100000, RZ ;  /* 0x001000000d997810 */ /* 0x000fc60007ffe0ff */
[----:B------:R-:W2:Y:S04]  /*21120*/  LDL.LU.64 R186, [R1+0x978] ;  /* 0x0009780001ba7983 */ /* 0x000ea80000300a00 */
[----:B------:R-:W2:Y:S01]  /*21130*/  LDL.LU.64 R176, [R1+0x9a0] ;  /* 0x0009a00001b07983 */ /* 0x000ea20000300a00 */
[----:B---3--:R-:W-:-:S04]  /*21140*/  IMAD.WIDE R242, R12, 0x4, R242 ;  /* 0x000000040cf27825 */ /* 0x008fc800078e02f2 */
[C---:B----4-:R-:W-:Y:S01]  /*21150*/  IMAD.WIDE R240, R12.reuse, 0x4, R240 ;  /* 0x000000040cf07825 */ /* 0x050fe200078e02f0 */
[----:B------:R-:W-:Y:S03]  /*21160*/  LDGSTS.E [R153+-0x6c000], desc[UR8][R242.64], !P0 ;  /* 0x94000000f2997fae */ /* 0x000fe6000c121848 */
[C---:B------:R-:W-:Y:S01]  /*21170*/  IMAD.WIDE R238, R12.reuse, 0x4, R238 ;  /* 0x000000040cee7825 */ /* 0x040fe200078e02ee */
[----:B------:R-:W-:Y:S03]  /*21180*/  LDGSTS.E [R152+-0x68000], desc[UR8][R240.64], !P0 ;  /* 0x98000000f0987fae */ /* 0x000fe6000c121848 */
[C---:B------:R-:W-:Y:S01]  /*21190*/  IMAD.WIDE R236, R12.reuse, 0x4, R236 ;  /* 0x000000040cec7825 */ /* 0x040fe200078e02ec */
[----:B------:R-:W-:Y:S04]  /*211a0*/  LDGSTS.E [R151+-0x64000], desc[UR8][R238.64], !P0 ;  /* 0x9c000000ee977fae */ /* 0x000fe8000c121848 */
[----:B------:R-:W-:Y:S01]  /*211b0*/  LDGSTS.E [R150+-0x6fffc], desc[UR8][R236.64], !P1 ;  /* 0x90004000ec967fae */ /* 0x000fe2000c921848 */
[----:B------:R-:W-:-:S05]  /*211c0*/  IMAD.WIDE R234, R12, 0x4, R234 ;  /* 0x000000040cea7825 */ /* 0x000fca00078e02ea */
[----:B------:R1:W-:Y:S02]  /*211d0*/  LDGSTS.E [R157+-0x6bffc], desc[UR8][R234.64], !P1 ;  /* 0x94004000ea9d7fae */ /* 0x0003e4000c921848 */
[----:B-1----:R-:W-:Y:S01]  /*211e0*/  IADD3 R157, R158, -0x140, RZ ;  /* 0xfffffec09e9d7810 */ /* 0x002fe20007ffe0ff */
[----:B------:R-:W-:-:S04]  /*211f0*/  IMAD.WIDE R158, R12, 0x4, R160 ;  /* 0x000000040c9e7825 */ /* 0x000fc800078e02a0 */
[C---:B------:R-:W-:Y:S02]  /*21200*/  IMAD.WIDE R160, R12.reuse, 0x4, R230 ;  /* 0x000000040ca07825 */ /* 0x040fe400078e02e6 */
[----:B------:R-:W3:Y:S02]  /*21210*/  LDL.LU.64 R230, [R1+0xaa8] ;  /* 0x000aa80001e67983 */ /* 0x000ee40000300a00 */
[----:B--2---:R-:W-:Y:S02]  /*21220*/  VIADD R153, R155, 0xfffffec1 ;  /* 0xfffffec19b997836 */ /* 0x004fe40000000000 */
[C---:B------:R-:W-:Y:S01]  /*21230*/  IMAD.WIDE R232, R12.reuse, 0x4, R232 ;  /* 0x000000040ce87825 */ /* 0x040fe200078e02e8 */
[----:B------:R-:W2:Y:S02]  /*21240*/  LDL.LU.64 R200, [R1+0xad0] ;  /* 0x000ad00001c87983 */ /* 0x000ea40000300a00 */
[----:B------:R-:W-:Y:S01]  /*21250*/  ISETP.GE.U32.AND P0, PT, R153, 0x7ffffe42, PT ;  /* 0x7ffffe429900780c */ /* 0x000fe20003f06070 */
[----:B------:R-:W-:Y:S01]  /*21260*/  VIADD R155, R13, 0x100000 ;  /* 0x001000000d9b7836 */ /* 0x000fe20000000000 */
[----:B------:R1:W-:Y:S01]  /*21270*/  LDGSTS.E [R156+-0x67ffc], desc[UR8][R232.64], !P1 ;  /* 0x98004000e89c7fae */ /* 0x0003e2000c921848 */
[----:B------:R-:W-:-:S03]  /*21280*/  IMAD.WIDE R150, R12, 0x4, R164 ;  /* 0x000000040c967825 */ /* 0x000fc600078e02a4 */
[----:B------:R-:W4:Y:S01]  /*21290*/  LDL.LU.64 R196, [R1+0xad8] ;  /* 0x000ad80001c47983 */ /* 0x000f220000300a00 */
[----:B------:R-:W-:Y:S02]  /*212a0*/  VIADD R154, R13, 0x100000 ;  /* 0x001000000d9a7836 */ /* 0x000fe40000000000 */
[C---:B------:R-:W-:Y:S01]  /*212b0*/  IMAD.WIDE R152, R12.reuse, 0x4, R162 ;  /* 0x000000040c987825 */ /* 0x040fe200078e02a2 */
[----:B------:R-:W-:Y:S01]  /*212c0*/  LDGSTS.E [R155+-0x63ffc], desc[UR8][R150.64], !P1 ;  /* 0x9c004000969b7fae */ /* 0x000fe2000c921848 */
[----:B------:R-:W-:Y:S02]  /*212d0*/  ISETP.GE.U32.AND P1, PT, R157, 0x7ffffe41, PT ;  /* 0x7ffffe419d00780c */ /* 0x000fe40003f26070 */
[C---:B------:R-:W-:Y:S01]  /*212e0*/  VIADD R165, R13.reuse, 0x100000 ;  /* 0x001000000da57836 */ /* 0x040fe20000000000 */
[----:B------:R1:W-:Y:S01]  /*212f0*/  LDGSTS.E [R154+-0x6fff8], desc[UR8][R152.64], !P0 ;  /* 0x90008000989a7fae */ /* 0x0003e2000c121848 */
[C---:B------:R-:W-:Y:S01]  /*21300*/  VIADD R164, R13.reuse, 0x100000 ;  /* 0x001000000da47836 */ /* 0x040fe20000000000 */
[C---:B------:R-:W-:Y:S01]  /*21310*/  IADD3 R163, R13.reuse, 0x100000, RZ ;  /* 0x001000000da37810 */ /* 0x040fe20007ffe0ff */
[----:B-1----:R-:W-:Y:S01]  /*21320*/  IMAD.WIDE R156, R12, 0x4, R170 ;  /* 0x000000040c9c7825 */ /* 0x002fe200078e02aa */
[----:B------:R-:W4:Y:S03]  /*21330*/  LDL.LU.64 R194, [R1+0xae8] ;  /* 0x000ae80001c27983 */ /* 0x000f260000300a00 */
[----:B------:R-:W-:-:S02]  /*21340*/  VIADD R162, R13, 0x100000 ;  /* 0x001000000da27836 */ /* 0x000fc40000000000 */
[----:B------:R-:W-:Y:S01]  /*21350*/  IMAD.WIDE R154, R12, 0x4, R172 ;  /* 0x000000040c9a7825 */ /* 0x000fe200078e02ac */
[----:B------:R-:W-:-:S04]  /*21360*/  IADD3 R173, R13, 0x100000, RZ ;  /* 0x001000000dad7810 */ /* 0x000fc80007ffe0ff */
[----:B------:R-:W-:Y:S04]  /*21370*/  LDGSTS.E [R165+-0x6bff8], desc[UR8][R154.64], !P0 ;  /* 0x940080009aa57fae */ /* 0x000fe8000c121848 */
[----:B------:R-:W-:Y:S04]  /*21380*/  LDGSTS.E [R164+-0x67ff8], desc[UR8][R156.64], !P0 ;  /* 0x980080009ca47fae */ /* 0x000fe8000c121848 */
[----:B------:R-:W-:Y:S04]  /*21390*/  LDGSTS.E [R163+-0x63ff8], desc[UR8][R158.64], !P0 ;  /* 0x9c0080009ea37fae */ /* 0x000fe8000c121848 */
[----:B------:R1:W-:Y:S02]  /*213a0*/  LDGSTS.E [R162+-0x6fff4], desc[UR8][R160.64], !P1 ;  /* 0x9000c000a0a27fae */ /* 0x0003e4000c921848 */
[----:B-1----:R-:W-:-:S02]  /*213b0*/  IMAD.WIDE R162, R12, 0x4, R184 ;  /* 0x000000040ca27825 */ /* 0x002fc400078e02b8 */
[----:B------:R-:W4:Y:S04]  /*213c0*/  LDL.LU.64 R184, [R1+0xaf8] ;  /* 0x000af80001b87983 */ /* 0x000f280000300a00 */
[----:B------:R1:W-:Y:S04]  /*213d0*/  LDGSTS.E [R173+-0x6bff4], desc[UR8][R162.64], !P1 ;  /* 0x9400c000a2ad7fae */ /* 0x0003e8000c921848 */
[----:B------:R-:W4:Y:S04]  /*213e0*/  LDL.LU.64 R204, [R1+0xb08] ;  /* 0x000b080001cc7983 */ /* 0x000f280000300a00 */
[----:B------:R-:W4:Y:S01]  /*213f0*/  LDL.LU.64 R202, [R1+0xb10] ;  /* 0x000b100001ca7983 */ /* 0x000f220000300a00 */
[----:B-1----:R-:W-:-:S03]  /*21400*/  VIADD R173, R174, 0xfffffea2 ;  /* 0xfffffea2aead7836 */ /* 0x002fc60000000000 */
[----:B------:R-:W4:Y:S01]  /*21410*/  LDL.LU.64 R192, [R1+0xb20] ;  /* 0x000b200001c07983 */ /* 0x000f220000300a00 */
[----:B------:R-:W-:-:S04]  /*21420*/  IMAD.WIDE R174, R12, 0x4, R176 ;  /* 0x000000040cae7825 */ /* 0x000fc800078e02b0 */
[----:B---3--:R-:W-:Y:S02]  /*21430*/  IMAD.WIDE R176, R12, 0x4, R230 ;  /* 0x000000040cb07825 */ /* 0x008fe400078e02e6 */
[----:B------:R-:W3:Y:S04]  /*21440*/  LDL.LU.64 R230, [R1+0xb30] ;  /* 0x000b300001e67983 */ /* 0x000ee80000300a00 */
[----:B------:R-:W3:Y:S01]  /*21450*/  LDL.LU.64 R216, [R1+0xb40] ;  /* 0x000b400001d87983 */ /* 0x000ee20000300a00 */
[----:B------:R-:W-:Y:S02]  /*21460*/  VIADD R165, R166, 0xfffffea3 ;  /* 0xfffffea3a6a57836 */ /* 0x000fe40000000000 */
[C---:B------:R-:W-:Y:S02]  /*21470*/  VIADD R172, R13.reuse, 0x100000 ;  /* 0x001000000dac7836 */ /* 0x040fe40000000000 */
[----:B------:R-:W-:Y:S01]  /*21480*/  VIADD R171, R13, 0x100000 ;  /* 0x001000000dab7836 */ /* 0x000fe20000000000 */
[----:B------:R-:W-:Y:S01]  /*21490*/  ISETP.GE.U32.AND P0, PT, R165, 0x7ffffe24, PT ;  /* 0x7ffffe24a500780c */ /* 0x000fe20003f06070 */
[C---:B------:R-:W-:Y:S01]  /*214a0*/  IMAD.WIDE R164, R12.reuse, 0x4, R180 ;  /* 0x000000040ca47825 */ /* 0x040fe200078e02b4 */
[----:B------:R-:W-:Y:S01]  /*214b0*/  IADD3 R170, R13, 0x100000, RZ ;  /* 0x001000000daa7810 */ /* 0x000fe20007ffe0ff */
[----:B------:R-:W3:Y:S02]  /*214c0*/  LDL.LU.64 R212, [R1+0xb50] ;  /* 0x000b500001d47983 */ /* 0x000ee40000300a00 */
[----:B------:R-:W-:-:S02]  /*214d0*/  IMAD.WIDE R166, R12, 0x4, R178 ;  /* 0x000000040ca67825 */ /* 0x000fc400078e02b2 */
[----:B------:R1:W-:Y:S02]  /*214e0*/  LDGSTS.E [R172+-0x67ff4], desc[UR8][R164.64], !P1 ;  /* 0x9800c000a4ac7fae */ /* 0x0003e4000c921848 */
[----:B------:R-:W-:Y:S02]  /*214f0*/  IMAD.WIDE R168, R12, 0x4, R168 ;  /* 0x000000040ca87825 */ /* 0x000fe400078e02a8 */
[----:B------:R-:W-:Y:S01]  /*21500*/  LDGSTS.E [R171+-0x63ff4], desc[UR8][R166.64], !P1 ;  /* 0x9c00c000a6ab7fae */ /* 0x000fe2000c921848 */
[----:B------:R-:W-:Y:S01]  /*21510*/  ISETP.GE.U32.AND P1, PT, R173, 0x7ffffe23, PT ;  /* 0x7ffffe23ad00780c */ /* 0x000fe20003f26070 */
[C---:B------:R-:W-:Y:S02]  /*21520*/  VIADD R181, R13.reuse, 0x100000 ;  /* 0x001000000db57836 */ /* 0x040fe40000000000 */
[----:B------:R2:W-:Y:S01]  /*21530*/  LDGSTS.E [R170+-0x60000], desc[UR8][R168.64], !P0 ;  /* 0xa0000000a8aa7fae */ /* 0x0005e2000c121848 */
[C---:B------:R-:W-:Y:S01]  /*21540*/  IADD3 R180, R13.reuse, 0x100000, RZ ;  /* 0x001000000db47810 */ /* 0x040fe20007ffe0ff */
[----:B------:R-:W-:-:S02]  /*21550*/  VIADD R179, R13, 0x100000 ;  /* 0x001000000db37836 */ /* 0x000fc40000000000 */
[C---:B-1----:R-:W-:Y:S01]  /*21560*/  IMAD.WIDE R172, R12.reuse, 0x4, R186 ;  /* 0x000000040cac7825 */ /* 0x042fe200078e02ba */
[----:B------:R-:W3:Y:S03]  /*21570*/  LDL.LU.64 R210, [R1+0xb58] ;  /* 0x000b580001d27983 */ /* 0x000ee60000300a00 */
[----:B------:R-:W-:Y:S02]  /*21580*/  VIADD R178, R13, 0x100000 ;  /* 0x001000000db27836 */ /* 0x000fe40000000000 */
[----:B--2---:R-:W-:-:S05]  /*21590*/  IMAD.WIDE R170, R12, 0x4, R188 ;  /* 0x000000040caa7825 */ /* 0x004fca00078e02bc */
[----:B------:R-:W-:Y:S01]  /*215a0*/  LDGSTS.E [R181+-0x5c000], desc[UR8][R170.64], !P0 ;  /* 0xa4000000aab57fae */ /* 0x000fe2000c121848 */
[----:B------:R-:W-:-:S03]  /*215b0*/  VIADD R189, R13, 0x100000 ;  /* 0x001000000dbd7836 */ /* 0x000fc60000000000 */
[----:B------:R-:W-:Y:S04]  /*215c0*/  LDGSTS.E [R180+-0x58000], desc[UR8][R172.64], !P0 ;  /* 0xa8000000acb47fae */ /* 0x000fe8000c121848 */
[----:B------:R-:W-:Y:S04]  /*215d0*/  LDGSTS.E [R179+-0x54000], desc[UR8][R174.64], !P0 ;  /* 0xac000000aeb37fae */ /* 0x000fe8000c121848 */
[----:B------:R1:W-:Y:S02]  /*215e0*/  LDGSTS.E [R178+-0x5fffc], desc[UR8][R176.64], !P1 ;  /* 0xa0004000b0b27fae */ /* 0x0003e4000c921848 */
[----:B-1----:R-:W-:-:S02]  /*215f0*/  IMAD.WIDE R178, R12, 0x4, R200 ;  /* 0x000000040cb27825 */ /* 0x002fc400078e02c8 */
[----:B------:R-:W2:Y:S04]  /*21600*/  LDL.LU.64 R200, [R1+0x5e8] ;  /* 0x0005e80001c87983 */ /* 0x000ea80000300a00 */
[----:B------:R1:W-:Y:S04]  /*21610*/  LDGSTS.E [R189+-0x5bffc], desc[UR8][R178.64], !P1 ;  /* 0xa4004000b2bd7fae */ /* 0x0003e8000c921848 */
[----:B------:R-:W2:Y:S04]  /*21620*/  LDL.LU.64 R220, [R1+0x5f0] ;  /* 0x0005f00001dc7983 */ /* 0x000ea80000300a00 */
[----:B------:R-:W2:Y:S01]  /*21630*/  LDL.LU.64 R218, [R1+0x5f8] ;  /* 0x0005f80001da7983 */ /* 0x000ea20000300a00 */
[----:B-1----:R-:W-:-:S03]  /*21640*/  VIADD R189, R190, 0xfffffea0 ;  /* 0xfffffea0bebd7836 */ /* 0x002fc60000000000 */
[----:B------:R-:W2:Y:S01]  /*21650*/  LDL.LU.64 R208, [R1+0x600] ;  /* 0x0006000001d07983 */ /* 0x000ea20000300a00 */
[----:B----4-:R-:W-:Y:S01]  /*21660*/  IMAD.WIDE R190, R12, 0x4, R192 ;  /* 0x000000040cbe7825 */ /* 0x010fe200078e02c0 */
[----:B------:R-:W-:-:S03]  /*21670*/  IADD3 R181, R182, -0x15f, RZ ;  /* 0xfffffea1b6b57810 */ /* 0x000fc60007ffe0ff */
[C---:B---3--:R-:W-:Y:S02]  /*21680*/  IMAD.WIDE R192, R12.reuse, 0x4, R230 ;  /* 0x000000040cc07825 */ /* 0x048fe400078e02e6 */
[----:B------:R-:W3:Y:S01]  /*21690*/  LDL.LU.64 R230, [R1+0x608] ;  /* 0x0006080001e67983 */ /* 0x000ee20000300a00 */
[----:B------:R-:W-:Y:S01]  /*216a0*/  ISETP.GE.U32.AND P0, PT, R181, 0x7ffffe22, PT ;  /* 0x7ffffe22b500780c */ /* 0x000fe20003f06070 */
[C---:B------:R-:W-:Y:S01]  /*216b0*/  VIADD R188, R13.reuse, 0x100000 ;  /* 0x001000000dbc7836 */ /* 0x040fe20000000000 */
[C---:B------:R-:W-:Y:S01]  /*216c0*/  IADD3 R187, R13.reuse, 0x100000, RZ ;  /* 0x001000000dbb7810 */ /* 0x040fe20007ffe0ff */
[C---:B------:R-:W-:Y:S01]  /*216d0*/  IMAD.WIDE R180, R12.reuse, 0x4, R196 ;  /* 0x000000040cb47825 */ /* 0x040fe200078e02c4 */
[----:B------:R-:W4:Y:S03]  /*216e0*/  LDL.LU.64 R62, [R1+0x610] ;  /* 0x00061000013e7983 */ /* 0x000f260000300a00 */
[C---:B------:R-:W-:Y:S01]  /*216f0*/  IMAD.WIDE R182, R12.reuse, 0x4, R194 ;  /* 0x000000040cb67825 */ /* 0x040fe200078e02c2 */
[----:B------:R1:W-:Y:S03]  /*21700*/  LDGSTS.E [R188+-0x57ffc], desc[UR8][R180.64], !P1 ;  /* 0xa8004000b4bc7fae */ /* 0x0003e6000c921848 */
[----:B------:R-:W-:Y:S01]  /*21710*/  VIADD R186, R13, 0x100000 ;  /* 0x001000000dba7836 */ /* 0x000fe20000000000 */
[----:B------:R-:W-:Y:S01]  /*21720*/  LDGSTS.E [R187+-0x53ffc], desc[UR8][R182.64], !P1 ;  /* 0xac004000b6bb7fae */ /* 0x000fe2000c921848 */
[----:B------:R-:W-:Y:S01]  /*21730*/  IMAD.WIDE R184, R12, 0x4, R184 ;  /* 0x000000040cb87825 */ /* 0x000fe200078e02b8 */
[----:B------:R-:W-:-:S02]  /*21740*/  ISETP.GE.U32.AND P1, PT, R189, 0x7ffffe21, PT ;  /* 0x7ffffe21bd00780c */ /* 0x000fc40003f26070 */
[C---:B------:R-:W-:Y:S01]  /*21750*/  IADD3 R197, R13.reuse, 0x100000, RZ ;  /* 0x001000000dc57810 */ /* 0x040fe20007ffe0ff */
[C---:B------:R-:W-:Y:S01]  /*21760*/  VIADD R196, R13.reuse, 0x100000 ;  /* 0x001000000dc47836 */ /* 0x040fe20000000000 */
[----:B------:R1:W-:Y:S01]  /*21770*/  LDGSTS.E [R186+-0x5fff8], desc[UR8][R184.64], !P0 ;  /* 0xa0008000b8ba7fae */ /* 0x0003e2000c121848 */
[C---:B------:R-:W-:Y:S02]  /*21780*/  VIADD R195, R13.reuse, 0x100000 ;  /* 0x001000000dc37836 */ /* 0x040fe40000000000 */
[C---:B-1----:R-:W-:Y:S01]  /*21790*/  IMAD.WIDE R188, R12.reuse, 0x4, R202 ;  /* 0x000000040cbc7825 */ /* 0x042fe200078e02ca */
[----:B------:R-:W-:Y:S01]  /*217a0*/  IADD3 R194, R13, 0x100000, RZ ;  /* 0x001000000dc27810 */ /* 0x000fe20007ffe0ff */
[----:B------:R-:W4:Y:S02]  /*217b0*/  LDL.LU.64 R54, [R1+0x618] ;  /* 0x0006180001367983 */ /* 0x000f240000300a00 */
[----:B------:R-:W-:-:S05]  /*217c0*/  IMAD.WIDE R186, R12, 0x4, R204 ;  /* 0x000000040cba7825 */ /* 0x000fca00078e02cc */
[----:B------:R-:W-:Y:S04]  /*217d0*/  LDGSTS.E [R197+-0x5bff8], desc[UR8][R186.64], !P0 ;  /* 0xa4008000bac57fae */ /* 0x000fe8000c121848 */
[----:B------:R-:W-:Y:S04]  /*217e0*/  LDGSTS.E [R196+-0x57ff8], desc[UR8][R188.64], !P0 ;  /* 0xa8008000bcc47fae */ /* 0x000fe8000c121848 */
[----:B------:R-:W-:Y:S04]  /*217f0*/  LDGSTS.E [R195+-0x53ff8], desc[UR8][R190.64], !P0 ;  /* 0xac008000bec37fae */ /* 0x000fe8000c121848 */
[----:B------:R1:W-:Y:S02]  /*21800*/  LDGSTS.E [R194+-0x5fff4], desc[UR8][R192.64], !P1 ;  /* 0xa000c000c0c27fae */ /* 0x0003e4000c921848 */
[----:B-1----:R-:W-:-:S02]  /*21810*/  IMAD.WIDE R194, R12, 0x4, R216 ;  /* 0x000000040cc27825 */ /* 0x002fc400078e02d8 */
[----:B------:R-:W4:Y:S02]  /*21820*/  LDL.LU.64 R216, [R1+0x620] ;  /* 0x0006200001d87983 */ /* 0x000f240000300a00 */
[----:B------:R-:W-:Y:S02]  /*21830*/  VIADD R205, R13, 0x100000 ;  /* 0x001000000dcd7836 */ /* 0x000fe40000000000 */
[----:B------:R-:W4:Y:S04]  /*21840*/  LDL.LU.64 R222, [R1+0x630] ;  /* 0x0006300001de7983 */ /* 0x000f280000300a00 */
[----:B------:R1:W-:Y:S02]  /*21850*/  LDGSTS.E [R205+-0x5bff4], desc[UR8][R194.64], !P1 ;  /* 0xa400c000c2cd7fae */ /* 0x0003e4000c921848 */
[----:B-1----:R-:W-:Y:S01]  /*21860*/  IADD3 R205, R206, -0x17e, RZ ;  /* 0xfffffe82cecd7810 */ /* 0x002fe20007ffe0ff */
[----:B--2---:R-:W-:-:S04]  /*21870*/  IMAD.WIDE R206, R12, 0x4, R208 ;  /* 0x000000040cce7825 */ /* 0x004fc800078e02d0 */
[----:B------:R-:W-:Y:S02]  /*21880*/  VIADD R197, R198, 0xfffffe83 ;  /* 0xfffffe83c6c57836 */ /* 0x000fe40000000000 */
[C---:B---3--:R-:W-:Y:S02]  /*21890*/  IMAD.WIDE R208, R12.reuse, 0x4, R230 ;  /* 0x000000040cd07825 */ /* 0x048fe400078e02e6 */
[----:B------:R-:W2:Y:S04]  /*218a0*/  LDL.LU.64 R230, [R1+0x638] ;  /* 0x0006380001e67983 */ /* 0x000ea80000300a00 */
[----:B------:R-:W3:Y:S04]  /*218b0*/  LDL.LU.64 R46, [R1+0x640] ;  /* 0x00064000012e7983 */ /* 0x000ee80000300a00 */
[----:B------:R-:W3:Y:S04]  /*218c0*/  LDL.LU.64 R38, [R1+0x648] ;  /* 0x0006480001267983 */ /* 0x000ee80000300a00 */
[----:B------:R-:W3:Y:S04]  /*218d0*/  LDL.LU.64 R226, [R1+0x650] ;  /* 0x0006500001e27983 */ /* 0x000ee80000300a00 */
[----:B------:R-:W3:Y:S01]  /*218e0*/  LDL.LU.64 R228, [R1+0x660] ;  /* 0x0006600001e47983 */ /* 0x000ee20000300a00 */
[----:B------:R-:W-:Y:S01]  /*218f0*/  ISETP.GE.U32.AND P0, PT, R197, 0x7ffffe04, PT ;  /* 0x7ffffe04c500780c */ /* 0x000fe20003f06070 */
[----:B------:R-:W-:Y:S01]  /*21900*/  IMAD.WIDE R196, R12, 0x4, R212 ;  /* 0x000000040cc47825 */ /* 0x000fe200078e02d4 */
[C---:B------:R-:W-:Y:S01]  /*21910*/  IADD3 R204, R13.reuse, 0x100000, RZ ;  /* 0x001000000dcc7810 */ /* 0x040fe20007ffe0ff */
[----:B------:R-:W3:Y:S02]  /*21920*/  LDL.LU.64 R250, [R1+0x668] ;  /* 0x0006680001fa7983 */ /* 0x000ee40000300a00 */
[----:B------:R-:W-:-:S02]  /*21930*/  VIADD R203, R13, 0x100000 ;  /* 0x001000000dcb7836 */ /* 0x000fc40000000000 */
[C---:B------:R-:W-:Y:S01]  /*21940*/  IMAD.WIDE R198, R12.reuse, 0x4, R210 ;  /* 0x000000040cc67825 */ /* 0x040fe200078e02d2 */
[----:B------:R-:W-:Y:S03]  /*21950*/  LDGSTS.E [R204+-0x57ff4], desc[UR8][R196.64], !P1 ;  /* 0xa800c000c4cc7fae */ /* 0x000fe6000c921848 */
[----:B------:R-:W-:Y:S01]  /*21960*/  VIADD R202, R13, 0x100000 ;  /* 0x001000000dca7836 */ /* 0x000fe20000000000 */
[----:B------:R-:W-:Y:S01]  /*21970*/  LDGSTS.E [R203+-0x53ff4], desc[UR8][R198.64], !P1 ;  /* 0xac00c000c6cb7fae */ /* 0x000fe2000c921848 */
[----:B------:R-:W-:-:S03]  /*21980*/  IMAD.WIDE R200, R12, 0x4, R200 ;  /* 0x000000040cc87825 */ /* 0x000fc600078e02c8 */
[----:B------:R-:W3:Y:S01]  /*21990*/  LDL.LU.64 R74, [R1+0x670] ;  /* 0x00067000014a7983 */ /* 0x000ee20000300a00 */
[----:B------:R-:W-:-:S03]  /*219a0*/  VIADD R213, R13, 0x100000 ;  /* 0x001000000dd57836 */ /* 0x000fc60000000000 */
[----:B------:R1:W-:Y:S01]  /*219b0*/  LDGSTS.E [R202+-0x50000], desc[UR8][R200.64], !P0 ;  /* 0xb0000000c8ca7fae */ /* 0x0003e2000c121848 */
[----:B------:R-:W-:Y:S01]  /*219c0*/  ISETP.GE.U32.AND P1, PT, R205, 0x7ffffe03, PT ;  /* 0x7ffffe03cd00780c */ /* 0x000fe20003f26070 */
[C---:B------:R-:W-:Y:S01]  /*219d0*/  VIADD R212, R13.reuse, 0x100000 ;  /* 0x001000000dd47836 */ /* 0x040fe20000000000 */
[C---:B------:R-:W-:Y:S01]  /*219e0*/  IADD3 R211, R13.reuse, 0x100000, RZ ;  /* 0x001000000dd37810 */ /* 0x040fe20007ffe0ff */
[----:B------:R-:W-:Y:S01]  /*219f0*/  VIADD R210, R13, 0x100000 ;  /* 0x001000000dd27836 */ /* 0x000fe20000000000 */
[----:B------:R-:W3:Y:S01]  /*21a00*/  LDL.LU.64 R22, [R1+0x678] ;  /* 0x0006780001167983 */ /* 0x000ee20000300a00 */
[----:B-1----:R-:W-:-:S03]  /*21a10*/  IMAD.WIDE R202, R12, 0x4, R220 ;  /* 0x000000040cca7825 */ /* 0x002fc600078e02dc */
[----:B------:R-:W3:Y:S04]  /*21a20*/  LDL.LU.64 R30, [R1+0x680] ;  /* 0x00068000011e7983 */ /* 0x000ee80000300a00 */
[----:B------:R1:W-:Y:S01]  /*21a30*/  LDGSTS.E [R213+-0x4c000], desc[UR8][R202.64], !P0 ;  /* 0xb4000000cad57fae */ /* 0x0003e2000c121848 */
[----:B------:R-:W-:Y:S01]  /*21a40*/  IMAD.WIDE R204, R12, 0x4, R218 ;  /* 0x000000040ccc7825 */ /* 0x000fe200078e02da */
[----:B------:R-:W-:Y:S02]  /*21a50*/  IADD3 R221, R13, 0x100000, RZ ;  /* 0x001000000ddd7810 */ /* 0x000fe40007ffe0ff */
[----:B------:R-:W3:Y:S04]  /*21a60*/  LDL.LU.64 R14, [R1+0x698] ;  /* 0x00069800010e7983 */ /* 0x000ee80000300a00 */
[----:B------:R4:W-:Y:S01]  /*21a70*/  LDGSTS.E [R212+-0x48000], desc[UR8][R204.64], !P0 ;  /* 0xb8000000ccd47fae */ /* 0x0009e2000c121848 */
[----:B-1----:R-:W-:-:S03]  /*21a80*/  VIADD R213, R214, 0xfffffe81 ;  /* 0xfffffe81d6d57836 */ /* 0x002fc60000000000 */
[----:B------:R-:W-:Y:S01]  /*21a90*/  LDGSTS.E [R211+-0x44000], desc[UR8][R206.64], !P0 ;  /* 0xbc000000ced37fae */ /* 0x000fe2000c121848 */
[----:B----4-:R-:W-:-:S03]  /*21aa0*/  IMAD.WIDE R214, R12, 0x4, R216 ;  /* 0x000000040cd67825 */ /* 0x010fc600078e02d8 */
[----:B------:R1:W-:Y:S01]  /*21ab0*/  LDGSTS.E [R210+-0x4fffc], desc[UR8][R208.64], !P1 ;  /* 0xb0004000d0d27fae */ /* 0x0003e2000c921848 */
[C---:B------:R-:W-:Y:S01]  /*21ac0*/  IMAD.WIDE R216, R12.reuse, 0x4, R6 ;  /* 0x000000040cd87825 */ /* 0x040fe200078e0206 */
[----:B------:R-:W-:Y:S01]  /*21ad0*/  ISETP.GE.U32.AND P2, PT, R213, 0x7ffffe02, PT ;  /* 0x7ffffe02d500780c */ /* 0x000fe20003f46070 */
[----:B------:R-:W4:Y:S01]  /*21ae0*/  LDC R6, c[0x0][0x230] ;  /* 0x00008c00ff067b82 */ /* 0x000f220000000800 */
[----:B------:R-:W4:Y:S01]  /*21af0*/  S2R R7, SR_TID.X ;  /* 0x0000000000077919 */ /* 0x000f220000002100 */
[----:B------:R-:W-:Y:S02]  /*21b00*/  VIADD R220, R13, 0x100000 ;  /* 0x001000000ddc7836 */ /* 0x000fe40000000000 */
[----:B------:R-:W-:-:S04]  /*21b10*/  IMAD.WIDE R212, R12, 0x4, R54 ;  /* 0x000000040cd47825 */ /* 0x000fc800078e0236 */
[----:B------:R-:W-:Y:S02]  /*21b20*/  VIADD R219, R13, 0x100000 ;  /* 0x001000000ddb7836 */ /* 0x000fe40000000000 */
[----:B------:R-:W-:Y:S01]  /*21b30*/  VIADD R225, R225, 0xfffffe80 ;  /* 0xfffffe80e1e17836 */ /* 0x000fe20000000000 */
[C---:B------:R-:W-:Y:S01]  /*21b40*/  IADD3 R218, R13.reuse, 0x100000, RZ ;  /* 0x001000000dda7810 */ /* 0x040fe20007ffe0ff */
[----:B-1----:R-:W-:Y:S01]  /*21b50*/  IMAD.WIDE R210, R12, 0x4, R62 ;  /* 0x000000040cd27825 */ /* 0x002fe200078e023e */
[----:B------:R-:W3:Y:S04]  /*21b60*/  LDL.LU.64 R16, [R1+0x6a0] ;  /* 0x0006a00001107983 */ /* 0x000ee80000300a00 */
[----:B------:R-:W-:Y:S04]  /*21b70*/  LDGSTS.E [R221+-0x4bffc], desc[UR8][R210.64], !P1 ;  /* 0xb4004000d2dd7fae */ /* 0x000fe8000c921848 */
[----:B------:R-:W-:Y:S04]  /*21b80*/  LDGSTS.E [R220+-0x47ffc], desc[UR8][R212.64], !P1 ;  /* 0xb8004000d4dc7fae */ /* 0x000fe8000c921848 */
[----:B------:R-:W-:Y:S01]  /*21b90*/  LDGSTS.E [R219+-0x43ffc], desc[UR8][R214.64], !P1 ;  /* 0xbc004000d6db7fae */ /* 0x000fe2000c921848 */
[----:B------:R-:W-:-:S03]  /*21ba0*/  VIADD R224, R13, 0x100000 ;  /* 0x001000000de07836 */ /* 0x000fc60000000000 */
[----:B------:R1:W-:Y:S01]  /*21bb0*/  LDGSTS.E [R218+-0x4fff8], desc[UR8][R216.64], !P2 ;  /* 0xb0008000d8da7fae */ /* 0x0003e2000d121848 */
[----:B----4-:R-:W-:-:S04]  /*21bc0*/  LOP3.LUT R7, R7, 0x7f, RZ, 0xc0, !PT ;  /* 0x0000007f07077812 */ /* 0x010fc800078ec0ff */
[----:B------:R-:W-:Y:S02]  /*21bd0*/  ISETP.GE.AND P1, PT, R7, R225, PT ;  /* 0x000000e10700720c */ /* 0x000fe40003f26270 */
[----:B------:R-:W4:Y:S01]  /*21be0*/  LDC R7, c[0x0][0x230] ;  /* 0x00008c00ff077b82 */ /* 0x000f220000000800 */
[----:B-1----:R-:W-:Y:S01]  /*21bf0*/  IMAD.WIDE R218, R12, 0x4, R222 ;  /* 0x000000040cda7825 */ /* 0x002fe200078e02de */
[----:B------:R-:W-:-:S03]  /*21c00*/  SEL R222, RZ, 0x4, P1 ;  /* 0x00000004ffde7807 */ /* 0x000fc60000800000 */
[----:B------:R-:W-:Y:S01]  /*21c10*/  VIADD R223, R13, 0x100000 ;  /* 0x001000000ddf7836 */ /* 0x000fe20000000000 */
[----:B------:R3:W-:Y:S01]  /*21c20*/  LDGSTS.E [R224+-0x4bff8], desc[UR8][R218.64], !P2 ;  /* 0xb4008000dae07fae */ /* 0x0007e2000d121848 */
[----:B------:R-:W-:Y:S02]  /*21c30*/  ISETP.GE.U32.AND P1, PT, R225, 0x7ffffe01, PT ;  /* 0x7ffffe01e100780c */ /* 0x000fe40003f26070 */
[----:B----4-:R-:W-:-:S04]  /*21c40*/  IADD3 R7, R7, 0x7f, RZ ;  /* 0x0000007f07077810 */ /* 0x010fc80007ffe0ff */
[----:B------:R-:W-:Y:S01]  /*21c50*/  ISETP.GT.AND P0, PT, R7, 0x1ff, PT ;  /* 0x000001ff0700780c */ /* 0x000fe20003f04270 */
[C---:B------:R-:W-:Y:S01]  /*21c60*/  VIADD R3, R13.reuse, 0x100000 ;  /* 0x001000000d037836 */ /* 0x040fe20000000000 */
[C---:B------:R-:W-:Y:S01]  /*21c70*/  IADD3 R2, R13.reuse, 0x100000, RZ ;  /* 0x001000000d027810 */ /* 0x040fe20007ffe0ff */
[----:B------:R-:W-:Y:S02]  /*21c80*/  VIADD R252, R13, 0x100000 ;  /* 0x001000000dfc7836 */ /* 0x000fe40000000000 */
[----:B--2---:R-:W-:Y:S01]  /*21c90*/  IMAD.WIDE R220, R12, 0x4, R230 ;  /* 0x000000040cdc7825 */ /* 0x004fe200078e02e6 */
[----:B------:R-:W-:-:S04]  /*21ca0*/  SEL R230, R222, RZ, P0 ;  /* 0x000000ffdee67207 */ /* 0x000fc80000000000 */
[----:B------:R1:W-:Y:S01]  /*21cb0*/  LDGSTS.E [R223+-0x47ff8], desc[UR8][R220.64], !P2 ;  /* 0xb8008000dcdf7fae */ /* 0x0003e2000d121848 */
[----:B---3--:R-:W-:-:S04]  /*21cc0*/  IMAD.WIDE R224, R12, 0x4, R38 ;  /* 0x000000040ce07825 */ /* 0x008fc800078e0226 */
[C---:B-1----:R-:W-:Y:S02]  /*21cd0*/  IMAD.WIDE R222, R12.reuse, 0x4, R46 ;  /* 0x000000040cde7825 */ /* 0x042fe400078e022e */
[----:B------:R-:W2:Y:S04]  /*21ce0*/  LDL.LU.64 R46, [R1+0x6a8] ;  /* 0x0006a800012e7983 */ /* 0x000ea80000300a00 */
[----:B------:R-:W3:Y:S04]  /*21cf0*/  LDL.LU.64 R38, [R1+0x6b0] ;  /* 0x0006b00001267983 */ /* 0x000ee80000300a00 */
[----:B------:R-:W4:Y:S04]  /*21d00*/  LDL.LU.64 R18, [R1+0x6b8] ;  /* 0x0006b80001127983 */ /* 0x000f280000300a00 */
[----:B------:R-:W4:Y:S04]  /*21d10*/  LDL.LU.64 R8, [R1+0x6c0] ;  /* 0x0006c00001087983 */ /* 0x000f280000300a00 */
[----:B------:R-:W4:Y:S04]  /*21d20*/  LDL.LU.64 R68, [R1+0x6c8] ;  /* 0x0006c80001447983 */ /* 0x000f280000300a00 */
[----:B------:R-:W-:Y:S04]  /*21d30*/  LDGSTS.E [R3+-0x43ff8], desc[UR8][R222.64], !P2 ;  /* 0xbc008000de037fae */ /* 0x000fe8000d121848 */
[----:B------:R1:W-:Y:S04]  /*21d40*/  LDGSTS.E [R2+-0x4fff4], desc[UR8][R224.64], !P1 ;  /* 0xb000c000e0027fae */ /* 0x0003e8000c921848 */
[----:B------:R-:W1:Y:S04]  /*21d50*/  LDL.LU.64 R2, [R1+0x6d8] ;  /* 0x0006d80001027983 */ /* 0x000e680000300a00 */
[----:B------:R-:W4:Y:S04]  /*21d60*/  LDL.LU.64 R24, [R1+0x878] ;  /* 0x0008780001187983 */ /* 0x000f280000300a00 */
[----:B------:R-:W4:Y:S04]  /*21d70*/  LDL.LU.64 R26, [R1+0x888] ;  /* 0x00088800011a7983 */ /* 0x000f280000300a00 */
[----:B------:R-:W4:Y:S04]  /*21d80*/  LDL.LU.64 R76, [R1+0x898] ;  /* 0x00089800014c7983 */ /* 0x000f280000300a00 */
[----:B------:R-:W4:Y:S04]  /*21d90*/  LDL.LU.64 R80, [R1+0x5e0] ;  /* 0x0005e00001507983 */ /* 0x000f280000300a00 */
[----:B------:R-:W4:Y:S04]  /*21da0*/  LDL.LU.64 R82, [R1+0x5d8] ;  /* 0x0005d80001527983 */ /* 0x000f280000300a00 */
[----:B------:R-:W4:Y:S01]  /*21db0*/  LDL.LU.64 R84, [R1+0x5d0] ;  /* 0x0005d00001547983 */ /* 0x000f220000300a00 */
[----:B------:R-:W-:-:S03]  /*21dc0*/  IMAD.WIDE R226, R12, 0x4, R226 ;  /* 0x000000040ce27825 */ /* 0x000fc600078e02e2 */
[----:B------:R-:W4:Y:S01]  /*21dd0*/  LDL.LU.64 R28, [R1+0x5c8] ;  /* 0x0005c800011c7983 */ /* 0x000f220000300a00 */
[----:B------:R-:W-:-:S03]  /*21de0*/  VIADD R231, R13, 0x100000 ;  /* 0x001000000de77836 */ /* 0x000fc60000000000 */
[----:B------:R-:W4:Y:S01]  /*21df0*/  LDL.LU.64 R32, [R1+0x500] ;  /* 0x0005000001207983 */ /* 0x000f220000300a00 */
[----:B------:R-:W-:-:S03]  /*21e00*/  IMAD.WIDE R228, R12, 0x4, R228 ;  /* 0x000000040ce47825 */ /* 0x000fc600078e02e4 */
[----:B------:R-:W4:Y:S01]  /*21e10*/  LDL.LU.64 R34, [R1+0x4f8] ;  /* 0x0004f80001227983 */ /* 0x000f220000300a00 */
[----:B------:R-:W-:-:S03]  /*21e20*/  ISETP.NE.U32.AND P0, PT, R230, RZ, PT ;  /* 0x000000ffe600720c */ /* 0x000fc60003f05070 */
[----:B------:R-:W-:Y:S04]  /*21e30*/  LDGSTS.E [R252+-0x4bff4], desc[UR8][R226.64], !P1 ;  /* 0xb400c000e2fc7fae */ /* 0x000fe8000c921848 */
[----:B------:R1:W-:Y:S04]  /*21e40*/  LDGSTS.E [R231+-0x47ff4], desc[UR8][R228.64], !P1 ;  /* 0xb800c000e4e77fae */ /* 0x0003e8000c921848 */
[----:B------:R-:W4:Y:S04]  /*21e50*/  LDL.LU.64 R230, [R1+0x688] ;  /* 0x0006880001e67983 */ /* 0x000f280000300a00 */
[----:B------:R-:W4:Y:S04]  /*21e60*/  LDL.LU.64 R78, [R1+0x4f0] ;  /* 0x0004f000014e7983 */ /* 0x000f280000300a00 */
[----:B------:R-:W4:Y:S04]  /*21e70*/  LDL.LU.64 R70, [R1+0x4e8] ;  /* 0x0004e80001467983 */ /* 0x000f280000300a00 */
[----:B------:R-:W4:Y:S04]  /*21e80*/  LDL.LU.64 R62, [R1+0x298] ;  /* 0x00029800013e7983 */ /* 0x000f280000300a00 */
[----:B------:R-:W4:Y:S01]  /*21e90*/  LDL.LU.64 R54, [R1+0x268] ;  /* 0x0002680001367983 */ /* 0x000f220000300a00 */
[----:B------:R-:W-:-:S04]  /*21ea0*/  IMAD.WIDE R250, R12, 0x4, R250 ;  /* 0x000000040cfa7825 */ /* 0x000fc800078e02fa */
[C---:B------:R-:W-:Y:S01]  /*21eb0*/  IMAD.WIDE R74, R12.reuse, 0x4, R74 ;  /* 0x000000040c4a7825 */ /* 0x040fe200078e024a */
[----:B------:R2:W-:Y:S03]  /*21ec0*/  STL.64 [R1+0x220], R250 ;  /* 0x000220fa01007387 */ /* 0x0005e60000100a00 */
[----:B------:R-:W-:-:S04]  /*21ed0*/  IMAD.WIDE R22, R12, 0x4, R22 ;  /* 0x000000040c167825 */ /* 0x000fc800078e0216 */
[C---:B------:R-:W-:Y:S01]  /*21ee0*/  IMAD.WIDE R30, R12.reuse, 0x4, R30 ;  /* 0x000000040c1e7825 */ /* 0x040fe200078e021e */
[----:B--2---:R-:W2:Y:S03]  /*21ef0*/  LDL.LU.64 R250, [R1+0x18a8] ;  /* 0x0018a80001fa7983 */ /* 0x004ea60000300a00 */
[C---:B------:R-:W-:Y:S01]  /*21f00*/  IMAD.WIDE R14, R12.reuse, 0x4, R14 ;  /* 0x000000040c0e7825 */ /* 0x040fe200078e020e */
[----:B------:R3:W-:Y:S04]  /*21f10*/  STL.64 [R1+0x238], R74 ;  /* 0x0002384a01007387 */ /* 0x0007e80000100a00 */
[----:B---3--:R-:W3:Y:S04]  /*21f20*/  LDL.LU.64 R74, [R1+0x18a0] ;  /* 0x0018a000014a7983 */ /* 0x008ee80000300a00 */
[----:B------:R4:W-:Y:S04]  /*21f30*/  STL.64 [R1+0x250], R22 ;  /* 0x0002501601007387 */ /* 0x0009e80000100a00 */
[----:B----4-:R-:W4:Y:S04]  /*21f40*/  LDL.LU.64 R22, [R1+0x1898] ;  /* 0x0018980001167983 */ /* 0x010f280000300a00 */
[----:B------:R1:W-:Y:S04]  /*21f50*/  STL.64 [R1+0x258], R30 ;  /* 0x0002581e01007387 */ /* 0x0003e80000100a00 */
[----:B-1----:R-:W2:Y:S04]  /*21f60*/  LDL.LU.64 R30, [R1+0x1890] ;  /* 0x00189000011e7983 */ /* 0x002ea80000300a00 */
[----:B------:R1:W-:Y:S02]  /*21f70*/  STL.64 [R1+0x270], R14 ;  /* 0x0002700e01007387 */ /* 0x0003e40000100a00 */
[----:B-1----:R-:W-:-:S05]  /*21f80*/  IMAD.WIDE R14, R12, 0x4, R16 ;  /* 0x000000040c0e7825 */ /* 0x002fca00078e0210 */
[----:B------:R1:W-:Y:S01]  /*21f90*/  STL.64 [R1+0x2a0], R14 ;  /* 0x0002a00e01007387 */ /* 0x0003e20000100a00 */
[----:B------:R-:W-:-:S03]  /*21fa0*/  IMAD.WIDE R16, R12, 0x4, R46 ;  /* 0x000000040c107825 */ /* 0x000fc600078e022e */
[----:B------:R-:W3:Y:S01]  /*21fb0*/  LDL.LU.64 R46, [R1+0x248] ;  /* 0x00024800012e7983 */ /* 0x000ee20000300a00 */
[----:B-1----:R-:W-:-:S03]  /*21fc0*/  IMAD.WIDE R14, R12, 0x4, R38 ;  /* 0x000000040c0e7825 */ /* 0x002fc600078e0226 */
[----:B------:R1:W-:Y:S04]  /*21fd0*/  STL.64 [R1+0x2b8], R16 ;  /* 0x0002b81001007387 */ /* 0x0003e80000100a00 */
[----:B------:R-:W3:Y:S04]  /*21fe0*/  LDL.LU.64 R38, [R1+0x218] ;  /* 0x0002180001267983 */ /* 0x000ee80000300a00 */
[----:B------:R1:W-:Y:S02]  /*21ff0*/  STL.64 [R1+0x2f0], R14 ;  /* 0x0002f00e01007387 */ /* 0x0003e40000100a00 */
[----:B-1----:R-:W-:-:S04]  /*22000*/  IMAD.WIDE R16, R12, 0x4, R18 ;  /* 0x000000040c107825 */ /* 0x002fc800078e0212 */
[C---:B------:R-:W-:Y:S01]  /*22010*/  IMAD.WIDE R14, R12.reuse, 0x4, R8 ;  /* 0x000000040c0e7825 */ /* 0x040fe200078e0208 */
[----:B------:R-:W-:Y:S03]  /*22020*/  STL.64 [R1+0x310], R16 ;  /* 0x0003101001007387 */ /* 0x000fe60000100a00 */
[C---:B------:R-:W-:Y:S01]  /*22030*/  IMAD.WIDE R8, R12.reuse, 0x4, R68 ;  /* 0x000000040c087825 */ /* 0x040fe200078e0244 */
[----:B------:R1:W-:Y:S03]  /*22040*/  STL.64 [R1+0x338], R14 ;  /* 0x0003380e01007387 */ /* 0x0003e60000100a00 */
[C---:B------:R-:W-:Y:S01]  /*22050*/  IMAD.WIDE R2, R12.reuse, 0x4, R2 ;  /* 0x000000040c027825 */ /* 0x040fe200078e0202 */
[----:B------:R1:W-:Y:S03]  /*22060*/  STL.64 [R1+0x358], R8 ;  /* 0x0003580801007387 */ /* 0x0003e60000100a00 */
[C---:B-1----:R-:W-:Y:S01]  /*22070*/  IMAD.WIDE R14, R12.reuse, 0x4, R24 ;  /* 0x000000040c0e7825 */ /* 0x042fe200078e0218 */
[----:B------:R1:W-:Y:S03]  /*22080*/  STL.64 [R1+0x380], R2 ;  /* 0x0003800201007387 */ /* 0x0003e60000100a00 */
[C---:B------:R-:W-:Y:S01]  /*22090*/  IMAD.WIDE R8, R12.reuse, 0x4, R26 ;  /* 0x000000040c087825 */ /* 0x040fe200078e021a */
[----:B------:R1:W-:Y:S04]  /*220a0*/  STL.64 [R1+0x3a8], R14 ;  /* 0x0003a80e01007387 */ /* 0x0003e80000100a00 */
[----:B------:R1:W-:Y:S02]  /*220b0*/  STL.64 [R1+0x3e0], R8 ;  /* 0x0003e00801007387 */ /* 0x0003e40000100a00 */
[----:B-1----:R-:W-:-:S04]  /*220c0*/  IMAD.WIDE R2, R12, 0x4, R76 ;  /* 0x000000040c027825 */ /* 0x002fc800078e024c */
[C---:B------:R-:W-:Y:S01]  /*220d0*/  IMAD.WIDE R14, R12.reuse, 0x4, R80 ;  /* 0x000000040c0e7825 */ /* 0x040fe200078e0250 */
        /* <DEDUP_REMOVED lines=8> */
[----:B------:R-:W-:Y:S04]  /*22160*/  STL.64 [R1+0x5c8], R14 ;  /* 0x0005c80e01007387 */ /* 0x000fe80000100a00 */
[----:B------:R-:W3:Y:S01]  /*22170*/  LDL.LU.64 R16, [R1+0x180] ;  /* 0x0001800001107983 */ /* 0x000ee20000300a00 */
[----:B-1----:R-:W-:-:S03]  /*22180*/  IMAD.WIDE R2, R12, 0x4, R34 ;  /* 0x000000040c027825 */ /* 0x002fc600078e0222 */
[----:B------:R1:W-:Y:S04]  /*22190*/  STL.64 [R1+0x5d0], R8 ;  /* 0x0005d00801007387 */ /* 0x0003e80000100a00 */
[----:B------:R-:W3:Y:S04]  /*221a0*/  LDL.LU.64 R18, [R1+0x160] ;  /* 0x0001600001127983 */ /* 0x000ee80000300a00 */
[----:B------:R1:W-:Y:S02]  /*221b0*/  STL.64 [R1+0x5d8], R2 ;  /* 0x0005d80201007387 */ /* 0x0003e40000100a00 */
[----:B-1----:R-:W-:-:S04]  /*221c0*/  IMAD.WIDE R8, R12, 0x4, R70 ;  /* 0x000000040c087825 */ /* 0x002fc800078e0246 */
[----:B------:R-:W-:-:S04]  /*221d0*/  IMAD.WIDE R14, R12, 0x4, R62 ;  /* 0x000000040c0e7825 */ /* 0x000fc800078e023e */
[----:B------:R-:W-:-:S05]  /*221e0*/  IMAD.WIDE R2, R12, 0x4, R78 ;  /* 0x000000040c027825 */ /* 0x000fca00078e024e */
[----:B------:R1:W-:Y:S04]  /*221f0*/  STL.64 [R1+0x5e0], R2 ;  /* 0x0005e00201007387 */ /* 0x0003e80000100a00 */
[----:B------:R1:W-:Y:S02]  /*22200*/  STL.64 [R1+0x5e8], R8 ;  /* 0x0005e80801007387 */ /* 0x0003e40000100a00 */
[C---:B-1----:R-:W-:Y:S02]  /*22210*/  IMAD.WIDE R2, R12.reuse, 0x4, R54 ;  /* 0x000000040c027825 */ /* 0x042fe400078e0236 */
[----:B------:R-:W3:Y:S04]  /*22220*/  LDL.LU.64 R8, [R1+0x980] ;  /* 0x0009800001087983 */ /* 0x000ee80000300a00 */
[----:B------:R1:W-:Y:S04]  /*22230*/  STL.64 [R1+0x5f0], R14 ;  /* 0x0005f00e01007387 */ /* 0x0003e80000100a00 */
[----:B-1----:R-:W3:Y:S04]  /*22240*/  LDL.LU.64 R14, [R1+0xa80] ;  /* 0x000a8000010e7983 */ /* 0x002ee80000300a00 */
[----:B------:R1:W-:Y:S04]  /*22250*/  STL.64 [R1+0x5f8], R2 ;  /* 0x0005f80201007387 */ /* 0x0003e80000100a00 */
[----:B------:R-:W3:Y:S04]  /*22260*/  LDL.LU.64 R68, [R1+0xa78] ;  /* 0x000a780001447983 */ /* 0x000ee80000300a00 */
[----:B-1----:R-:W3:Y:S04]  /*22270*/  LDL.LU.64 R2, [R1+0xa70] ;  /* 0x000a700001027983 */ /* 0x002ee80000300a00 */
[----:B------:R-:W3:Y:S04]  /*22280*/  LDL.LU.64 R24, [R1+0xa68] ;  /* 0x000a680001187983 */ /* 0x000ee80000300a00 */
[----:B------:R-:W3:Y:S04]  /*22290*/  LDL.LU.64 R26, [R1+0xa60] ;  /* 0x000a6000011a7983 */ /* 0x000ee80000300a00 */
[----:B------:R-:W3:Y:S04]  /*222a0*/  LDL.LU.64 R76, [R1+0xa58] ;  /* 0x000a5800014c7983 */ /* 0x000ee80000300a00 */
[----:B------:R-:W3:Y:S01]  /*222b0*/  LDL.LU.64 R80, [R1+0xa50] ;  /* 0x000a500001507983 */ /* 0x000ee20000300a00 */
[----:B--2---:R-:W-:-:S03]  /*222c0*/  IMAD.WIDE R30, R12, 0x4, R30 ;  /* 0x000000040c1e7825 */ /* 0x004fc600078e021e */
[----:B------:R-:W2:Y:S01]  /*222d0*/  LDL.LU.64 R82, [R1+0xa48] ;  /* 0x000a480001527983 */ /* 0x000ea20000300a00 */
[----:B----4-:R-:W-:-:S03]  /*222e0*/  IMAD.WIDE R22, R12, 0x4, R22 ;  /* 0x000000040c167825 */ /* 0x010fc600078e0216 */
[----:B------:R-:W4:Y:S01]  /*222f0*/  LDL.LU.64 R84, [R1+0xa40] ;  /* 0x000a400001547983 */ /* 0x000f220000300a00 */
[----:B------:R-:W-:-:S04]  /*22300*/  IMAD.WIDE R20, R12, 0x4, R20 ;  /* 0x000000040c147825 */ /* 0x000fc800078e0214 */
[----:B------:R-:W-:-:S04]  /*22310*/  IMAD.WIDE R72, R12, 0x4, R72 ;  /* 0x000000040c487825 */ /* 0x000fc800078e0248 */
[----:B------:R-:W-:-:S04]  /*22320*/  IMAD.WIDE R10, R12, 0x4, R10 ;  /* 0x000000040c0a7825 */ /* 0x000fc800078e020a */
[----:B------:R-:W-:-:S04]  /*22330*/  IMAD.WIDE R4, R12, 0x4, R4 ;  /* 0x000000040c047825 */ /* 0x000fc800078e0204 */
[----:B---3--:R-:W-:-:S04]  /*22340*/  IMAD.WIDE R32, R12, 0x4, R46 ;  /* 0x000000040c207825 */ /* 0x008fc800078e022e */
[C---:B------:R-:W-:Y:S01]  /*22350*/  IMAD.WIDE R28, R12.reuse, 0x4, R38 ;  /* 0x000000040c1c7825 */ /* 0x040fe200078e0226 */
[----:B------:R-:W-:Y:S04]  /*22360*/  STL.64 [R1+0x600], R32 ;  /* 0x0006002001007387 */ /* 0x000fe80000100a00 */
[----:B------:R1:W-:Y:S04]  /*22370*/  STL.64 [R1+0x608], R28 ;  /* 0x0006081c01007387 */ /* 0x0003e80000100a00 */
[----:B-1----:R-:W3:Y:S04]  /*22380*/  LDL.LU.64 R28, [R1+0xa38] ;  /* 0x000a3800011c7983 */ /* 0x002ee80000300a00 */
[----:B------:R1:W-:Y:S04]  /*22390*/  STL.64 [R1+0x618], R30 ;  /* 0x0006181e01007387 */ /* 0x0003e80000100a00 */
[----:B------:R-:W3:Y:S04]  /*223a0*/  LDL.LU.64 R32, [R1+0xa30] ;  /* 0x000a300001207983 */ /* 0x000ee80000300a00 */
[----:B------:R1:W-:Y:S04]  /*223b0*/  STL.64 [R1+0x638], R22 ;  /* 0x0006381601007387 */ /* 0x0003e80000100a00 */
[----:B------:R-:W3:Y:S04]  /*223c0*/  LDL.LU.64 R34, [R1+0x5c0] ;  /* 0x0005c00001227983 */ /* 0x000ee80000300a00 */
[----:B------:R-:W3:Y:S04]  /*223d0*/  LDL.LU.64 R78, [R1+0x5a0] ;  /* 0x0005a000014e7983 */ /* 0x000ee80000300a00 */
[----:B------:R-:W3:Y:S04]  /*223e0*/  LDL.LU.64 R70, [R1+0x550] ;  /* 0x0005500001467983 */ /* 0x000ee80000300a00 */
[----:B------:R-:W3:Y:S04]  /*223f0*/  LDL.LU.64 R62, [R1+0x548] ;  /* 0x00054800013e7983 */ /* 0x000ee80000300a00 */
[----:B------:R-:W3:Y:S04]  /*22400*/  LDL.LU.64 R54, [R1+0x4e0] ;  /* 0x0004e00001367983 */ /* 0x000ee80000300a00 */
[----:B------:R-:W3:Y:S04]  /*22410*/  LDL.LU.64 R46, [R1+0x4b0] ;  /* 0x0004b000012e7983 */ /* 0x000ee80000300a00 */
[----:B------:R-:W3:Y:S04]  /*22420*/  LDL.LU.64 R38, [R1+0x488] ;  /* 0x0004880001267983 */ /* 0x000ee80000300a00 */
[----:B-1----:R-:W3:Y:S04]  /*22430*/  LDL.LU.64 R30, [R1+0x460] ;  /* 0x00046000011e7983 */ /* 0x002ee80000300a00 */
[----:B------:R-:W3:Y:S01]  /*22440*/  LDL.LU.64 R22, [R1+0x1e8] ;  /* 0x0001e80001167983 */ /* 0x000ee20000300a00 */
[----:B------:R-:W-:-:S05]  /*22450*/  IMAD.WIDE R16, R12, 0x4, R16 ;  /* 0x000000040c107825 */ /* 0x000fca00078e0210 */
[----:B------:R1:W-:Y:S01]  /*22460*/  STL.64 [R1+0x650], R16 ;  /* 0x0006501001007387 */ /* 0x0003e20000100a00 */
[----:B------:R-:W-:-:S03]  /*22470*/  IMAD.WIDE R18, R12, 0x4, R18 ;  /* 0x000000040c127825 */ /* 0x000fc600078e0212 */
[----:B-1----:R-:W3:Y:S04]  /*22480*/  LDL.LU.64 R16, [R1+0x1888] ;  /* 0x0018880001107983 */ /* 0x002ee80000300a00 */
[----:B------:R1:W-:Y:S04]  /*22490*/  STL.64 [R1+0x670], R18 ;  /* 0x0006701201007387 */ /* 0x0003e80000100a00 */
[----:B-1----:R-:W3:Y:S04]  /*224a0*/  LDL.LU.64 R18, [R1+0x1880] ;  /* 0x0018800001127983 */ /* 0x002ee80000300a00 */
[----:B------:R1:W-:Y:S01]  /*224b0*/  STL.64 [R1+0x698], R20 ;  /* 0x0006981401007387 */ /* 0x0003e20000100a00 */
[----:B------:R-:W-:-:S03]  /*224c0*/  IMAD.WIDE R8, R12, 0x4, R8 ;  /* 0x000000040c087825 */ /* 0x000fc600078e0208 */
        /* <DEDUP_REMOVED lines=10> */
[----:B------:R1:W-:Y:S04]  /*22570*/  STL.64 [R1+0x710], R8 ;  /* 0x0007100801007387 */ /* 0x0003e80000100a00 */
[----:B-1----:R-:W3:Y:S04]  /*22580*/  LDL.LU.64 R8, [R1+0x1858] ;  /* 0x0018580001087983 */ /* 0x002ee80000300a00 */
[----:B------:R1:W-:Y:S04]  /*22590*/  STL.64 [R1+0x7b8], R14 ;  /* 0x0007b80e01007387 */ /* 0x0003e80000100a00 */
[----:B------:R-:W-:Y:S01]  /*225a0*/  STL.64 [R1+0x7f0], R68 ;  /* 0x0007f04401007387 */ /* 0x000fe20000100a00 */
[----:B-1----:R-:W-:-:S04]  /*225b0*/  IMAD.WIDE R14, R12, 0x4, R2 ;  /* 0x000000040c0e7825 */ /* 0x002fc800078e0202 */
[C---:B------:R-:W-:Y:S01]  /*225c0*/  IMAD.WIDE R2, R12.reuse, 0x4, R26 ;  /* 0x000000040c027825 */ /* 0x040fe200078e021a */
[----:B------:R1:W-:Y:S04]  /*225d0*/  STL.64 [R1+0x828], R14 ;  /* 0x0008280e01007387 */ /* 0x0003e80000100a00 */
[----:B------:R2:W-:Y:S04]  /*225e0*/  STL.64 [R1+0x878], R24 ;  /* 0x0008781801007387 */ /* 0x0005e80000100a00 */
[----:B------:R4:W-:Y:S01]  /*225f0*/  STL.64 [R1+0x8f0], R2 ;  /* 0x0008f00201007387 */ /* 0x0009e20000100a00 */
[----:B-1----:R-:W-:-:S04]  /*22600*/  IMAD.WIDE R14, R12, 0x4, R76 ;  /* 0x000000040c0e7825 */ /* 0x002fc800078e024c */
[C---:B--2---:R-:W-:Y:S01]  /*22610*/  IMAD.WIDE R24, R12.reuse, 0x4, R80 ;  /* 0x000000040c187825 */ /* 0x044fe200078e0250 */
[----:B------:R1:W-:Y:S04]  /*22620*/  STL.64 [R1+0x920], R14 ;  /* 0x0009200e01007387 */ /* 0x0003e80000100a00 */
[----:B------:R-:W-:Y:S04]  /*22630*/  STL.64 [R1+0x938], R24 ;  /* 0x0009381801007387 */ /* 0x000fe80000100a00 */
[----:B------:R-:W2:Y:S01]  /*22640*/  LDL.LU.64 R68, [R1+0xc0] ;  /* 0x0000c00001447983 */ /* 0x000ea20000300a00 */
[----:B----4-:R-:W-:-:S04]  /*22650*/  IMAD.WIDE R2, R12, 0x4, R82 ;  /* 0x000000040c027825 */ /* 0x010fc800078e0252 */
[C---:B-1----:R-:W-:Y:S01]  /*22660*/  IMAD.WIDE R14, R12.reuse, 0x4, R84 ;  /* 0x000000040c0e7825 */ /* 0x042fe200078e0254 */
[----:B------:R1:W-:Y:S04]  /*22670*/  STL.64 [R1+0x978], R2 ;  /* 0x0009780201007387 */ /* 0x0003e80000100a00 */
[----:B-1----:R-:W4:Y:S04]  /*22680*/  LDL.LU.64 R2, [R1+0xa0] ;  /* 0x0000a00001027983 */ /* 0x002f280000300a00 */
[----:B------:R1:W-:Y:S04]  /*22690*/  STL.64 [R1+0x980], R14 ;  /* 0x0009800e01007387 */ /* 0x0003e80000100a00 */
[----:B------:R-:W4:Y:S04]  /*226a0*/  LDL.LU.64 R24, [R1+0x80] ;  /* 0x0000800001187983 */ /* 0x000f280000300a00 */
[----:B------:R-:W4:Y:S01]  /*226b0*/  LDL.LU.64 R26, [R1+0x60] ;  /* 0x00006000011a7983 */ /* 0x000f220000300a00 */
[----:B---3--:R-:W-:-:S05]  /*226c0*/  IMAD.WIDE R28, R12, 0x4, R28 ;  /* 0x000000040c1c7825 */ /* 0x008fca00078e021c */
[----:B------:R3:W-:Y:S01]  /*226d0*/  STL.64 [R1+0x9a0], R28 ;  /* 0x0009a01c01007387 */ /* 0x0007e20000100a00 */
[----:B-1----:R-:W-:-:S05]  /*226e0*/  IMAD.WIDE R14, R12, 0x4, R32 ;  /* 0x000000040c0e7825 */ /* 0x002fca00078e0220 */
[----:B------:R1:W-:Y:S01]  /*226f0*/  STL.64 [R1+0xa30], R14 ;  /* 0x000a300e01007387 */ /* 0x0003e20000100a00 */
[----:B------:R-:W-:-:S04]  /*22700*/  IMAD.WIDE R32, R12, 0x4, R34 ;  /* 0x000000040c207825 */ /* 0x000fc800078e0222 */
[C---:B---3--:R-:W-:Y:S01]  /*22710*/  IMAD.WIDE R28, R12.reuse, 0x4, R78 ;  /* 0x000000040c1c7825 */ /* 0x048fe200078e024e */
[----:B------:R3:W-:Y:S03]  /*22720*/  STL.64 [R1+0xa38], R32 ;  /* 0x000a382001007387 */ /* 0x0007e60000100a00 */
[C---:B-1----:R-:W-:Y:S01]  /*22730*/  IMAD.WIDE R14, R12.reuse, 0x4, R70 ;  /* 0x000000040c0e7825 */ /* 0x042fe200078e0246 */
[----:B------:R1:W-:Y:S04]  /*22740*/  STL.64 [R1+0xa40], R28 ;  /* 0x000a401c01007387 */ /* 0x0003e80000100a00 */
[----:B------:R1:W-:Y:S01]  /*22750*/  STL.64 [R1+0xa48], R14 ;  /* 0x000a480e01007387 */ /* 0x0003e20000100a00 */
[----:B---3--:R-:W-:-:S04]  /*22760*/  IMAD.WIDE R32, R12, 0x4, R62 ;  /* 0x000000040c207825 */ /* 0x008fc800078e023e */
[C---:B-1----:R-:W-:Y:S01]  /*22770*/  IMAD.WIDE R28, R12.reuse, 0x4, R54 ;  /* 0x000000040c1c7825 */ /* 0x042fe200078e0236 */
[----:B------:R1:W-:Y:S03]  /*22780*/  STL.64 [R1+0xa50], R32 ;  /* 0x000a502001007387 */ /* 0x0003e60000100a00 */
[C---:B------:R-:W-:Y:S01]  /*22790*/  IMAD.WIDE R14, R12.reuse, 0x4, R46 ;  /* 0x000000040c0e7825 */ /* 0x040fe200078e022e */
[----:B------:R3:W-:Y:S04]  /*227a0*/  STL.64 [R1+0xa70], R28 ;  /* 0x000a701c01007387 */ /* 0x0007e80000100a00 */
[----:B------:R3:W-:Y:S01]  /*227b0*/  STL.64 [R1+0xaa8], R14 ;  /* 0x000aa80e01007387 */ /* 0x0007e20000100a00 */
[----:B-1----:R-:W-:-:S04]  /*227c0*/  IMAD.WIDE R32, R12, 0x4, R38 ;  /* 0x000000040c207825 */ /* 0x002fc800078e0226 */
[C---:B---3--:R-:W-:Y:S01]  /*227d0*/  IMAD.WIDE R28, R12.reuse, 0x4, R30 ;  /* 0x000000040c1c7825 */ /* 0x048fe200078e021e */
[----:B------:R-:W-:Y:S03]  /*227e0*/  STL.64 [R1+0xad0], R32 ;  /* 0x000ad02001007387 */ /* 0x000fe60000100a00 */
[C---:B------:R-:W-:Y:S01]  /*227f0*/  IMAD.WIDE R14, R12.reuse, 0x4, R22 ;  /* 0x000000040c0e7825 */ /* 0x040fe200078e0216 */
[----:B------:R-:W3:Y:S04]  /*22800*/  LDL.LU.64 R76, [R1+0xa28] ;  /* 0x000a2800014c7983 */ /* 0x000ee80000300a00 */
[----:B------:R1:W-:Y:S04]  /*22810*/  STL.64 [R1+0xad8], R28 ;  /* 0x000ad81c01007387 */ /* 0x0003e80000100a00 */
[----:B------:R-:W3:Y:S04]  /*22820*/  LDL.LU.64 R80, [R1+0xa20] ;  /* 0x000a200001507983 */ /* 0x000ee80000300a00 */
[----:B------:R1:W-:Y:S04]  /*22830*/  STL.64 [R1+0xb08], R14 ;  /* 0x000b080e01007387 */ /* 0x0003e80000100a00 */
[----:B------:R-:W3:Y:S04]  /*22840*/  LDL.LU.64 R82, [R1+0xa18] ;  /* 0x000a180001527983 */ /* 0x000ee80000300a00 */
[----:B------:R-:W3:Y:S04]  /*22850*/  LDL.LU.64 R84, [R1+0xa10] ;  /* 0x000a100001547983 */ /* 0x000ee80000300a00 */
[----:B-1----:R-:W3:Y:S04]  /*22860*/  LDL.LU.64 R28, [R1+0xa08] ;  /* 0x000a0800011c7983 */ /* 0x002ee80000300a00 */
[----:B------:R-:W3:Y:S04]  /*22870*/  LDL.LU.64 R32, [R1+0xa00] ;  /* 0x000a000001207983 */ /* 0x000ee80000300a00 */
        /* <DEDUP_REMOVED lines=9> */
[----:B------:R-:W3:Y:S01]  /*22910*/  LDL.LU.64 R54, [R1+0x398] ;  /* 0x0003980001367983 */ /* 0x000ee20000300a00 */
[----:B--2---:R-:W-:-:S05]  /*22920*/  IMAD.WIDE R68, R12, 0x4, R68 ;  /* 0x000000040c447825 */ /* 0x004fca00078e0244 */
[----:B------:R1:W-:Y:S04]  /*22930*/  STL.64 [R1+0xb58], R68 ;  /* 0x000b584401007387 */ /* 0x0003e80000100a00 */
[----:B-1----:R-:W2:Y:S01]  /*22940*/  LDL.LU.64 R68, [R1+0x1850] ;  /* 0x0018500001447983 */ /* 0x002ea20000300a00 */
[----:B----4-:R-:W-:-:S05]  /*22950*/  IMAD.WIDE R2, R12, 0x4, R2 ;  /* 0x000000040c027825 */ /* 0x010fca00078e0202 */
[----:B------:R1:W-:Y:S01]  /*22960*/  STL.64 [R1+0xe00], R2 ;  /* 0x000e000201007387 */ /* 0x0003e20000100a00 */
[----:B------:R-:W-:-:S04]  /*22970*/  IMAD.WIDE R24, R12, 0x4, R24 ;  /* 0x000000040c187825 */ /* 0x000fc800078e0218 */
[C---:B------:R-:W-:Y:S01]  /*22980*/  IMAD.WIDE R26, R12.reuse, 0x4, R26 ;  /* 0x000000040c1a7825 */ /* 0x040fe200078e021a */
[----:B-1----:R-:W4:Y:S03]  /*22990*/  LDL.LU.64 R2, [R1+0x1848] ;  /* 0x0018480001027983 */ /* 0x002f260000300a00 */
[C---:B------:R-:W-:Y:S01]  /*229a0*/  IMAD.WIDE R72, R12.reuse, 0x4, R72 ;  /* 0x000000040c487825 */ /* 0x040fe200078e0248 */
[----:B------:R1:W-:Y:S03]  /*229b0*/  STL.64 [R1+0xe08], R24 ;  /* 0x000e081801007387 */ /* 0x0003e60000100a00 */
[----:B------:R-:W-:-:S04]  /*229c0*/  IMAD.WIDE R74, R12, 0x4, R74 ;  /* 0x000000040c4a7825 */ /* 0x000fc800078e024a */
[C---:B------:R-:W-:Y:S01]  /*229d0*/  IMAD.WIDE R244, R12.reuse, 0x4, R244 ;  /* 0x000000040cf47825 */ /* 0x040fe200078e02f4 */
[----:B-1----:R-:W4:Y:S04]  /*229e0*/  LDL.LU.64 R24, [R1+0x1840] ;  /* 0x0018400001187983 */ /* 0x002f280000300a00 */
[----:B------:R1:W-:Y:S01]  /*229f0*/  STL.64 [R1+0xe70], R26 ;  /* 0x000e701a01007387 */ /* 0x0003e20000100a00 */
[----:B------:R-:W-:-:S04]  /*22a00*/  IMAD.WIDE R236, R12, 0x4, R236 ;  /* 0x000000040cec7825 */ /* 0x000fc800078e02ec */
[C---:B------:R-:W-:Y:S01]  /*22a10*/  IMAD.WIDE R152, R12.reuse, 0x4, R152 ;  /* 0x000000040c987825 */ /* 0x040fe200078e0298 */
[----:B-1----:R-:W4:Y:S03]  /*22a20*/  LDL.LU.64 R26, [R1+0x1838] ;  /* 0x00183800011a7983 */ /* 0x002f260000300a00 */
[----:B------:R-:W-:-:S04]  /*22a30*/  IMAD.WIDE R160, R12, 0x4, R160 ;  /* 0x000000040ca07825 */ /* 0x000fc800078e02a0 */
[----:B--2---:R-:W-:-:S05]  /*22a40*/  IMAD.WIDE R68, R12, 0x4, R68 ;  /* 0x000000040c447825 */ /* 0x004fca00078e0244 */
[----:B------:R1:W-:Y:S04]  /*22a50*/  STL.64 [R1+0xe78], R68 ;  /* 0x000e784401007387 */ /* 0x0003e80000100a00 */
[----:B-1----:R-:W2:Y:S04]  /*22a60*/  LDL.LU.64 R68, [R1+0x1830] ;  /* 0x0018300001447983 */ /* 0x002ea80000300a00 */
[----:B------:R1:W-:Y:S04]  /*22a70*/  STL.64 [R1+0xe80], R72 ;  /* 0x000e804801007387 */ /* 0x0003e80000100a00 */
[----:B-1----:R-:W4:Y:S04]  /*22a80*/  LDL.LU.64 R72, [R1+0x1828] ;  /* 0x0018280001487983 */ /* 0x002f280000300a00 */
        /* <DEDUP_REMOVED lines=9> */
[----:B-1----:R-:W4:Y:S01]  /*22b20*/  LDL.LU.64 R160, [R1+0x540] ;  /* 0x0005400001a07983 */ /* 0x002f220000300a00 */
[----:B---3--:R-:W-:-:S04]  /*22b30*/  IMAD.WIDE R76, R12, 0x4, R76 ;  /* 0x000000040c4c7825 */ /* 0x008fc800078e024c */
[C---:B------:R-:W-:Y:S01]  /*22b40*/  IMAD.WIDE R80, R12.reuse, 0x4, R80 ;  /* 0x000000040c507825 */ /* 0x040fe200078e0250 */
[----:B------:R1:W-:Y:S03]  /*22b50*/  STL.64 [R1+0xfb8], R76 ;  /* 0x000fb84c01007387 */ /* 0x0003e60000100a00 */
[----:B------:R-:W-:-:S04]  /*22b60*/  IMAD.WIDE R82, R12, 0x4, R82 ;  /* 0x000000040c527825 */ /* 0x000fc800078e0252 */
[C---:B------:R-:W-:Y:S01]  /*22b70*/  IMAD.WIDE R84, R12.reuse, 0x4, R84 ;  /* 0x000000040c547825 */ /* 0x040fe200078e0254 */
[----:B-1----:R-:W3:Y:S03]  /*22b80*/  LDL.LU.64 R76, [R1+0x1818] ;  /* 0x00181800014c7983 */ /* 0x002ee60000300a00 */
        /* <DEDUP_REMOVED lines=29> */
[----:B-1----:R-:W3:Y:S01]  /*22d60*/  LDL.LU.64 R22, [R1+0x17c0] ;  /* 0x0017c00001167983 */ /* 0x002ee20000300a00 */
[----:B------:R-:W-:-:S04]  /*22d70*/  IMAD.WIDE R62, R12, 0x4, R62 ;  /* 0x000000040c3e7825 */ /* 0x000fc800078e023e */
[----:B--2---:R-:W-:-:S04]  /*22d80*/  IMAD.WIDE R236, R12, 0x4, R236 ;  /* 0x000000040cec7825 */ /* 0x004fc800078e02ec */
[----:B----4-:R-:W-:-:S04]  /*22d90*/  IMAD.WIDE R152, R12, 0x4, R152 ;  /* 0x000000040c987825 */ /* 0x010fc800078e0298 */
[----:B------:R-:W-:-:S05]  /*22da0*/  IMAD.WIDE R160, R12, 0x4, R160 ;  /* 0x000000040ca07825 */ /* 0x000fca00078e02a0 */
[----:B------:R1:W-:Y:S04]  /*22db0*/  STL.64 [R1+0x1158], R160 ;  /* 0x001158a001007387 */ /* 0x0003e80000100a00 */
[----:B------:R2:W-:Y:S04]  /*22dc0*/  STL.64 [R1+0x1168], R152 ;  /* 0x0011689801007387 */ /* 0x0005e80000100a00 */
[----:B------:R-:W-:Y:S01]  /*22dd0*/  STL.64 [R1+0x1220], R236 ;  /* 0x001220ec01007387 */ /* 0x000fe20000100a00 */
[----:B-1----:R-:W-:-:S04]  /*22de0*/  IMAD.WIDE R160, R12, 0x4, R244 ;  /* 0x000000040ca07825 */ /* 0x002fc800078e02f4 */
[C---:B--2---:R-:W-:Y:S01]  /*22df0*/  IMAD.WIDE R152, R12.reuse, 0x4, R14 ;  /* 0x000000040c987825 */ /* 0x044fe200078e020e */
[----:B------:R-:W-:Y:S03]  /*22e00*/  STL.64 [R1+0x1228], R160 ;  /* 0x001228a001007387 */ /* 0x000fe60000100a00 */
[C---:B------:R-:W-:Y:S01]  /*22e10*/  IMAD.WIDE R14, R12.reuse, 0x4, R34 ;  /* 0x000000040c0e7825 */ /* 0x040fe200078e0222 */
[----:B------:R-:W-:Y:S03]  /*22e20*/  STL.64 [R1+0x1250], R152 ;  /* 0x0012509801007387 */ /* 0x000fe60000100a00 */
[C---:B------:R-:W-:Y:S01]  /*22e30*/  IMAD.WIDE R34, R12.reuse, 0x4, R54 ;  /* 0x000000040c227825 */ /* 0x040fe200078e0236 */
[----:B------:R-:W-:Y:S04]  /*22e40*/  STL.64 [R1+0x1258], R14 ;  /* 0x0012580e01007387 */ /* 0x000fe80000100a00 */
[----:B------:R1:W-:Y:S04]  /*22e50*/  STL.64 [R1+0x12c0], R62 ;  /* 0x0012c03e01007387 */ /* 0x0003e80000100a00 */
[----:B-1----:R-:W2:Y:S04]  /*22e60*/  LDL.LU.64 R62, [R1+0x9e0] ;  /* 0x0009e000013e7983 */ /* 0x002ea80000300a00 */
[----:B------:R1:W-:Y:S04]  /*22e70*/  STL.64 [R1+0x12d8], R34 ;  /* 0x0012d82201007387 */ /* 0x0003e80000100a00 */
[----:B------:R-:W4:Y:S01]  /*22e80*/  LDL.LU.64 R54, [R1+0x9d8] ;  /* 0x0009d80001367983 */ /* 0x000f220000300a00 */
[----:B------:R-:W-:-:S04]  /*22e90*/  IMAD.WIDE R168, R12, 0x4, R168 ;  /* 0x000000040ca87825 */ /* 0x000fc800078e02a8 */
[----:B------:R-:W-:-:S04]  /*22ea0*/  IMAD.WIDE R176, R12, 0x4, R176 ;  /* 0x000000040cb07825 */ /* 0x000fc800078e02b0 */
[----:B------:R-:W-:-:S04]  /*22eb0*/  IMAD.WIDE R184, R12, 0x4, R184 ;  /* 0x000000040cb87825 */ /* 0x000fc800078e02b8 */
[----:B------:R-:W-:-:S04]  /*22ec0*/  IMAD.WIDE R192, R12, 0x4, R192 ;  /* 0x000000040cc07825 */ /* 0x000fc800078e02c0 */
[----:B---3--:R-:W-:-:S04]  /*22ed0*/  IMAD.WIDE R46, R12, 0x4, R46 ;  /* 0x000000040c2e7825 */ /* 0x008fc800078e022e */
[----:B-1----:R-:W-:-:S04]  /*22ee0*/  IMAD.WIDE R34, R12, 0x4, R38 ;  /* 0x000000040c227825 */ /* 0x002fc800078e0226 */
[----:B------:R-:W-:-:S04]  /*22ef0*/  IMAD.WIDE R236, R12, 0x4, R30 ;  /* 0x000000040cec7825 */ /* 0x000fc800078e021e */
[----:B------:R-:W-:-:S05]  /*22f00*/  IMAD.WIDE R14, R12, 0x4, R22 ;  /* 0x000000040c0e7825 */ /* 0x000fca00078e0216 */
[----:B------:R1:W-:Y:S04]  /*22f10*/  STL.64 [R1+0x12e0], R14 ;  /* 0x0012e00e01007387 */ /* 0x0003e80000100a00 */
[----:B------:R-:W3:Y:S04]  /*22f20*/  LDL.LU.64 R22, [R1+0x9b8] ;  /* 0x0009b80001167983 */ /* 0x000ee80000300a00 */
[----:B------:R-:W3:Y:S04]  /*22f30*/  LDL.LU.64 R160, [R1+0x9b0] ;  /* 0x0009b00001a07983 */ /* 0x000ee80000300a00 */
[----:B------:R-:W3:Y:S04]  /*22f40*/  LDL.LU.64 R152, [R1+0x9a8] ;  /* 0x0009a80001987983 */ /* 0x000ee80000300a00 */
[----:B------:R-:W3:Y:S04]  /*22f50*/  LDL.LU.64 R244, [R1+0x8b8] ;  /* 0x0008b80001f47983 */ /* 0x000ee80000300a00 */
[----:B-1----:R-:W3:Y:S04]  /*22f60*/  LDL.LU.64 R14, [R1+0x6d0] ;  /* 0x0006d000010e7983 */ /* 0x002ee80000300a00 */
[----:B------:R-:W3:Y:S04]  /*22f70*/  LDL.LU.64 R30, [R1+0x9c0] ;  /* 0x0009c000011e7983 */ /* 0x000ee80000300a00 */
[----:B------:R-:W-:Y:S04]  /*22f80*/  STL.64 [R1+0x12e8], R236 ;  /* 0x0012e8ec01007387 */ /* 0x000fe80000100a00 */
[----:B------:R-:W3:Y:S04]  /*22f90*/  LDL.LU.64 R38, [R1+0x9c8] ;  /* 0x0009c80001267983 */ /* 0x000ee80000300a00 */
[----:B------:R1:W-:Y:S04]  /*22fa0*/  STL.64 [R1+0x12f0], R34 ;  /* 0x0012f02201007387 */ /* 0x0003e80000100a00 */
[----:B------:R1:W-:Y:S02]  /*22fb0*/  STL.64 [R1+0x12f8], R46 ;  /* 0x0012f82e01007387 */ /* 0x0003e40000100a00 */
[----:B-1----:R-:W-:-:S04]  /*22fc0*/  IMAD.WIDE R34, R12, 0x4, R86 ;  /* 0x000000040c227825 */ /* 0x002fc800078e0256 */
[C---:B------:R-:W-:Y:S01]  /*22fd0*/  IMAD.WIDE R86, R12.reuse, 0x4, R94 ;  /* 0x000000040c567825 */ /* 0x040fe200078e025e */
[----:B------:R1:W-:Y:S03]  /*22fe0*/  STL.64 [R1+0x1300], R34 ;  /* 0x0013002201007387 */ /* 0x0003e60000100a00 */
[C---:B------:R-:W-:Y:S01]  /*22ff0*/  IMAD.WIDE R46, R12.reuse, 0x4, R102 ;  /* 0x000000040c2e7825 */ /* 0x040fe200078e0266 */
[----:B------:R1:W-:Y:S03]  /*23000*/  STL.64 [R1+0x1308], R86 ;  /* 0x0013085601007387 */ /* 0x0003e60000100a00 */
[C---:B-1----:R-:W-:Y:S02]  /*23010*/  IMAD.WIDE R34, R12.reuse, 0x4, R110 ;  /* 0x000000040c227825 */ /* 0x042fe400078e026e */
        /* <DEDUP_REMOVED lines=17> */
[----:B--2---:R-:W-:-:S04]  /*23130*/  IMAD.WIDE R62, R12, 0x4, R62 ;  /* 0x000000040c3e7825 */ /* 0x004fc800078e023e */
[C---:B----4-:R-:W-:Y:S01]  /*23140*/  IMAD.WIDE R54, R12.reuse, 0x4, R54 ;  /* 0x000000040c367825 */ /* 0x050fe200078e0236 */
[----:B------:R1:W-:Y:S04]  /*23150*/  STL.64 [R1+0x1340], R62 ;  /* 0x0013403e01007387 */ /* 0x0003e80000100a00 */
[----:B-1----:R-:W2:Y:S04]  /*23160*/  LDL.LU.64 R62, [R1+0x17b8] ;  /* 0x0017b800013e7983 */ /* 0x002ea80000300a00 */
[----:B------:R1:W-:Y:S04]  /*23170*/  STL.64 [R1+0x1348], R54 ;  /* 0x0013483601007387 */ /* 0x0003e80000100a00 */
[----:B-1----:R-:W4:Y:S01]  /*23180*/  LDL.LU.64 R54, [R1+0x17b0] ;  /* 0x0017b00001367983 */ /* 0x002f220000300a00 */
[----:B---3--:R-:W-:-:S04]  /*23190*/  IMAD.WIDE R14, R12, 0x4, R14 ;  /* 0x000000040c0e7825 */ /* 0x008fc800078e020e */
[----:B------:R-:W-:-:S04]  /*231a0*/  IMAD.WIDE R38, R12, 0x4, R38 ;  /* 0x000000040c267825 */ /* 0x000fc800078e0226 */
[----:B------:R-:W-:-:S05]  /*231b0*/  IMAD.WIDE R192, R12, 0x4, R192 ;  /* 0x000000040cc07825 */ /* 0x000fca00078e02c0 */
[----:B------:R1:W-:Y:S04]  /*231c0*/  STL.64 [R1+0x1350], R192 ;  /* 0x001350c001007387 */ /* 0x0003e80000100a00 */
[----:B------:R3:W-:Y:S01]  /*231d0*/  STL.64 [R1+0x1358], R38 ;  /* 0x0013582601007387 */ /* 0x0007e20000100a00 */
[----:B-1----:R-:W-:-:S04]  /*231e0*/  IMAD.WIDE R192, R12, 0x4, R30 ;  /* 0x000000040cc07825 */ /* 0x002fc800078e021e */
[C---:B------:R-:W-:Y:S01]  /*231f0*/  IMAD.WIDE R30, R12.reuse, 0x4, R22 ;  /* 0x000000040c1e7825 */ /* 0x040fe200078e0216 */
[----:B------:R-:W-:Y:S03]  /*23200*/  STL.64 [R1+0x1360], R192 ;  /* 0x001360c001007387 */ /* 0x000fe60000100a00 */
[C---:B---3--:R-:W-:Y:S01]  /*23210*/  IMAD.WIDE R38, R12.reuse, 0x4, R160 ;  /* 0x000000040c267825 */ /* 0x048fe200078e02a0 */
[----:B------:R1:W-:Y:S03]  /*23220*/  STL.64 [R1+0x1368], R30 ;  /* 0x0013681e01007387 */ /* 0x0003e60000100a00 */
[C---:B------:R-:W-:Y:S01]  /*23230*/  IMAD.WIDE R22, R12.reuse, 0x4, R152 ;  /* 0x000000040c167825 */ /* 0x040fe200078e0298 */
[----:B------:R-:W-:Y:S04]  /*23240*/  STL.64 [R1+0x1370], R38 ;  /* 0x0013702601007387 */ /* 0x000fe80000100a00 */
[----:B------:R3:W-:Y:S01]  /*23250*/  STL.64 [R1+0x1378], R22 ;  /* 0x0013781601007387 */ /* 0x0007e20000100a00 */
[----:B-1----:R-:W-:-:S03]  /*23260*/  IMAD.WIDE R30, R12, 0x4, R244 ;  /* 0x000000040c1e7825 */ /* 0x002fc600078e02f4 */
[----:B---3--:R-:W3:Y:S04]  /*23270*/  LDL.LU.64 R22, [R1+0xaa0] ;  /* 0x000aa00001167983 */ /* 0x008ee80000300a00 */
[----:B------:R1:W-:Y:S04]  /*23280*/  STL.64 [R1+0x1380], R30 ;  /* 0x0013801e01007387 */ /* 0x0003e80000100a00 */
[----:B------:R-:W3:Y:S04]  /*23290*/  LDL.LU.64 R38, [R1+0xac8] ;  /* 0x000ac80001267983 */ /* 0x000ee80000300a00 */
[----:B------:R2:W-:Y:S04]  /*232a0*/  STL.64 [R1+0x1388], R14 ;  /* 0x0013880e01007387 */ /* 0x0005e80000100a00 */
[----:B-1----:R-:W3:Y:S04]  /*232b0*/  LDL.LU.64 R30, [R1+0xae0] ;  /* 0x000ae000011e7983 */ /* 0x002ee80000300a00 */
[----:B------:R-:W3:Y:S01]  /*232c0*/  LDL.LU.64 R160, [R1+0xaf0] ;  /* 0x000af00001a07983 */ /* 0x000ee20000300a00 */
[----:B------:R-:W-:-:S03]  /*232d0*/  IMAD.WIDE R184, R12, 0x4, R184 ;  /* 0x000000040cb87825 */ /* 0x000fc600078e02b8 */
[----:B------:R-:W3:Y:S04]  /*232e0*/  LDL.LU.64 R152, [R1+0xb00] ;  /* 0x000b000001987983 */ /* 0x000ee80000300a00 */
[----:B------:R-:W3:Y:S01]  /*232f0*/  LDL.LU.64 R244, [R1+0xb18] ;  /* 0x000b180001f47983 */ /* 0x000ee20000300a00 */
[----:B------:R-:W-:-:S03]  /*23300*/  IMAD.WIDE R192, R12, 0x4, R176 ;  /* 0x000000040cc07825 */ /* 0x000fc600078e02b0 */
[----:B--2---:R-:W2:Y:S01]  /*23310*/  LDL.LU.64 R14, [R1+0xb28] ;  /* 0x000b2800010e7983 */ /* 0x004ea20000300a00 */
[----:B------:R-:W-:-:S03]  /*23320*/  IMAD.WIDE R176, R12, 0x4, R110 ;  /* 0x000000040cb07825 */ /* 0x000fc600078e026e */
[----:B------:R1:W-:Y:S01]  /*23330*/  STL.64 [R1+0x1390], R184 ;  /* 0x001390b801007387 */ /* 0x0003e20000100a00 */
[----:B------:R-:W-:-:S03]  /*23340*/  IMAD.WIDE R110, R12, 0x4, R94 ;  /* 0x000000040c6e7825 */ /* 0x000fc600078e025e */
[----:B------:R-:W-:Y:S01]  /*23350*/  STL.64 [R1+0x1398], R192 ;  /* 0x001398c001007387 */ /* 0x000fe20000100a00 */
[----:B------:R-:W-:-:S04]  /*23360*/  IMAD.WIDE R94, R12, 0x4, R46 ;  /* 0x000000040c5e7825 */ /* 0x000fc800078e022e */
[----:B-1----:R-:W-:-:S04]  /*23370*/  IMAD.WIDE R184, R12, 0x4, R168 ;  /* 0x000000040cb87825 */ /* 0x002fc800078e02a8 */
[C---:B------:R-:W-:Y:S01]  /*23380*/  IMAD.WIDE R168, R12.reuse, 0x4, R102 ;  /* 0x000000040ca87825 */ /* 0x040fe200078e0266 */
[----:B------:R-:W-:Y:S03]  /*23390*/  STL.64 [R1+0x13a0], R184 ;  /* 0x0013a0b801007387 */ /* 0x000fe60000100a00 */
[C---:B------:R-:W-:Y:S01]  /*233a0*/  IMAD.WIDE R102, R12.reuse, 0x4, R86 ;  /* 0x000000040c667825 */ /* 0x040fe200078e0256 */
[----:B------:R-:W-:Y:S03]  /*233b0*/  STL.64 [R1+0x13a8], R176 ;  /* 0x0013a8b001007387 */ /* 0x000fe60000100a00 */
[C---:B------:R-:W-:Y:S01]  /*233c0*/  IMAD.WIDE R86, R12.reuse, 0x4, R236 ;  /* 0x000000040c567825 */ /* 0x040fe200078e02ec */
[----:B------:R-:W-:Y:S03]  /*233d0*/  STL.64 [R1+0x13b0], R168 ;  /* 0x0013b0a801007387 */ /* 0x000fe60000100a00 */
[C---:B------:R-:W-:Y:S01]  /*233e0*/  IMAD.WIDE R46, R12.reuse, 0x4, R34 ;  /* 0x000000040c2e7825 */ /* 0x040fe200078e0222 */
[----:B------:R-:W-:Y:S03]  /*233f0*/  STL.64 [R1+0x13b8], R110 ;  /* 0x0013b86e01007387 */ /* 0x000fe60000100a00 */
[C---:B----4-:R-:W-:Y:S01]  /*23400*/  IMAD.WIDE R54, R12.reuse, 0x4, R54 ;  /* 0x000000040c367825 */ /* 0x050fe200078e0236 */
[----:B------:R-:W-:Y:S03]  /*23410*/  STL.64 [R1+0x13c0], R102 ;  /* 0x0013c06601007387 */ /* 0x000fe60000100a00 */
[C---:B------:R-:W-:Y:S01]  /*23420*/  IMAD.WIDE R34, R12.reuse, 0x4, R62 ;  /* 0x000000040c227825 */ /* 0x040fe200078e023e */
[----:B------:R-:W-:Y:S04]  /*23430*/  STL.64 [R1+0x13c8], R94 ;  /* 0x0013c85e01007387 */ /* 0x000fe80000100a00 */
[----:B------:R-:W-:Y:S04]  /*23440*/  STL.64 [R1+0x13d8], R86 ;  /* 0x0013d85601007387 */ /* 0x000fe80000100a00 */
[----:B------:R-:W-:Y:S04]  /*23450*/  STL.64 [R1+0x13e0], R46 ;  /* 0x0013e02e01007387 */ /* 0x000fe80000100a00 */
[----:B------:R-:W-:Y:S04]  /*23460*/  STL.64 [R1+0x13e8], R54 ;  /* 0x0013e83601007387 */ /* 0x000fe80000100a00 */
[----:B------:R-:W4:Y:S04]  /*23470*/  LDL.LU.64 R236, [R1+0xb38] ;  /* 0x000b380001ec7983 */ /* 0x000f280000300a00 */
[----:B------:R1:W-:Y:S04]  /*23480*/  STL.64 [R1+0x13f0], R34 ;  /* 0x0013f02201007387 */ /* 0x0003e80000100a00 */
[----:B-1----:R-:W4:Y:S01]  /*23490*/  LDL.LU.64 R34, [R1+0xb48] ;  /* 0x000b480001227983 */ /* 0x002f220000300a00 */
[----:B------:R-:W-:-:S04]  /*234a0*/  IMAD.WIDE R46, R12, 0x4, R70 ;  /* 0x000000040c2e7825 */ /* 0x000fc800078e0246 */
        /* <DEDUP_REMOVED lines=16> */
[----:B------:R-:W-:Y:S01]  /*235b0*/  STL.64 [R1+0x1438], R54 ;  /* 0x0014383601007387 */ /* 0x000fe20000100a00 */
[----:B-1----:R-:W-:-:S05]  /*235c0*/  IMAD.WIDE R46, R12, 0x4, R224 ;  /* 0x000000040c2e7825 */ /* 0x002fca00078e02e0 */
[----:B------:R1:W-:Y:S01]  /*235d0*/  STL.64 [R1+0x1498], R46 ;  /* 0x0014982e01007387 */ /* 0x0003e20000100a00 */
[----:B---3--:R-:W-:-:S05]  /*235e0*/  IMAD.WIDE R38, R12, 0x4, R38 ;  /* 0x000000040c267825 */ /* 0x008fca00078e0226 */
[----:B------:R3:W-:Y:S01]  /*235f0*/  STL.64 [R1+0x80], R38 ;  /* 0x0000802601007387 */ /* 0x0007e20000100a00 */
[----:B------:R-:W-:-:S04]  /*23600*/  IMAD.WIDE R30, R12, 0x4, R30 ;  /* 0x000000040c1e7825 */ /* 0x000fc800078e021e */
[C---:B-1----:R-:W-:Y:S01]  /*23610*/  IMAD.WIDE R46, R12.reuse, 0x4, R160 ;  /* 0x000000040c2e7825 */ /* 0x042fe200078e02a0 */
[----:B------:R1:W-:Y:S03]  /*23620*/  STL.64 [R1+0xa0], R30 ;  /* 0x0000a01e01007387 */ /* 0x0003e60000100a00 */
[C---:B---3--:R-:W-:Y:S01]  /*23630*/  IMAD.WIDE R38, R12.reuse, 0x4, R152 ;  /* 0x000000040c267825 */ /* 0x048fe200078e0298 */
[----:B------:R-:W-:Y:S04]  /*23640*/  STL.64 [R1+0xc0], R46 ;  /* 0x0000c02e01007387 */ /* 0x000fe80000100a00 */
[----:B------:R4:W-:Y:S01]  /*23650*/  STL.64 [R1+0xe0], R38 ;  /* 0x0000e02601007387 */ /* 0x0009e20000100a00 */
[----:B-1----:R-:W-:-:S03]  /*23660*/  IMAD.WIDE R30, R12, 0x4, R244 ;  /* 0x000000040c1e7825 */ /* 0x002fc600078e02f4 */
[----:B------:R-:W3:Y:S01]  /*23670*/  LDL.LU.64 R224, [R1+0xb60] ;  /* 0x000b600001e07983 */ /* 0x000ee20000300a00 */
[----:B--2---:R-:W-:-:S03]  /*23680*/  IMAD.WIDE R14, R12, 0x4, R14 ;  /* 0x000000040c0e7825 */ /* 0x004fc600078e020e */
[----:B------:R-:W-:Y:S04]  /*23690*/  STL.64 [R1+0x100], R30 ;  /* 0x0001001e01007387 */ /* 0x000fe80000100a00 */
[----:B------:R-:W2:Y:S04]  /*236a0*/  LDL.LU.64 R216, [R1+0xb68] ;  /* 0x000b680001d87983 */ /* 0x000ea80000300a00 */
        /* <DEDUP_REMOVED lines=11> */
[----:B----4-:R-:W-:-:S03]  /*23760*/  IMAD.WIDE R38, R12, 0x4, R236 ;  /* 0x000000040c267825 */ /* 0x010fc600078e02ec */
[----:B-1----:R-:W4:Y:S04]  /*23770*/  LDL.LU.64 R14, [R1+0xc20] ;  /* 0x000c2000010e7983 */ /* 0x002f280000300a00 */
[----:B------:R-:W4:Y:S04]  /*23780*/  LDL.LU.64 R54, [R1+0xc28] ;  /* 0x000c280001367983 */ /* 0x000f280000300a00 */
[----:B------:R1:W-:Y:S04]  /*23790*/  STL.64 [R1+0x140], R38 ;  /* 0x0001402601007387 */ /* 0x0003e80000100a00 */
[----:B------:R-:W4:Y:S01]  /*237a0*/  LDL.LU.64 R192, [R1+0xc30] ;  /* 0x000c300001c07983 */ /* 0x000f220000300a00 */
[----:B------:R-:W-:-:S05]  /*237b0*/  IMAD.WIDE R30, R12, 0x4, R34 ;  /* 0x000000040c1e7825 */ /* 0x000fca00078e0222 */
        /* <DEDUP_REMOVED lines=9> */
[----:B-1----:R-:W4:Y:S04]  /*23850*/  LDL.LU.64 R38, [R1+0xc98] ;  /* 0x000c980001267983 */ /* 0x002f280000300a00 */
[----:B------:R-:W4:Y:S04]  /*23860*/  LDL.LU.64 R30, [R1+0xac0] ;  /* 0x000ac000011e7983 */ /* 0x000f280000300a00 */
[----:B------:R-:W4:Y:S04]  /*23870*/  LDL.LU.64 R160, [R1+0xab8] ;  /* 0x000ab80001a07983 */ /* 0x000f280000300a00 */
[----:B------:R-:W4:Y:S04]  /*23880*/  LDL.LU.64 R152, [R1+0xab0] ;  /* 0x000ab00001987983 */ /* 0x000f280000300a00 */
[----:B------:R-:W4:Y:S04]  /*23890*/  LDL.LU.64 R236, [R1+0xa98] ;  /* 0x000a980001ec7983 */ /* 0x000f280000300a00 */
[----:B------:R-:W4:Y:S01]  /*238a0*/  LDL.LU.64 R34, [R1+0xa90] ;  /* 0x000a900001227983 */ /* 0x000f220000300a00 */
[----:B---3--:R-:W-:-:S04]  /*238b0*/  IMAD.WIDE R224, R12, 0x4, R224 ;  /* 0x000000040ce07825 */ /* 0x008fc800078e02e0 */
[C---:B--2---:R-:W-:Y:S01]  /*238c0*/  IMAD.WIDE R216, R12.reuse, 0x4, R216 ;  /* 0x000000040cd87825 */ /* 0x044fe200078e02d8 */
[----:B------:R1:W-:Y:S04]  /*238d0*/  STL.64 [R1+0x180], R224 ;  /* 0x000180e001007387 */ /* 0x0003e80000100a00 */
[----:B------:R2:W-:Y:S01]  /*238e0*/  STL.64 [R1+0x1a0], R216 ;  /* 0x0001a0d801007387 */ /* 0x0005e20000100a00 */
[----:B-1----:R-:W-:-:S04]  /*238f0*/  IMAD.WIDE R224, R12, 0x4, R208 ;  /* 0x000000040ce07825 */ /* 0x002fc800078e02d0 */
[C---:B--2---:R-:W-:Y:S01]  /*23900*/  IMAD.WIDE R216, R12.reuse, 0x4, R200 ;  /* 0x000000040cd87825 */ /* 0x044fe200078e02c8 */
[----:B------:R-:W-:Y:S03]  /*23910*/  STL.64 [R1+0x1c0], R224 ;  /* 0x0001c0e001007387 */ /* 0x000fe60000100a00 */
        /* <DEDUP_REMOVED lines=17> */
[----:B------:R-:W2:Y:S03]  /*23a30*/  LDL.LU.64 R244, [R1+0xa88] ;  /* 0x000a880001f47983 */ /* 0x000ea60000300a00 */
[C---:B------:R-:W-:Y:S01]  /*23a40*/  IMAD.WIDE R54, R12.reuse, 0x4, R54 ;  /* 0x000000040c367825 */ /* 0x040fe200078e0236 */
[----:B------:R1:W-:Y:S04]  /*23a50*/  STL.64 [R1+0x278], R70 ;  /* 0x0002784601007387 */ /* 0x0003e80000100a00 */
[----:B------:R-:W3:Y:S04]  /*23a60*/  LDL.LU.64 R14, [R1+0x998] ;  /* 0x00099800010e7983 */ /* 0x000ee80000300a00 */
[----:B------:R4:W-:Y:S01]  /*23a70*/  STL.64 [R1+0x280], R62 ;  /* 0x0002803e01007387 */ /* 0x0009e20000100a00 */
[----:B-1----:R-:W-:-:S03]  /*23a80*/  IMAD.WIDE R70, R12, 0x4, R192 ;  /* 0x000000040c467825 */ /* 0x002fc600078e02c0 */
[----:B------:R1:W-:Y:S01]  /*23a90*/  STL.64 [R1+0x290], R54 ;  /* 0x0002903601007387 */ /* 0x0003e20000100a00 */
[----:B----4-:R-:W-:-:S03]  /*23aa0*/  IMAD.WIDE R62, R12, 0x4, R184 ;  /* 0x000000040c3e7825 */ /* 0x010fc600078e02b8 */
[----:B------:R4:W-:Y:S01]  /*23ab0*/  STL.64 [R1+0x298], R70 ;  /* 0x0002984601007387 */ /* 0x0009e20000100a00 */
[----:B-1----:R-:W-:-:S03]  /*23ac0*/  IMAD.WIDE R54, R12, 0x4, R176 ;  /* 0x000000040c367825 */ /* 0x002fc600078e02b0 */
[----:B------:R1:W-:Y:S04]  /*23ad0*/  STL.64 [R1+0x2a8], R62 ;  /* 0x0002a83e01007387 */ /* 0x0003e80000100a00 */
[----:B------:R1:W-:Y:S01]  /*23ae0*/  STL.64 [R1+0x2b0], R54 ;  /* 0x0002b03601007387 */ /* 0x0003e20000100a00 */
[----:B----4-:R-:W-:-:S04]  /*23af0*/  IMAD.WIDE R70, R12, 0x4, R168 ;  /* 0x000000040c467825 */ /* 0x010fc800078e02a8 */
[C---:B-1----:R-:W-:Y:S01]  /*23b00*/  IMAD.WIDE R62, R12.reuse, 0x4, R110 ;  /* 0x000000040c3e7825 */ /* 0x042fe200078e026e */
[----:B------:R1:W-:Y:S03]  /*23b10*/  STL.64 [R1+0x2c0], R70 ;  /* 0x0002c04601007387 */ /* 0x0003e60000100a00 */
[C---:B------:R-:W-:Y:S01]  /*23b20*/  IMAD.WIDE R54, R12.reuse, 0x4, R102 ;  /* 0x000000040c367825 */ /* 0x040fe200078e0266 */
[----:B------:R4:W-:Y:S04]  /*23b30*/  STL.64 [R1+0x2c8], R62 ;  /* 0x0002c83e01007387 */ /* 0x0009e80000100a00 */
[----:B------:R4:W-:Y:S01]  /*23b40*/  STL.64 [R1+0x2d0], R54 ;  /* 0x0002d03601007387 */ /* 0x0009e20000100a00 */
[----:B-1----:R-:W-:-:S04]  /*23b50*/  IMAD.WIDE R70, R12, 0x4, R94 ;  /* 0x000000040c467825 */ /* 0x002fc800078e025e */
[C---:B----4-:R-:W-:Y:S01]  /*23b60*/  IMAD.WIDE R62, R12.reuse, 0x4, R86 ;  /* 0x000000040c3e7825 */ /* 0x050fe200078e0256 */
[----:B------:R-:W-:Y:S03]  /*23b70*/  STL.64 [R1+0x2d8], R70 ;  /* 0x0002d84601007387 */ /* 0x000fe60000100a00 */
[C---:B------:R-:W-:Y:S01]  /*23b80*/  IMAD.WIDE R54, R12.reuse, 0x4, R46 ;  /* 0x000000040c367825 */ /* 0x040fe200078e022e */
[----:B------:R-:W-:Y:S03]  /*23b90*/  STL.64 [R1+0x2e0], R62 ;  /* 0x0002e03e01007387 */ /* 0x000fe60000100a00 */
[C---:B------:R-:W-:Y:S01]  /*23ba0*/  IMAD.WIDE R46, R12.reuse, 0x4, R38 ;  /* 0x000000040c2e7825 */ /* 0x040fe200078e0226 */
[----:B------:R-:W-:Y:S03]  /*23bb0*/  STL.64 [R1+0x2e8], R54 ;  /* 0x0002e83601007387 */ /* 0x000fe60000100a00 */
[C---:B------:R-:W-:Y:S01]  /*23bc0*/  IMAD.WIDE R38, R12.reuse, 0x4, R30 ;  /* 0x000000040c267825 */ /* 0x040fe200078e021e */
[----:B------:R1:W-:Y:S03]  /*23bd0*/  STL.64 [R1+0x2f8], R46 ;  /* 0x0002f82e01007387 */ /* 0x0003e60000100a00 */
[C---:B------:R-:W-:Y:S01]  /*23be0*/  IMAD.WIDE R30, R12.reuse, 0x4, R160 ;  /* 0x000000040c1e7825 */ /* 0x040fe200078e02a0 */
[----:B------:R-:W-:Y:S04]  /*23bf0*/  STL.64 [R1+0x300], R38 ;  /* 0x0003002601007387 */ /* 0x000fe80000100a00 */
[----:B------:R4:W-:Y:S01]  /*23c00*/  STL.64 [R1+0x308], R30 ;  /* 0x0003081e01007387 */ /* 0x0009e20000100a00 */
[----:B-1----:R-:W-:-:S05]  /*23c10*/  IMAD.WIDE R46, R12, 0x4, R152 ;  /* 0x000000040c2e7825 */ /* 0x002fca00078e0298 */
[----:B------:R1:W-:Y:S01]  /*23c20*/  STL.64 [R1+0x318], R46 ;  /* 0x0003182e01007387 */ /* 0x0003e20000100a00 */
[----:B----4-:R-:W-:-:S03]  /*23c30*/  IMAD.WIDE R30, R12, 0x4, R34 ;  /* 0x000000040c1e7825 */ /* 0x010fc600078e0222 */
[----:B------:R-:W4:Y:S01]  /*23c40*/  LDL.LU.64 R34, [R1+0x990] ;  /* 0x0009900001227983 */ /* 0x000f220000300a00 */
[----:B------:R-:W-:-:S05]  /*23c50*/  IMAD.WIDE R38, R12, 0x4, R236 ;  /* 0x000000040c267825 */ /* 0x000fca00078e02ec */
[----:B------:R-:W-:Y:S04]  /*23c60*/  STL.64 [R1+0x320], R38 ;  /* 0x0003202601007387 */ /* 0x000fe80000100a00 */
[----:B------:R-:W4:Y:S04]  /*23c70*/  LDL.LU.64 R224, [R1+0x988] ;  /* 0x0009880001e07983 */ /* 0x000f280000300a00 */
        /* <DEDUP_REMOVED lines=12> */
[----:B------:R-:W4:Y:S01]  /*23d40*/  LDL.LU.64 R62, [R1+0x570] ;  /* 0x00057000013e7983 */ /* 0x000f220000300a00 */
[----:B--2---:R-:W-:-:S05]  /*23d50*/  IMAD.WIDE R30, R12, 0x4, R244 ;  /* 0x000000040c1e7825 */ /* 0x004fca00078e02f4 */
[----:B------:R1:W-:Y:S01]  /*23d60*/  STL.64 [R1+0x330], R30 ;  /* 0x0003301e01007387 */ /* 0x0003e20000100a00 */
[----:B---3--:R-:W-:-:S03]  /*23d70*/  IMAD.WIDE R14, R12, 0x4, R14 ;  /* 0x000000040c0e7825 */ /* 0x008fc600078e020e */
        /* <DEDUP_REMOVED lines=14> */
[----:B------:R-:W2:Y:S04]  /*23e60*/  LDL.LU.64 R244, [R1+0x200] ;  /* 0x0002000001f47983 */ /* 0x000ea80000300a00 */
[----:B---3--:R-:W3:Y:S01]  /*23e70*/  LDL.LU.64 R14, [R1+0x1f8] ;  /* 0x0001f800010e7983 */ /* 0x008ee20000300a00 */
[----:B----4-:R-:W-:-:S05]  /*23e80*/  IMAD.WIDE R34, R12, 0x4, R34 ;  /* 0x000000040c227825 */ /* 0x010fca00078e0222 */
[----:B------:R1:W-:Y:S04]  /*23e90*/  STL.64 [R1+0x348], R34 ;  /* 0x0003482201007387 */ /* 0x0003e80000100a00 */
[----:B-1----:R-:W4:Y:S01]  /*23ea0*/  LDL.LU.64 R34, [R1+0x17a8] ;  /* 0x0017a80001227983 */ /* 0x002f220000300a00 */
[----:B------:R-:W-:-:S04]  /*23eb0*/  IMAD.WIDE R224, R12, 0x4, R224 ;  /* 0x000000040ce07825 */ /* 0x000fc800078e02e0 */
[C---:B------:R-:W-:Y:S01]  /*23ec0*/  IMAD.WIDE R216, R12.reuse, 0x4, R216 ;  /* 0x000000040cd87825 */ /* 0x040fe200078e02d8 */
[----:B------:R1:W-:Y:S04]  /*23ed0*/  STL.64 [R1+0x350], R224 ;  /* 0x000350e001007387 */ /* 0x0003e80000100a00 */
[----:B------:R1:W-:Y:S02]  /*23ee0*/  STL.64 [R1+0x360], R216 ;  /* 0x000360d801007387 */ /* 0x0003e40000100a00 */
        /* <DEDUP_REMOVED lines=18> */
[----:B------:R-:W4:Y:S04]  /*24010*/  LDL.LU.64 R86, [R1+0x198] ;  /* 0x0001980001567983 */ /* 0x000f280000300a00 */
[----:B------:R1:W-:Y:S04]  /*24020*/  STL.64 [R1+0x3b8], R78 ;  /* 0x0003b84e01007387 */ /* 0x0003e80000100a00 */
[----:B------:R-:W4:Y:S04]  /*24030*/  LDL.LU.64 R46, [R1+0x190] ;  /* 0x00019000012e7983 */ /* 0x000f280000300a00 */
[----:B------:R2:W-:Y:S01]  /*24040*/  STL.64 [R1+0x3c0], R70 ;  /* 0x0003c04601007387 */ /* 0x0005e20000100a00 */
[----:B-1----:R-:W-:-:S05]  /*24050*/  IMAD.WIDE R78, R12, 0x4, R62 ;  /* 0x000000040c4e7825 */ /* 0x002fca00078e023e */
[----:B------:R-:W-:Y:S01]  /*24060*/  STL.64 [R1+0x3d0], R78 ;  /* 0x0003d04e01007387 */ /* 0x000fe20000100a00 */
[----:B--2---:R-:W-:-:S04]  /*24070*/  IMAD.WIDE R70, R12, 0x4, R54 ;  /* 0x000000040c467825 */ /* 0x004fc800078e0236 */
[C---:B------:R-:W-:Y:S01]  /*24080*/  IMAD.WIDE R62, R12.reuse, 0x4, R192 ;  /* 0x000000040c3e7825 */ /* 0x040fe200078e02c0 */
[----:B------:R1:W-:Y:S03]  /*24090*/  STL.64 [R1+0x3e8], R70 ;  /* 0x0003e84601007387 */ /* 0x0003e60000100a00 */
[C---:B------:R-:W-:Y:S01]  /*240a0*/  IMAD.WIDE R54, R12.reuse, 0x4, R184 ;  /* 0x000000040c367825 */ /* 0x040fe200078e02b8 */
[----:B------:R2:W-:Y:S04]  /*240b0*/  STL.64 [R1+0x3f8], R62 ;  /* 0x0003f83e01007387 */ /* 0x0005e80000100a00 */
[----:B------:R2:W-:Y:S01]  /*240c0*/  STL.64 [R1+0x400], R54 ;  /* 0x0004003601007387 */ /* 0x0005e20000100a00 */
[----:B-1----:R-:W-:-:S04]  /*240d0*/  IMAD.WIDE R70, R12, 0x4, R176 ;  /* 0x000000040c467825 */ /* 0x002fc800078e02b0 */
[C---:B--2---:R-:W-:Y:S01]  /*240e0*/  IMAD.WIDE R62, R12.reuse, 0x4, R168 ;  /* 0x000000040c3e7825 */ /* 0x044fe200078e02a8 */
[----:B------:R1:W-:Y:S03]  /*240f0*/  STL.64 [R1+0x410], R70 ;  /* 0x0004104601007387 */ /* 0x0003e60000100a00 */
[C---:B------:R-:W-:Y:S01]  /*24100*/  IMAD.WIDE R54, R12.reuse, 0x4, R110 ;  /* 0x000000040c367825 */ /* 0x040fe200078e026e */
        /* <DEDUP_REMOVED lines=8> */
[----:B------:R1:W-:Y:S03]  /*24190*/  STL.64 [R1+0x418], R54 ;  /* 0x0004183601007387 */ /* 0x0003e60000100a00 */
[C---:B------:R-:W-:Y:S01]  /*241a0*/  IMAD.WIDE R30, R12.reuse, 0x4, R160 ;  /* 0x000000040c1e7825 */ /* 0x040fe200078e02a0 */
[----:B------:R2:W-:Y:S04]  /*241b0*/  STL.64 [R1+0x428], R38 ;  /* 0x0004282601007387 */ /* 0x0005e80000100a00 */
[----:B------:R3:W-:Y:S01]  /*241c0*/  STL.64 [R1+0x430], R30 ;  /* 0x0004301e01007387 */ /* 0x0007e20000100a00 */
[----:B-1----:R-:W-:-:S04]  /*241d0*/  IMAD.WIDE R54, R12, 0x4, R152 ;  /* 0x000000040c367825 */ /* 0x002fc800078e0298 */
[C---:B--2---:R-:W-:Y:S01]  /*241e0*/  IMAD.WIDE R38, R12.reuse, 0x4, R236 ;  /* 0x000000040c267825 */ /* 0x044fe200078e02ec */
[----:B------:R-:W-:Y:S03]  /*241f0*/  STL.64 [R1+0x438], R54 ;  /* 0x0004383601007387 */ /* 0x000fe60000100a00 */
[C---:B---3--:R-:W-:Y:S01]  /*24200*/  IMAD.WIDE R30, R12.reuse, 0x4, R244 ;  /* 0x000000040c1e7825 */ /* 0x048fe200078e02f4 */
[----:B------:R-:W-:Y:S03]  /*24210*/  STL.64 [R1+0x440], R38 ;  /* 0x0004402601007387 */ /* 0x000fe60000100a00 */
[C---:B------:R-:W-:Y:S01]  /*24220*/  IMAD.WIDE R14, R12.reuse, 0x4, R14 ;  /* 0x000000040c0e7825 */ /* 0x040fe200078e020e */
[----:B------:R1:W-:Y:S04]  /*24230*/  STL.64 [R1+0x448], R30 ;  /* 0x0004481e01007387 */ /* 0x0003e80000100a00 */
[----:B------:R2:W-:Y:S01]  /*24240*/  STL.64 [R1+0x450], R14 ;  /* 0x0004500e01007387 */ /* 0x0005e20000100a00 */
[----:B-1----:R-:W-:-:S04]  /*24250*/  IMAD.WIDE R30, R12, 0x4, R32 ;  /* 0x000000040c1e7825 */ /* 0x002fc800078e0220 */
[----:B--2---:R-:W-:-:S04]  /*24260*/  IMAD.WIDE R14, R12, 0x4, R28 ;  /* 0x000000040c0e7825 */ /* 0x004fc800078e021c */
[----:B----4-:R-:W-:-:S05]  /*24270*/  IMAD.WIDE R34, R12, 0x4, R34 ;  /* 0x000000040c227825 */ /* 0x010fca00078e0222 */
[----:B------:R-:W-:Y:S04]  /*24280*/  STL.64 [R1+0x458], R34 ;  /* 0x0004582201007387 */ /* 0x000fe80000100a00 */
[----:B------:R-:W2:Y:S04]  /*24290*/  LDL.LU.64 R38, [R1+0x1138] ;  /* 0x0011380001267983 */ /* 0x000ea80000300a00 */
[----:B------:R1:W-:Y:S04]  /*242a0*/  STL.64 [R1+0x460], R30 ;  /* 0x0004601e01007387 */ /* 0x0003e80000100a00 */
[----:B-1----:R-:W3:Y:S04]  /*242b0*/  LDL.LU.64 R30, [R1+0x1128] ;  /* 0x00112800011e7983 */ /* 0x002ee80000300a00 */
[----:B------:R1:W-:Y:S04]  /*242c0*/  STL.64 [R1+0x468], R14 ;  /* 0x0004680e01007387 */ /* 0x0003e80000100a00 */
[----:B------:R-:W4:Y:S04]  /*242d0*/  LDL.LU.64 R160, [R1+0x1118] ;  /* 0x0011180001a07983 */ /* 0x000f280000300a00 */
[----:B------:R-:W4:Y:S04]  /*242e0*/  LDL.LU.64 R152, [R1+0x1100] ;  /* 0x0011000001987983 */ /* 0x000f280000300a00 */
[----:B------:R-:W4:Y:S04]  /*242f0*/  LDL.LU.64 R236, [R1+0x10f0] ;  /* 0x0010f00001ec7983 */ /* 0x000f280000300a00 */
[----:B------:R-:W4:Y:S04]  /*24300*/  LDL.LU.64 R244, [R1+0x10e0] ;  /* 0x0010e00001f47983 */ /* 0x000f280000300a00 */
[----:B-1----:R-:W4:Y:S04]  /*24310*/  LDL.LU.64 R14, [R1+0x10c8] ;  /* 0x0010c800010e7983 */ /* 0x002f280000300a00 */
[----:B------:R-:W4:Y:S04]  /*24320*/  LDL.LU.64 R34, [R1+0x10b8] ;  /* 0x0010b80001227983 */ /* 0x000f280000300a00 */
[----:B------:R-:W4:Y:S04]  /*24330*/  LDL.LU.64 R32, [R1+0x10a8] ;  /* 0x0010a80001207983 */ /* 0x000f280000300a00 */
[----:B------:R-:W4:Y:S01]  /*24340*/  LDL.LU.64 R28, [R1+0x1090] ;  /* 0x00109000011c7983 */ /* 0x000f220000300a00 */
[----:B------:R-:W-:-:S04]  /*24350*/  IMAD.WIDE R62, R12, 0x4, R86 ;  /* 0x000000040c3e7825 */ /* 0x000fc800078e0256 */
[C---:B------:R-:W-:Y:S01]  /*24360*/  IMAD.WIDE R46, R12.reuse, 0x4, R46 ;  /* 0x000000040c2e7825 */ /* 0x040fe200078e022e */
[----:B------:R-:W-:Y:S03]  /*24370*/  STL.64 [R1+0x478], R62 ;  /* 0x0004783e01007387 */ /* 0x000fe60000100a00 */
[C---:B------:R-:W-:Y:S02]  /*24380*/  IMAD.WIDE R54, R12.reuse, 0x4, R84 ;  /* 0x000000040c367825 */ /* 0x040fe400078e0254 */
[----:B------:R-:W4:Y:S04]  /*24390*/  LDL.LU.64 R84, [R1+0x17a0] ;  /* 0x0017a00001547983 */ /* 0x000f280000300a00 */
[----:B------:R1:W-:Y:S02]  /*243a0*/  STL.64 [R1+0x480], R46 ;  /* 0x0004802e01007387 */ /* 0x0003e40000100a00 */
[----:B-1----:R-:W-:-:S02]  /*243b0*/  IMAD.WIDE R46, R12, 0x4, R82 ;  /* 0x000000040c2e7825 */ /* 0x002fc400078e0252 */
[----:B------:R-:W4:Y:S04]  /*243c0*/  LDL.LU.64 R82, [R1+0x1798] ;  /* 0x0017980001527983 */ /* 0x000f280000300a00 */
[----:B------:R1:W-:Y:S02]  /*243d0*/  STL.64 [R1+0x488], R54 ;  /* 0x0004883601007387 */ /* 0x0003e40000100a00 */
[C---:B-1----:R-:W-:Y:S02]  /*243e0*/  IMAD.WIDE R54, R12.reuse, 0x4, R80 ;  /* 0x000000040c367825 */ /* 0x042fe400078e0250 */
        /* <DEDUP_REMOVED lines=49> */
[----:B------:R2:W-:Y:S04]  /*24700*/  STL.64 [R1+0x520], R46 ;  /* 0x0005202e01007387 */ /* 0x0005e80000100a00 */
[----:B------:R-:W-:Y:S01]  /*24710*/  STL.64 [R1+0x528], R54 ;  /* 0x0005283601007387 */ /* 0x000fe20000100a00 */
[----:B--2---:R-:W-:-:S04]  /*24720*/  IMAD.WIDE R46, R12, 0x4, R38 ;  /* 0x000000040c2e7825 */ /* 0x004fc800078e0226 */
[C---:B---3--:R-:W-:Y:S01]  /*24730*/  IMAD.WIDE R38, R12.reuse, 0x4, R30 ;  /* 0x000000040c267825 */ /* 0x048fe200078e021e */
[----:B------:R1:W-:Y:S03]  /*24740*/  STL.64 [R1+0x530], R46 ;  /* 0x0005302e01007387 */ /* 0x0003e60000100a00 */
[C---:B----4-:R-:W-:Y:S01]  /*24750*/  IMAD.WIDE R30, R12.reuse, 0x4, R160 ;  /* 0x000000040c1e7825 */ /* 0x050fe200078e02a0 */
        /* <DEDUP_REMOVED lines=8> */
[----:B------:R1:W-:Y:S03]  /*247e0*/  STL.64 [R1+0x558], R30 ;  /* 0x0005581e01007387 */ /* 0x0003e60000100a00 */
[C---:B------:R-:W-:Y:S01]  /*247f0*/  IMAD.WIDE R34, R12.reuse, 0x4, R34 ;  /* 0x000000040c227825 */ /* 0x040fe200078e0222 */
[----:B------:R2:W-:Y:S04]  /*24800*/  STL.64 [R1+0x560], R14 ;  /* 0x0005600e01007387 */ /* 0x0005e80000100a00 */
[----:B------:R-:W-:Y:S01]  /*24810*/  STL.64 [R1+0x568], R34 ;  /* 0x0005682201007387 */ /* 0x000fe20000100a00 */
[----:B-1----:R-:W-:-:S03]  /*24820*/  IMAD.WIDE R30, R12, 0x4, R32 ;  /* 0x000000040c1e7825 */ /* 0x002fc600078e0220 */
[----:B------:R-:W3:Y:S01]  /*24830*/  LDL.LU.64 R224, [R1+0x1080] ;  /* 0x0010800001e07983 */ /* 0x000ee20000300a00 */
[----:B--2---:R-:W-:-:S03]  /*24840*/  IMAD.WIDE R14, R12, 0x4, R28 ;  /* 0x000000040c0e7825 */ /* 0x004fc600078e021c */
[----:B------:R1:W-:Y:S04]  /*24850*/  STL.64 [R1+0x570], R30 ;  /* 0x0005701e01007387 */ /* 0x0003e80000100a00 */
        /* <DEDUP_REMOVED lines=27> */
[----:B----4-:R-:W4:Y:S04]  /*24a10*/  LDL.LU.64 R14, [R1+0xd48] ;  /* 0x000d4800010e7983 */ /* 0x010f280000300a00 */
[----:B------:R-:W4:Y:S04]  /*24a20*/  LDL.LU.64 R34, [R1+0xd40] ;  /* 0x000d400001227983 */ /* 0x000f280000300a00 */
[----:B------:R-:W4:Y:S04]  /*24a30*/  LDL.LU.64 R32, [R1+0xd38] ;  /* 0x000d380001207983 */ /* 0x000f280000300a00 */
[----:B------:R-:W4:Y:S01]  /*24a40*/  LDL.LU.64 R28, [R1+0xd30] ;  /* 0x000d3000011c7983 */ /* 0x000f220000300a00 */
[----:B---3--:R-:W-:-:S04]  /*24a50*/  IMAD.WIDE R224, R12, 0x4, R224 ;  /* 0x000000040ce07825 */ /* 0x008fc800078e02e0 */
        /* <DEDUP_REMOVED lines=52> */
[C---:B----4-:R-:W-:Y:S01]  /*24da0*/  IMAD.WIDE R14, R12.reuse, 0x4, R14 ;  /* 0x000000040c0e7825 */ /* 0x050fe200078e020e */
[----:B------:R1:W-:Y:S03]  /*24db0*/  STL.64 [R1+0x6c8], R30 ;  /* 0x0006c81e01007387 */ /* 0x0003e60000100a00 */
[C---:B------:R-:W-:Y:S01]  /*24dc0*/  IMAD.WIDE R34, R12.reuse, 0x4, R34 ;  /* 0x000000040c227825 */ /* 0x040fe200078e0222 */
[----:B------:R2:W-:Y:S04]  /*24dd0*/  STL.64 [R1+0x6d0], R14 ;  /* 0x0006d00e01007387 */ /* 0x0005e80000100a00 */
[----:B------:R3:W-:Y:S01]  /*24de0*/  STL.64 [R1+0x6e0], R34 ;  /* 0x0006e02201007387 */ /* 0x0007e20000100a00 */
[----:B-1----:R-:W-:-:S04]  /*24df0*/  IMAD.WIDE R30, R12, 0x4, R32 ;  /* 0x000000040c1e7825 */ /* 0x002fc800078e0220 */
[C---:B--2---:R-:W-:Y:S01]  /*24e00*/  IMAD.WIDE R14, R12.reuse, 0x4, R28 ;  /* 0x000000040c0e7825 */ /* 0x044fe200078e021c */
[----:B---3--:R-:W2:Y:S04]  /*24e10*/  LDL.LU.64 R34, [R1+0xd28] ;  /* 0x000d280001227983 */ /* 0x008ea80000300a00 */
        /* <DEDUP_REMOVED lines=27> */
[----:B------:R-:W3:Y:S04]  /*24fd0*/  LDL.LU.64 R160, [R1+0x90] ;  /* 0x0000900001a07983 */ /* 0x000ee80000300a00 */
[----:B------:R-:W3:Y:S04]  /*24fe0*/  LDL.LU.64 R152, [R1+0x88] ;  /* 0x0000880001987983 */ /* 0x000ee80000300a00 */
[----:B------:R-:W3:Y:S04]  /*24ff0*/  LDL.LU.64 R236, [R1+0x78] ;  /* 0x0000780001ec7983 */ /* 0x000ee80000300a00 */
[----:B------:R-:W3:Y:S04]  /*25000*/  LDL.LU.64 R244, [R1+0x70] ;  /* 0x0000700001f47983 */ /* 0x000ee80000300a00 */
[----:B----4-:R-:W4:Y:S01]  /*25010*/  LDL.LU.64 R14, [R1+0x68] ;  /* 0x00006800010e7983 */ /* 0x010f220000300a00 */
[----:B--2---:R-:W-:-:S05]  /*25020*/  IMAD.WIDE R34, R12, 0x4, R34 ;  /* 0x000000040c227825 */ /* 0x004fca00078e0222 */
[----:B------:R1:W-:Y:S01]  /*25030*/  STL.64 [R1+0x700], R34 ;  /* 0x0007002201007387 */ /* 0x0003e20000100a00 */
[----:B---3--:R-:W-:-:S04]  /*25040*/  IMAD.WIDE R32, R12, 0x4, R32 ;  /* 0x000000040c207825 */ /* 0x008fc800078e0220 */
[C---:B------:R-:W-:Y:S01]  /*25050*/  IMAD.WIDE R28, R12.reuse, 0x4, R28 ;  /* 0x000000040c1c7825 */ /* 0x040fe200078e021c */
[----:B-1----:R-:W2:Y:S03]  /*25060*/  LDL.LU.64 R34, [R1+0x1708] ;  /* 0x0017080001227983 */ /* 0x002ea60000300a00 */
[C---:B------:R-:W-:Y:S01]  /*25070*/  IMAD.WIDE R224, R12.reuse, 0x4, R224 ;  /* 0x000000040ce07825 */ /* 0x040fe200078e02e0 */
[----:B------:R1:W-:Y:S04]  /*25080*/  STL.64 [R1+0x708], R32 ;  /* 0x0007082001007387 */ /* 0x0003e80000100a00 */
[----:B-1----:R-:W3:Y:S04]  /*25090*/  LDL.LU.64 R32, [R1+0x1700] ;  /* 0x0017000001207983 */ /* 0x002ee80000300a00 */
[----:B------:R1:W-:Y:S04]  /*250a0*/  STL.64 [R1+0x718], R28 ;  /* 0x0007181c01007387 */ /* 0x0003e80000100a00 */
[----:B-1----:R-:W2:Y:S04]  /*250b0*/  LDL.LU.64 R28, [R1+0x16f8] ;  /* 0x0016f800011c7983 */ /* 0x002ea80000300a00 */
        /* <DEDUP_REMOVED lines=26> */
[C---:B------:R-:W-:Y:S01]  /*25260*/  IMAD.WIDE R62, R12.reuse, 0x4, R176 ;  /* 0x000000040c3e7825 */ /* 0x040fe200078e02b0 */
[----:B------:R1:W-:Y:S03]  /*25270*/  STL.64 [R1+0x788], R70 ;  /* 0x0007884601007387 */ /* 0x0003e60000100a00 */
[C---:B----4-:R-:W-:Y:S01]  /*25280*/  IMAD.WIDE R54, R12.reuse, 0x4, R168 ;  /* 0x000000040c367825 */ /* 0x050fe200078e02a8 */
[----:B------:R4:W-:Y:S04]  /*25290*/  STL.64 [R1+0x790], R62 ;  /* 0x0007903e01007387 */ /* 0x0009e80000100a00 */
[----:B------:R4:W-:Y:S01]  /*252a0*/  STL.64 [R1+0x798], R54 ;  /* 0x0007983601007387 */ /* 0x0009e20000100a00 */
[----:B-1----:R-:W-:-:S04]  /*252b0*/  IMAD.WIDE R70, R12, 0x4, R110 ;  /* 0x000000040c467825 */ /* 0x002fc800078e026e */
[C---:B----4-:R-:W-:Y:S01]  /*252c0*/  IMAD.WIDE R62, R12.reuse, 0x4, R102 ;  /* 0x000000040c3e7825 */ /* 0x050fe200078e0266 */
        /* <DEDUP_REMOVED lines=21> */
[C---:B------:R-:W-:Y:S02]  /*25420*/  IMAD.WIDE R14, R12.reuse, 0x4, R26 ;  /* 0x000000040c0e7825 */ /* 0x040fe400078e021a */
[----:B------:R-:W4:Y:S04]  /*25430*/  LDL.LU.64 R26, [R1+0x16f0] ;  /* 0x0016f000011a7983 */ /* 0x000f280000300a00 */
[----:B------:R1:W-:Y:S02]  /*25440*/  STL.64 [R1+0x808], R30 ;  /* 0x0008081e01007387 */ /* 0x0003e40000100a00 */
[----:B-1----:R-:W-:-:S02]  /*25450*/  IMAD.WIDE R30, R12, 0x4, R24 ;  /* 0x000000040c1e7825 */ /* 0x002fc400078e0218 */
[----:B------:R-:W3:Y:S04]  /*25460*/  LDL.LU.64 R24, [R1+0x16e8] ;  /* 0x0016e80001187983 */ /* 0x000ee80000300a00 */
[----:B------:R1:W-:Y:S02]  /*25470*/  STL.64 [R1+0x810], R14 ;  /* 0x0008100e01007387 */ /* 0x0003e40000100a00 */
[C---:B-1----:R-:W-:Y:S02]  /*25480*/  IMAD.WIDE R14, R12.reuse, 0x4, R2 ;  /* 0x000000040c0e7825 */ /* 0x042fe400078e0202 */
[----:B------:R-:W2:Y:S04]  /*25490*/  LDL.LU.64 R2, [R1+0x16e0] ;  /* 0x0016e00001027983 */ /* 0x000ea80000300a00 */
[----:B------:R1:W-:Y:S02]  /*254a0*/  STL.64 [R1+0x818], R30 ;  /* 0x0008181e01007387 */ /* 0x0003e40000100a00 */
[----:B-1----:R-:W-:-:S02]  /*254b0*/  IMAD.WIDE R30, R12, 0x4, R8 ;  /* 0x000000040c1e7825 */ /* 0x002fc400078e0208 */
[----:B------:R-:W2:Y:S04]  /*254c0*/  LDL.LU.64 R8, [R1+0x16d8] ;  /* 0x0016d80001087983 */ /* 0x000ea80000300a00 */
[----:B------:R1:W-:Y:S01]  /*254d0*/  STL.64 [R1+0x820], R14 ;  /* 0x0008200e01007387 */ /* 0x0003e20000100a00 */
[----:B------:R-:W-:-:S04]  /*254e0*/  IMAD.WIDE R38, R12, 0x4, R18 ;  /* 0x000000040c267825 */ /* 0x000fc800078e0212 */
[C---:B-1----:R-:W-:Y:S02]  /*254f0*/  IMAD.WIDE R14, R12.reuse, 0x4, R4 ;  /* 0x000000040c0e7825 */ /* 0x042fe400078e0204 */
[----:B------:R-:W2:Y:S04]  /*25500*/  LDL.LU.64 R4, [R1+0x16d0] ;  /* 0x0016d00001047983 */ /* 0x000ea80000300a00 */
[----:B------:R1:W-:Y:S02]  /*25510*/  STL.64 [R1+0x830], R30 ;  /* 0x0008301e01007387 */ /* 0x0003e40000100a00 */
[C---:B-1----:R-:W-:Y:S02]  /*25520*/  IMAD.WIDE R30, R12.reuse, 0x4, R10 ;  /* 0x000000040c1e7825 */ /* 0x042fe400078e020a */
[----:B------:R-:W2:Y:S04]  /*25530*/  LDL.LU.64 R10, [R1+0x16c8] ;  /* 0x0016c800010a7983 */ /* 0x000ea80000300a00 */
[----:B------:R1:W-:Y:S02]  /*25540*/  STL.64 [R1+0x838], R14 ;  /* 0x0008380e01007387 */ /* 0x0003e40000100a00 */
[----:B-1----:R-:W-:-:S02]  /*25550*/  IMAD.WIDE R14, R12, 0x4, R20 ;  /* 0x000000040c0e7825 */ /* 0x002fc400078e0214 */
[----:B------:R-:W2:Y:S04]  /*25560*/  LDL.LU.64 R20, [R1+0x16c0] ;  /* 0x0016c00001147983 */ /* 0x000ea80000300a00 */
[----:B------:R1:W-:Y:S04]  /*25570*/  STL.64 [R1+0x840], R30 ;  /* 0x0008401e01007387 */ /* 0x0003e80000100a00 */
[----:B------:R-:W4:Y:S04]  /*25580*/  LDL.LU.64 R18, [R1+0x16b8] ;  /* 0x0016b80001127983 */ /* 0x000f280000300a00 */
[----:B------:R1:W-:Y:S02]  /*25590*/  STL.64 [R1+0x848], R14 ;  /* 0x0008480e01007387 */ /* 0x0003e40000100a00 */
[----:B-1----:R-:W-:-:S02]  /*255a0*/  IMAD.WIDE R30, R12, 0x4, R250 ;  /* 0x000000040c1e7825 */ /* 0x002fc400078e02fa */
[----:B------:R-:W-:Y:S02]  /*255b0*/  STL.64 [R1+0x850], R38 ;  /* 0x0008502601007387 */ /* 0x000fe40000100a00 */
[----:B------:R-:W-:-:S04]  /*255c0*/  IMAD.WIDE R14, R12, 0x4, R16 ;  /* 0x000000040c0e7825 */ /* 0x000fc800078e0210 */
[C---:B------:R-:W-:Y:S01]  /*255d0*/  IMAD.WIDE R16, R12.reuse, 0x4, R248 ;  /* 0x000000040c107825 */ /* 0x040fe200078e02f8 */
[----:B------:R1:W-:Y:S04]  /*255e0*/  STL.64 [R1+0x858], R14 ;  /* 0x0008580e01007387 */ /* 0x0003e80000100a00 */
        /* <DEDUP_REMOVED lines=19> */
[----:B------:R-:W3:Y:S01]  /*25720*/  LDL.LU.64 R216, [R1+0x1210] ;  /* 0x0012100001d87983 */ /* 0x000ee20000300a00 */
[----:B-1----:R-:W-:-:S03]  /*25730*/  IMAD.WIDE R14, R12, 0x4, R158 ;  /* 0x000000040c0e7825 */ /* 0x002fc600078e029e */
[----:B------:R-:W-:Y:S04]  /*25740*/  STL.64 [R1+0x8b8], R16 ;  /* 0x0008b81001007387 */ /* 0x000fe80000100a00 */
[----:B------:R-:W2:Y:S04]  /*25750*/  LDL.LU.64 R208, [R1+0x1200] ;  /* 0x0012000001d07983 */ /* 0x000ea80000300a00 */
        /* <DEDUP_REMOVED lines=27> */
[----:B------:R-:W-:-:S04]  /*25910*/  IMAD.WIDE R150, R12, 0x4, R162 ;  /* 0x000000040c967825 */ /* 0x000fc800078e02a2 */
[C---:B------:R-:W-:Y:S01]  /*25920*/  IMAD.WIDE R156, R12.reuse, 0x4, R164 ;  /* 0x000000040c9c7825 */ /* 0x040fe200078e02a4 */
[----:B------:R3:W-:Y:S03]  /*25930*/  STL.64 [R1+0x8c8], R150 ;  /* 0x0008c89601007387 */ /* 0x0007e60000100a00 */
[C---:B------:R-:W-:Y:S01]  /*25940*/  IMAD.WIDE R154, R12.reuse, 0x4, R166 ;  /* 0x000000040c9a7825 */ /* 0x040fe200078e02a6 */
[----:B------:R2:W-:Y:S04]  /*25950*/  STL.64 [R1+0x8d0], R156 ;  /* 0x0008d09c01007387 */ /* 0x0005e80000100a00 */
[----:B------:R4:W-:Y:S01]  /*25960*/  STL.64 [R1+0x8d8], R154 ;  /* 0x0008d89a01007387 */ /* 0x0009e20000100a00 */
[----:B---3--:R-:W-:-:S05]  /*25970*/  IMAD.WIDE R150, R12, 0x4, R216 ;  /* 0x000000040c967825 */ /* 0x008fca00078e02d8 */
[----:B------:R1:W-:Y:S01]  /*25980*/  STL.64 [R1+0x8e0], R150 ;  /* 0x0008e09601007387 */ /* 0x0003e20000100a00 */
[----:B--2---:R-:W-:-:S04]  /*25990*/  IMAD.WIDE R156, R12, 0x4, R208 ;  /* 0x000000040c9c7825 */ /* 0x004fc800078e02d0 */
[C---:B----4-:R-:W-:Y:S01]  /*259a0*/  IMAD.WIDE R154, R12.reuse, 0x4, R200 ;  /* 0x000000040c9a7825 */ /* 0x050fe200078e02c8 */
[----:B------:R-:W-:Y:S03]  /*259b0*/  STL.64 [R1+0x8e8], R156 ;  /* 0x0008e89c01007387 */ /* 0x000fe60000100a00 */
[C---:B-1----:R-:W-:Y:S01]  /*259c0*/  IMAD.WIDE R150, R12.reuse, 0x4, R142 ;  /* 0x000000040c967825 */ /* 0x042fe200078e028e */
        /* <DEDUP_REMOVED lines=46> */
[----:B------:R2:W-:Y:S03]  /*25cb0*/  STL.64 [R1+0x9d8], R38 ;  /* 0x0009d82601007387 */ /* 0x0005e60000100a00 */
[C---:B------:R-:W-:Y:S01]  /*25cc0*/  IMAD.WIDE R14, R12.reuse, 0x4, R16 ;  /* 0x000000040c0e7825 */ /* 0x040fe200078e0210 */
[----:B------:R-:W3:Y:S04]  /*25cd0*/  LDL.LU.64 R248, [R1+0xf60] ;  /* 0x000f600001f87983 */ /* 0x000ee80000300a00 */
        /* <DEDUP_REMOVED lines=24> */
[----:B--2---:R-:W2:Y:S04]  /*25e60*/  LDL.LU.64 R38, [R1+0xd80] ;  /* 0x000d800001267983 */ /* 0x004ea80000300a00 */
[----:B----4-:R-:W4:Y:S04]  /*25e70*/  LDL.LU.64 R30, [R1+0xd78] ;  /* 0x000d7800011e7983 */ /* 0x010f280000300a00 */
[----:B------:R-:W4:Y:S04]  /*25e80*/  LDL.LU.64 R160, [R1+0xd70] ;  /* 0x000d700001a07983 */ /* 0x000f280000300a00 */
[----:B------:R-:W4:Y:S04]  /*25e90*/  LDL.LU.64 R152, [R1+0xd68] ;  /* 0x000d680001987983 */ /* 0x000f280000300a00 */
[----:B------:R-:W4:Y:S04]  /*25ea0*/  LDL.LU.64 R236, [R1+0xd60] ;  /* 0x000d600001ec7983 */ /* 0x000f280000300a00 */
[----:B------:R-:W4:Y:S04]  /*25eb0*/  LDL.LU.64 R244, [R1+0xd58] ;  /* 0x000d580001f47983 */ /* 0x000f280000300a00 */
[----:B------:R-:W4:Y:S04]  /*25ec0*/  LDL.LU.64 R14, [R1+0xcf0] ;  /* 0x000cf000010e7983 */ /* 0x000f280000300a00 */
[----:B------:R-:W4:Y:S01]  /*25ed0*/  LDL.LU.64 R16, [R1+0xce8] ;  /* 0x000ce80001107983 */ /* 0x000f220000300a00 */
[----:B------:R-:W-:-:S04]  /*25ee0*/  IMAD.WIDE R18, R12, 0x4, R18 ;  /* 0x000000040c127825 */ /* 0x000fc800078e0212 */
[----:B---3--:R-:W-:-:S05]  /*25ef0*/  IMAD.WIDE R150, R12, 0x4, R248 ;  /* 0x000000040c967825 */ /* 0x008fca00078e02f8 */
[----:B------:R1:W-:Y:S01]  /*25f00*/  STL.64 [R1+0x9f0], R150 ;  /* 0x0009f09601007387 */ /* 0x0003e20000100a00 */
[----:B------:R-:W-:-:S04]  /*25f10*/  IMAD.WIDE R156, R12, 0x4, R250 ;  /* 0x000000040c9c7825 */ /* 0x000fc800078e02fa */
[C---:B------:R-:W-:Y:S01]  /*25f20*/  IMAD.WIDE R154, R12.reuse, 0x4, R224 ;  /* 0x000000040c9a7825 */ /* 0x040fe200078e02e0 */
[----:B------:R3:W-:Y:S03]  /*25f30*/  STL.64 [R1+0x9f8], R156 ;  /* 0x0009f89c01007387 */ /* 0x0007e60000100a00 */
[C---:B-1----:R-:W-:Y:S01]  /*25f40*/  IMAD.WIDE R150, R12.reuse, 0x4, R216 ;  /* 0x000000040c967825 */ /* 0x042fe200078e02d8 */
[----:B------:R1:W-:Y:S04]  /*25f50*/  STL.64 [R1+0xa00], R154 ;  /* 0x000a009a01007387 */ /* 0x0003e80000100a00 */
[----:B------:R1:W-:Y:S01]  /*25f60*/  STL.64 [R1+0xa08], R150 ;  /* 0x000a089601007387 */ /* 0x0003e20000100a00 */
[----:B---3--:R-:W-:-:S04]  /*25f70*/  IMAD.WIDE R156, R12, 0x4, R208 ;  /* 0x000000040c9c7825 */ /* 0x008fc800078e02d0 */
[C---:B-1----:R-:W-:Y:S01]  /*25f80*/  IMAD.WIDE R154, R12.reuse, 0x4, R200 ;  /* 0x000000040c9a7825 */ /* 0x042fe200078e02c8 */
[----:B------:R-:W-:Y:S03]  /*25f90*/  STL.64 [R1+0xa10], R156 ;  /* 0x000a109c01007387 */ /* 0x000fe60000100a00 */
[C---:B------:R-:W-:Y:S01]  /*25fa0*/  IMAD.WIDE R150, R12.reuse, 0x4, R142 ;  /* 0x000000040c967825 */ /* 0x040fe200078e028e */
[----:B------:R1:W-:Y:S03]  /*25fb0*/  STL.64 [R1+0xa18], R154 ;  /* 0x000a189a01007387 */ /* 0x0003e60000100a00 */
[C---:B------:R-:W-:Y:S01]  /*25fc0*/  IMAD.WIDE R142, R12.reuse, 0x4, R134 ;  /* 0x000000040c8e7825 */ /* 0x040fe200078e0286 */
[----:B------:R-:W-:Y:S03]  /*25fd0*/  STL.64 [R1+0xa20], R150 ;  /* 0x000a209601007387 */ /* 0x000fe60000100a00 */
[C---:B------:R-:W-:Y:S01]  /*25fe0*/  IMAD.WIDE R134, R12.reuse, 0x4, R126 ;  /* 0x000000040c867825 */ /* 0x040fe200078e027e */
[----:B------:R-:W-:Y:S03]  /*25ff0*/  STL.64 [R1+0xa28], R142 ;  /* 0x000a288e01007387 */ /* 0x000fe60000100a00 */
[C---:B------:R-:W-:Y:S01]  /*26000*/  IMAD.WIDE R126, R12.reuse, 0x4, R118 ;  /* 0x000000040c7e7825 */ /* 0x040fe200078e0276 */
[----:B------:R-:W-:Y:S01]  /*26010*/  STL.64 [R1+0xa58], R134 ;  /* 0x000a588601007387 */ /* 0x000fe20000100a00 */
[----:B-1----:R-:W1:Y:S02]  /*26020*/  LDC R154, c[0x0][0x230] ;  /* 0x00008c00ff9a7b82 */ /* 0x002e640000000800 */
        /* <DEDUP_REMOVED lines=10> */
[----:B------:R3:W-:Y:S02]  /*260d0*/  STL.64 [R1+0xa90], R54 ;  /* 0x000a903601007387 */ /* 0x0007e40000100a00 */
[----:B---3--:R-:W-:-:S04]  /*260e0*/  IMAD.WIDE R70, R12, 0x4, R184 ;  /* 0x000000040c467825 */ /* 0x008fc800078e02b8 */
[C---:B------:R-:W-:Y:S01]  /*260f0*/  IMAD.WIDE R62, R12.reuse, 0x4, R176 ;  /* 0x000000040c3e7825 */ /* 0x040fe200078e02b0 */
[----:B------:R3:W-:Y:S03]  /*26100*/  STL.64 [R1+0xa98], R70 ;  /* 0x000a984601007387 */ /* 0x0007e60000100a00 */
[C---:B------:R-:W-:Y:S01]  /*26110*/  IMAD.WIDE R54, R12.reuse, 0x4, R168 ;  /* 0x000000040c367825 */ /* 0x040fe200078e02a8 */
[----:B------:R1:W-:Y:S04]  /*26120*/  STL.64 [R1+0xaa0], R62 ;  /* 0x000aa03e01007387 */ /* 0x0003e80000100a00 */
[----:B------:R2:W-:Y:S01]  /*26130*/  STL.64 [R1+0xab0], R54 ;  /* 0x000ab03601007387 */ /* 0x0005e20000100a00 */
[----:B---3--:R-:W-:-:S04]  /*26140*/  IMAD.WIDE R70, R12, 0x4, R110 ;  /* 0x000000040c467825 */ /* 0x008fc800078e026e */
[C---:B-1----:R-:W-:Y:S01]  /*26150*/  IMAD.WIDE R62, R12.reuse, 0x4, R102 ;  /* 0x000000040c3e7825 */ /* 0x042fe200078e0266 */
[----:B------:R1:W-:Y:S03]  /*26160*/  STL.64 [R1+0xab8], R70 ;  /* 0x000ab84601007387 */ /* 0x0003e60000100a00 */
[C---:B--2---:R-:W-:Y:S01]  /*26170*/  IMAD.WIDE R54, R12.reuse, 0x4, R94 ;  /* 0x000000040c367825 */ /* 0x044fe200078e025e */
        /* <DEDUP_REMOVED lines=22> */
[----:B------:R1:W-:Y:S04]  /*262e0*/  STL.64 [R1+0xb30], R14 ;  /* 0x000b300e01007387 */ /* 0x0003e80000100a00 */
        /* <DEDUP_REMOVED lines=54> */
[----:B------:R-:W-:Y:S04]  /*26650*/  STL.64 [R1+0xc18], R18 ;  /* 0x000c181201007387 */ /* 0x000fe80000100a00 */
[----:B------:R-:W2:Y:S01]  /*26660*/  LDL.LU.64 R126, [R1+0x12b8] ;  /* 0x0012b800017e7983 */ /* 0x000ea20000300a00 */
[----:B-1----:R-:W-:-:S03]  /*26670*/  IMAD.WIDE R14, R12, 0x4, R180 ;  /* 0x000000040c0e7825 */ /* 0x002fc600078e02b4 */
[----:B------:R-:W-:Y:S04]  /*26680*/  STL.64 [R1+0xc20], R16 ;  /* 0x000c201001007387 */ /* 0x000fe80000100a00 */
[----:B------:R-:W3:Y:S04]  /*26690*/  LDL.LU.64 R118, [R1+0x12b0] ;  /* 0x0012b00001767983 */ /* 0x000ee80000300a00 */
[----:B------:R1:W-:Y:S04]  /*266a0*/  STL.64 [R1+0xc28], R14 ;  /* 0x000c280e01007387 */ /* 0x0003e80000100a00 */
[----:B------:R-:W4:Y:S04]  /*266b0*/  LDL.LU.64 R78, [R1+0x12a8] ;  /* 0x0012a800014e7983 */ /* 0x000f280000300a00 */
[----:B------:R-:W4:Y:S04]  /*266c0*/  LDL.LU.64 R70, [R1+0x12a0] ;  /* 0x0012a00001467983 */ /* 0x000f280000300a00 */
[----:B-1----:R-:W4:Y:S01]  /*266d0*/  LDL.LU.64 R14, [R1+0x1298] ;  /* 0x00129800010e7983 */ /* 0x002f220000300a00 */
[----:B------:R-:W-:-:S03]  /*266e0*/  IMAD.WIDE R16, R12, 0x4, R182 ;  /* 0x000000040c107825 */ /* 0x000fc600078e02b6 */
[----:B------:R-:W4:Y:S04]  /*266f0*/  LDL.LU.64 R62, [R1+0x1290] ;  /* 0x00129000013e7983 */ /* 0x000f280000300a00 */
[----:B------:R-:W4:Y:S04]  /*26700*/  LDL.LU.64 R54, [R1+0x1288] ;  /* 0x0012880001367983 */ /* 0x000f280000300a00 */
[----:B------:R1:W-:Y:S04]  /*26710*/  STL.64 [R1+0xc30], R16 ;  /* 0x000c301001007387 */ /* 0x0003e80000100a00 */
[----:B------:R-:W4:Y:S04]  /*26720*/  LDL.LU.64 R18, [R1+0x1280] ;  /* 0x0012800001127983 */ /* 0x000f280000300a00 */
[----:B------:R-:W4:Y:S04]  /*26730*/  LDL.LU.64 R192, [R1+0x1278] ;  /* 0x0012780001c07983 */ /* 0x000f280000300a00 */
[----:B------:R-:W4:Y:S01]  /*26740*/  LDL.LU.64 R184, [R1+0x1270] ;  /* 0x0012700001b87983 */ /* 0x000f220000300a00 */
[----:B-1----:R-:W-:-:S03]  /*26750*/  IMAD.WIDE R16, R12, 0x4, R186 ;  /* 0x000000040c107825 */ /* 0x002fc600078e02ba */
[----:B------:R-:W4:Y:S04]  /*26760*/  LDL.LU.64 R176, [R1+0x1268] ;  /* 0x0012680001b07983 */ /* 0x000f280000300a00 */
[----:B------:R-:W4:Y:S04]  /*26770*/  LDL.LU.64 R168, [R1+0x1260] ;  /* 0x0012600001a87983 */ /* 0x000f280000300a00 */
        /* <DEDUP_REMOVED lines=13> */
[----:B-1----:R-:W4:Y:S01]  /*26850*/  LDL.LU.64 R16, [R1+0x1178] ;  /* 0x0011780001107983 */ /* 0x002f220000300a00 */
[----:B------:R-:W-:-:S03]  /*26860*/  IMAD.WIDE R28, R12, 0x4, R190 ;  /* 0x000000040c1c7825 */ /* 0x000fc600078e02be */
[----:B------:R1:W-:Y:S01]  /*26870*/  STL.64 [R1+0xc40], R24 ;  /* 0x000c401801007387 */ /* 0x0003e20000100a00 */
[----:B------:R-:W-:-:S03]  /*26880*/  IMAD.WIDE R26, R12, 0x4, R194 ;  /* 0x000000040c1a7825 */ /* 0x000fc600078e02c2 */
[----:B------:R1:W-:Y:S04]  /*26890*/  STL.64 [R1+0xc50], R28 ;  /* 0x000c501c01007387 */ /* 0x0003e80000100a00 */
[----:B------:R2:W-:Y:S01]  /*268a0*/  STL.64 [R1+0xc58], R26 ;  /* 0x000c581a01007387 */ /* 0x0005e20000100a00 */
[----:B-1----:R-:W-:-:S04]  /*268b0*/  IMAD.WIDE R24, R12, 0x4, R196 ;  /* 0x000000040c187825 */ /* 0x002fc800078e02c4 */
[C---:B------:R-:W-:Y:S01]  /*268c0*/  IMAD.WIDE R28, R12.reuse, 0x4, R198 ;  /* 0x000000040c1c7825 */ /* 0x040fe200078e02c6 */
[----:B------:R3:W-:Y:S04]  /*268d0*/  STL.64 [R1+0xc78], R24 ;  /* 0x000c781801007387 */ /* 0x0007e80000100a00 */
[----:B------:R4:W-:Y:S01]  /*268e0*/  STL.64 [R1+0xc80], R28 ;  /* 0x000c801c01007387 */ /* 0x0009e20000100a00 */
[----:B--2---:R-:W-:-:S05]  /*268f0*/  IMAD.WIDE R26, R12, 0x4, R126 ;  /* 0x000000040c1a7825 */ /* 0x004fca00078e027e */
[----:B------:R-:W-:Y:S01]  /*26900*/  STL.64 [R1+0xc88], R26 ;  /* 0x000c881a01007387 */ /* 0x000fe20000100a00 */
[----:B---3--:R-:W-:-:S04]  /*26910*/  IMAD.WIDE R24, R12, 0x4, R118 ;  /* 0x000000040c187825 */ /* 0x008fc800078e0276 */
[C---:B----4-:R-:W-:Y:S01]  /*26920*/  IMAD.WIDE R28, R12.reuse, 0x4, R78 ;  /* 0x000000040c1c7825 */ /* 0x050fe200078e024e */
[----:B------:R1:W-:Y:S04]  /*26930*/  STL.64 [R1+0xc90], R24 ;  /* 0x000c901801007387 */ /* 0x0003e80000100a00 */
[----:B------:R-:W-:Y:S01]  /*26940*/  STL.64 [R1+0xc98], R28 ;  /* 0x000c981c01007387 */ /* 0x000fe20000100a00 */
[----:B-1----:R-:W-:-:S03]  /*26950*/  IMAD.WIDE R24, R12, 0x4, R14 ;  /* 0x000000040c187825 */ /* 0x002fc600078e020e */
[----:B------:R-:W2:Y:S01]  /*26960*/  LDL.LU.64 R14, [R1+0x1120] ;  /* 0x00112000010e7983 */ /* 0x000ea20000300a00 */
[----:B------:R-:W-:-:S05]  /*26970*/  IMAD.WIDE R26, R12, 0x4, R70 ;  /* 0x000000040c1a7825 */ /* 0x000fca00078e0246 */
[----:B------:R1:W-:Y:S04]  /*26980*/  STL.64 [R1+0xce0], R26 ;  /* 0x000ce01a01007387 */ /* 0x0003e80000100a00 */
[----:B------:R3:W-:Y:S01]  /*26990*/  STL.64 [R1+0xce8], R24 ;  /* 0x000ce81801007387 */ /* 0x0007e20000100a00 */
[----:B------:R-:W-:-:S04]  /*269a0*/  IMAD.WIDE R18, R12, 0x4, R18 ;  /* 0x000000040c127825 */ /* 0x000fc800078e0212 */
[----:B-1----:R-:W-:-:S04]  /*269b0*/  IMAD.WIDE R26, R12, 0x4, R62 ;  /* 0x000000040c1a7825 */ /* 0x002fc800078e023e */
[C---:B---3--:R-:W-:Y:S01]  /*269c0*/  IMAD.WIDE R24, R12.reuse, 0x4, R54 ;  /* 0x000000040c187825 */ /* 0x048fe200078e0236 */
[----:B------:R1:W-:Y:S03]  /*269d0*/  STL.64 [R1+0xcf0], R26 ;  /* 0x000cf01a01007387 */ /* 0x0003e60000100a00 */
[C---:B------:R-:W-:Y:S01]  /*269e0*/  IMAD.WIDE R28, R12.reuse, 0x4, R192 ;  /* 0x000000040c1c7825 */ /* 0x040fe200078e02c0 */
[----:B------:R3:W-:Y:S04]  /*269f0*/  STL.64 [R1+0xcf8], R24 ;  /* 0x000cf81801007387 */ /* 0x0007e80000100a00 */
[----:B------:R4:W-:Y:S01]  /*26a00*/  STL.64 [R1+0xd08], R28 ;  /* 0x000d081c01007387 */ /* 0x0009e20000100a00 */
[----:B-1----:R-:W-:-:S03]  /*26a10*/  IMAD.WIDE R26, R12, 0x4, R184 ;  /* 0x000000040c1a7825 */ /* 0x002fc600078e02b8 */
[----:B------:R-:W-:Y:S01]  /*26a20*/  STL.64 [R1+0xd00], R18 ;  /* 0x000d001201007387 */ /* 0x000fe20000100a00 */
[----:B---3--:R-:W-:-:S03]  /*26a30*/  IMAD.WIDE R24, R12, 0x4, R176 ;  /* 0x000000040c187825 */ /* 0x008fc600078e02b0 */
[----:B------:R1:W-:Y:S01]  /*26a40*/  STL.64 [R1+0xd10], R26 ;  /* 0x000d101a01007387 */ /* 0x0003e20000100a00 */
[----:B----4-:R-:W-:-:S03]  /*26a50*/  IMAD.WIDE R28, R12, 0x4, R168 ;  /* 0x000000040c1c7825 */ /* 0x010fc600078e02a8 */
        /* <DEDUP_REMOVED lines=23> */
[----:B------:R-:W-:Y:S04]  /*26bd0*/  STL.64 [R1+0xd70], R26 ;  /* 0x000d701a01007387 */ /* 0x000fe80000100a00 */
[----:B------:R-:W3:Y:S04]  /*26be0*/  LDL.LU.64 R250, [R1+0x1110] ;  /* 0x0011100001fa7983 */ /* 0x000ee80000300a00 */
[----:B------:R-:W-:Y:S04]  /*26bf0*/  STL.64 [R1+0xd78], R24 ;  /* 0x000d781801007387 */ /* 0x000fe80000100a00 */
[----:B------:R-:W4:Y:S04]  /*26c00*/  LDL.LU.64 R224, [R1+0x1108] ;  /* 0x0011080001e07983 */ /* 0x000f280000300a00 */
        /* <DEDUP_REMOVED lines=30> */
[----:B-1----:R-:W2:Y:S01]  /*26df0*/  LDL.LU.64 R14, [R1+0xca8] ;  /* 0x000ca800010e7983 */ /* 0x002ea20000300a00 */
[----:B---3--:R-:W-:-:S05]  /*26e00*/  IMAD.WIDE R28, R12, 0x4, R250 ;  /* 0x000000040c1c7825 */ /* 0x008fca00078e02fa */
[----:B------:R1:W-:Y:S01]  /*26e10*/  STL.64 [R1+0xd90], R28 ;  /* 0x000d901c01007387 */ /* 0x0003e20000100a00 */
[----:B----4-:R-:W-:-:S05]  /*26e20*/  IMAD.WIDE R26, R12, 0x4, R224 ;  /* 0x000000040c1a7825 */ /* 0x010fca00078e02e0 */
[----:B------:R3:W-:Y:S01]  /*26e30*/  STL.64 [R1+0xd98], R26 ;  /* 0x000d981a01007387 */ /* 0x0007e20000100a00 */
[----:B------:R-:W-:-:S04]  /*26e40*/  IMAD.WIDE R24, R12, 0x4, R216 ;  /* 0x000000040c187825 */ /* 0x000fc800078e02d8 */
[C---:B-1----:R-:W-:Y:S01]  /*26e50*/  IMAD.WIDE R28, R12.reuse, 0x4, R208 ;  /* 0x000000040c1c7825 */ /* 0x042fe200078e02d0 */
[----:B------:R1:W-:Y:S03]  /*26e60*/  STL.64 [R1+0xda0], R24 ;  /* 0x000da01801007387 */ /* 0x0003e60000100a00 */
[C---:B---3--:R-:W-:Y:S01]  /*26e70*/  IMAD.WIDE R26, R12.reuse, 0x4, R200 ;  /* 0x000000040c1a7825 */ /* 0x048fe200078e02c8 */
[----:B------:R3:W-:Y:S04]  /*26e80*/  STL.64 [R1+0xda8], R28 ;  /* 0x000da81c01007387 */ /* 0x0007e80000100a00 */
[----:B------:R4:W-:Y:S01]  /*26e90*/  STL.64 [R1+0xdb0], R26 ;  /* 0x000db01a01007387 */ /* 0x0009e20000100a00 */
[----:B-1----:R-:W-:-:S04]  /*26ea0*/  IMAD.WIDE R24, R12, 0x4, R142 ;  /* 0x000000040c187825 */ /* 0x002fc800078e028e */
[----:B------:R-:W-:-:S04]  /*26eb0*/  IMAD.WIDE R16, R12, 0x4, R16 ;  /* 0x000000040c107825 */ /* 0x000fc800078e0210 */
[C---:B---3--:R-:W-:Y:S01]  /*26ec0*/  IMAD.WIDE R28, R12.reuse, 0x4, R134 ;  /* 0x000000040c1c7825 */ /* 0x048fe200078e0286 */
[----:B------:R1:W-:Y:S03]  /*26ed0*/  STL.64 [R1+0xdb8], R24 ;  /* 0x000db81801007387 */ /* 0x0003e60000100a00 */
[C---:B----4-:R-:W-:Y:S01]  /*26ee0*/  IMAD.WIDE R26, R12.reuse, 0x4, R126 ;  /* 0x000000040c1a7825 */ /* 0x050fe200078e027e */
[----:B------:R3:W-:Y:S04]  /*26ef0*/  STL.64 [R1+0xdc8], R28 ;  /* 0x000dc81c01007387 */ /* 0x0007e80000100a00 */
[----:B------:R-:W-:Y:S01]  /*26f00*/  STL.64 [R1+0xdc0], R16 ;  /* 0x000dc01001007387 */ /* 0x000fe20000100a00 */
[----:B-1----:R-:W-:-:S03]  /*26f10*/  IMAD.WIDE R24, R12, 0x4, R118 ;  /* 0x000000040c187825 */ /* 0x002fc600078e0276 */
[----:B------:R1:W-:Y:S01]  /*26f20*/  STL.64 [R1+0xdd0], R26 ;  /* 0x000dd01a01007387 */ /* 0x0003e20000100a00 */
[----:B---3--:R-:W-:-:S03]  /*26f30*/  IMAD.WIDE R28, R12, 0x4, R70 ;  /* 0x000000040c1c7825 */ /* 0x008fc600078e0246 */
[----:B------:R2:W-:Y:S01]  /*26f40*/  STL.64 [R1+0xdd8], R24 ;  /* 0x000dd81801007387 */ /* 0x0005e20000100a00 */
[----:B-1----:R-:W-:-:S05]  /*26f50*/  IMAD.WIDE R26, R12, 0x4, R78 ;  /* 0x000000040c1a7825 */ /* 0x002fca00078e024e */
[----:B------:R1:W-:Y:S04]  /*26f60*/  STL.64 [R1+0xde0], R26 ;  /* 0x000de01a01007387 */ /* 0x0003e80000100a00 */
[----:B------:R3:W-:Y:S01]  /*26f70*/  STL.64 [R1+0xde8], R28 ;  /* 0x000de81c01007387 */ /* 0x0007e20000100a00 */
[----:B--2---:R-:W-:-:S04]  /*26f80*/  IMAD.WIDE R24, R12, 0x4, R62 ;  /* 0x000000040c187825 */ /* 0x004fc800078e023e */
[C---:B-1----:R-:W-:Y:S01]  /*26f90*/  IMAD.WIDE R26, R12.reuse, 0x4, R54 ;  /* 0x000000040c1a7825 */ /* 0x042fe200078e0236 */
        /* <DEDUP_REMOVED lines=26> */
[----:B------:R2:W-:Y:S01]  /*27140*/  STL.64 [R1+0xe68], R26 ;  /* 0x000e681a01007387 */ /* 0x0005e20000100a00 */
[----:B------:R-:W3:Y:S02]  /*27150*/  LDC R152, c[0x0][0x230] ;  /* 0x00008c00ff987b82 */ /* 0x000ee40000000800 */
[C---:B------:R-:W-:Y:S01]  /*27160*/  IMAD.WIDE R14, R12.reuse, 0x4, R14 ;  /* 0x000000040c0e7825 */ /* 0x040fe200078e020e */
[----:B------:R-:W-:Y:S03]  /*27170*/  STL.64 [R1+0xe88], R28 ;  /* 0x000e881c01007387 */ /* 0x000fe60000100a00 */
[----:B-1----:R-:W-:-:S02]  /*27180*/  IMAD.WIDE R24, R12, 0x4, R236 ;  /* 0x000000040c187825 */ /* 0x002fc400078e02ec */
[----:B------:R-:W1:Y:S02]  /*27190*/  LDC R153, c[0x0][0x230] ;  /* 0x00008c00ff997b82 */ /* 0x000e640000000800 */
[C---:B--2---:R-:W-:Y:S01]  /*271a0*/  IMAD.WIDE R26, R12.reuse, 0x4, R244 ;  /* 0x000000040c1a7825 */ /* 0x044fe200078e02f4 */
[----:B------:R2:W-:Y:S04]  /*271b0*/  STL.64 [R1+0xe98], R24 ;  /* 0x000e981801007387 */ /* 0x0005e80000100a00 */
[----:B------:R4:W-:Y:S01]  /*271c0*/  STL.64 [R1+0xea0], R26 ;  /* 0x000ea01a01007387 */ /* 0x0009e20000100a00 */
[----:B--2---:R-:W-:-:S03]  /*271d0*/  IMAD.WIDE R24, R12, 0x4, R20 ;  /* 0x000000040c187825 */ /* 0x004fc600078e0214 */
[----:B------:R-:W2:Y:S04]  /*271e0*/  LDL.LU.64 R20, [R1+0x16b0] ;  /* 0x0016b00001147983 */ /* 0x000ea80000300a00 */
[----:B------:R3:W-:Y:S01]  /*271f0*/  STL.64 [R1+0xeb0], R14 ;  /* 0x000eb00e01007387 */ /* 0x0007e20000100a00 */
[----:B----4-:R-:W-:-:S04]  /*27200*/  IMAD.WIDE R26, R12, 0x4, R8 ;  /* 0x000000040c1a7825 */ /* 0x010fc800078e0208 */
[C---:B---3--:R-:W-:Y:S02]  /*27210*/  IMAD.WIDE R14, R12.reuse, 0x4, R10 ;  /* 0x000000040c0e7825 */ /* 0x048fe400078e020a */
[----:B------:R-:W3:Y:S04]  /*27220*/  LDL.LU.64 R10, [R1+0x16a8] ;  /* 0x0016a800010a7983 */ /* 0x000ee80000300a00 */
[----:B------:R4:W-:Y:S01]  /*27230*/  STL.64 [R1+0xeb8], R24 ;  /* 0x000eb81801007387 */ /* 0x0009e20000100a00 */
[----:B------:R-:W-:-:S04]  /*27240*/  IMAD.WIDE R28, R12, 0x4, R58 ;  /* 0x000000040c1c7825 */ /* 0x000fc800078e023a */
[C---:B----4-:R-:W-:Y:S02]  /*27250*/  IMAD.WIDE R24, R12.reuse, 0x4, R4 ;  /* 0x000000040c187825 */ /* 0x050fe400078e0204 */
[----:B------:R-:W4:Y:S04]  /*27260*/  LDL.LU.64 R4, [R1+0x16a0] ;  /* 0x0016a00001047983 */ /* 0x000f280000300a00 */
[----:B------:R-:W3:Y:S04]  /*27270*/  LDL.LU.64 R8, [R1+0x1698] ;  /* 0x0016980001087983 */ /* 0x000ee80000300a00 */
[----:B------:R1:W-:Y:S02]  /*27280*/  STL.64 [R1+0xec8], R24 ;  /* 0x000ec81801007387 */ /* 0x0003e40000100a00 */
[----:B-1----:R-:W-:-:S02]  /*27290*/  IMAD.WIDE R24, R12, 0x4, R2 ;  /* 0x000000040c187825 */ /* 0x002fc400078e0202 */
[----:B------:R-:W4:Y:S04]  /*272a0*/  LDL.LU.64 R2, [R1+0x1690] ;  /* 0x0016900001027983 */ /* 0x000f280000300a00 */
[----:B------:R1:W-:Y:S04]  /*272b0*/  STL.64 [R1+0xed0], R26 ;  /* 0x000ed01a01007387 */ /* 0x0003e80000100a00 */
[----:B------:R-:W-:Y:S04]  /*272c0*/  STL.64 [R1+0xec0], R14 ;  /* 0x000ec00e01007387 */ /* 0x000fe80000100a00 */
[----:B------:R1:W-:Y:S02]  /*272d0*/  STL.64 [R1+0xed8], R24 ;  /* 0x000ed81801007387 */ /* 0x0003e40000100a00 */
[----:B-1----:R-:W-:-:S05]  /*272e0*/  IMAD.WIDE R26, R12, 0x4, R56 ;  /* 0x000000040c1a7825 */ /* 0x002fca00078e0238 */
[----:B------:R1:W-:Y:S01]  /*272f0*/  STL.64 [R1+0xee8], R26 ;  /* 0x000ee81a01007387 */ /* 0x0003e20000100a00 */
[----:B------:R-:W-:-:S03]  /*27300*/  IMAD.WIDE R24, R12, 0x4, R60 ;  /* 0x000000040c187825 */ /* 0x000fc600078e023c */
        /* <DEDUP_REMOVED lines=61> */
[----:B------:R1:W-:Y:S02]  /*276e0*/  STL.64 [R1+0x1030], R24 ;  /* 0x0010301801007387 */ /* 0x0003e40000100a00 */
[----:B-1----:R-:W-:-:S04]  /*276f0*/  IMAD.WIDE R26, R12, 0x4, R226 ;  /* 0x000000040c1a7825 */ /* 0x002fc800078e02e2 */
[C---:B------:R-:W-:Y:S01]  /*27700*/  IMAD.WIDE R24, R12.reuse, 0x4, R228 ;  /* 0x000000040c187825 */ /* 0x040fe200078e02e4 */
[----:B------:R-:W-:Y:S04]  /*27710*/  STL.64 [R1+0x1038], R26 ;  /* 0x0010381a01007387 */ /* 0x000fe80000100a00 */
[----:B------:R2:W-:Y:S04]  /*27720*/  STL.64 [R1+0x1040], R24 ;  /* 0x0010401801007387 */ /* 0x0005e80000100a00 */
[----:B------:R-:W2:Y:S04]  /*27730*/  LDL.LU.64 R248, [R1+0x1640] ;  /* 0x0016400001f87983 */ /* 0x000ea80000300a00 */
[----:B------:R-:W3:Y:S04]  /*27740*/  LDL.LU.64 R250, [R1+0x1638] ;  /* 0x0016380001fa7983 */ /* 0x000ee80000300a00 */
[----:B------:R-:W4:Y:S04]  /*27750*/  LDL.LU.64 R224, [R1+0x1630] ;  /* 0x0016300001e07983 */ /* 0x000f280000300a00 */
[----:B------:R-:W4:Y:S04]  /*27760*/  LDL.LU.64 R30, [R1+0x1628] ;  /* 0x00162800011e7983 */ /* 0x000f280000300a00 */
[----:B------:R-:W4:Y:S04]  /*27770*/  LDL.LU.64 R216, [R1+0x1620] ;  /* 0x0016200001d87983 */ /* 0x000f280000300a00 */
[----:B------:R-:W4:Y:S04]  /*27780*/  LDL.LU.64 R208, [R1+0x1618] ;  /* 0x0016180001d07983 */ /* 0x000f280000300a00 */
[----:B------:R-:W4:Y:S04]  /*27790*/  LDL.LU.64 R38, [R1+0x1610] ;  /* 0x0016100001267983 */ /* 0x000f280000300a00 */
[----:B------:R-:W4:Y:S01]  /*277a0*/  LDL.LU.64 R160, [R1+0x1608] ;  /* 0x0016080001a07983 */ /* 0x000f220000300a00 */
[----:B------:R-:W-:-:S03]  /*277b0*/  IMAD.WIDE R230, R12, 0x4, R230 ;  /* 0x000000040ce67825 */ /* 0x000fc600078e02e6 */
[----:B------:R-:W4:Y:S04]  /*277c0*/  LDL.LU.64 R200, [R1+0x1600] ;  /* 0x0016000001c87983 */ /* 0x000f280000300a00 */
[----:B------:R-:W4:Y:S04]  /*277d0*/  LDL.LU.64 R142, [R1+0x15f8] ;  /* 0x0015f800018e7983 */ /* 0x000f280000300a00 */
[----:B------:R-:W4:Y:S04]  /*277e0*/  LDL.LU.64 R134, [R1+0x15f0] ;  /* 0x0015f00001867983 */ /* 0x000f280000300a00 */
        /* <DEDUP_REMOVED lines=10> */
[----:B------:R-:W-:Y:S01]  /*27890*/  LDGSTS.E [R252+-0x43ff4], desc[UR8][R230.64], !P1 ;  /* 0xbc00c000e6fc7fae */ /* 0x000fe2000c921848 */
[----:B------:R-:W-:-:S03]  /*278a0*/  ISETP.GE.U32.AND P1, PT, R245, 0x7ffffe00, PT ;  /* 0x7ffffe00f500780c */ /* 0x000fc60003f26070 */
[----:B------:R-:W4:Y:S04]  /*278b0*/  LDL.LU.64 R192, [R1+0x15a8] ;  /* 0x0015a80001c07983 */ /* 0x000f280000300a00 */
[----:B------:R-:W4:Y:S04]  /*278c0*/  LDL.LU.64 R184, [R1+0x15a0] ;  /* 0x0015a00001b87983 */ /* 0x000f280000300a00 */
[----:B------:R-:W4:Y:S04]  /*278d0*/  LDL.LU.64 R244, [R1+0x1598] ;  /* 0x0015980001f47983 */ /* 0x000f280000300a00 */
[----:B------:R-:W-:Y:S04]  /*278e0*/  STL.64 [R1+0x1050], R6 ;  /* 0x0010500601007387 */ /* 0x000fe80000100a00 */
[----:B------:R-:W4:Y:S04]  /*278f0*/  LDL.LU.64 R176, [R1+0x1590] ;  /* 0x0015900001b07983 */ /* 0x000f280000300a00 */
[----:B------:R-:W4:Y:S04]  /*27900*/  LDL.LU.64 R168, [R1+0x1588] ;  /* 0x0015880001a87983 */ /* 0x000f280000300a00 */
[----:B------:R-:W4:Y:S04]  /*27910*/  LDL.LU.64 R110, [R1+0x1580] ;  /* 0x00158000016e7983 */ /* 0x000f280000300a00 */
[----:B------:R-:W4:Y:S04]  /*27920*/  LDL.LU.64 R102, [R1+0x1578] ;  /* 0x0015780001667983 */ /* 0x000f280000300a00 */
[----:B------:R-:W4:Y:S04]  /*27930*/  LDL.LU.64 R94, [R1+0x1570] ;  /* 0x00157000015e7983 */ /* 0x000f280000300a00 */
[----:B------:R-:W4:Y:S04]  /*27940*/  LDL.LU.64 R86, [R1+0x1568] ;  /* 0x0015680001567983 */ /* 0x000f280000300a00 */
[----:B------:R-:W0:Y:S01]  /*27950*/  LDGDEPBAR ;  /* 0x00000000000079af */ /* 0x000e220000000000 */
[----:B--2---:R-:W-:-:S04]  /*27960*/  IMAD.WIDE R24, R21, 0x4, R248 ;  /* 0x0000000415187825 */ /* 0x004fc800078e02f8 */
[----:B---3--:R-:W-:-:S04]  /*27970*/  IMAD.WIDE R26, R21, 0x4, R250 ;  /* 0x00000004151a7825 */ /* 0x008fc800078e02fa */
[----:B----4-:R-:W-:-:S04]  /*27980*/  IMAD.WIDE R36, R21, 0x4, R38 ;  /* 0x0000000415247825 */ /* 0x010fc800078e0226 */
[C---:B------:R-:W-:Y:S02]  /*27990*/  IMAD.WIDE R38, R21.reuse, 0x4, R160 ;  /* 0x0000000415267825 */ /* 0x040fe400078e02a0 */
[----:B------:R-:W2:Y:S02]  /*279a0*/  LDL.LU.64 R160, [R1+0x1560] ;  /* 0x0015600001a07983 */ /* 0x000ea40000300a00 */
[----:B------:R-:W-:-:S04]  /*279b0*/  IMAD.WIDE R28, R21, 0x4, R224 ;  /* 0x00000004151c7825 */ /* 0x000fc800078e02e0 */
[C---:B------:R-:W-:Y:S02]  /*279c0*/  IMAD.WIDE R52, R21.reuse, 0x4, R236 ;  /* 0x0000000415347825 */ /* 0x040fe400078e02ec */
[----:B------:R-:W3:Y:S02]  /*279d0*/  LDL.LU.64 R236, [R1+0x1558] ;  /* 0x0015580001ec7983 */ /* 0x000ee40000300a00 */
[----:B------:R-:W-:-:S04]  /*279e0*/  IMAD.WIDE R56, R21, 0x4, R78 ;  /* 0x0000000415387825 */ /* 0x000fc800078e024e */
[----:B------:R-:W-:-:S04]  /*279f0*/  IMAD.WIDE R50, R21, 0x4, R118 ;  /* 0x0000000415327825 */ /* 0x000fc800078e0276 */
[C---:B------:R-:W-:Y:S02]  /*27a00*/  IMAD.WIDE R66, R21.reuse, 0x4, R244 ;  /* 0x0000000415427825 */ /* 0x040fe400078e02f4 */
[----:B------:R-:W4:Y:S02]  /*27a10*/  LDL.LU.64 R244, [R1+0x1550] ;  /* 0x0015500001f47983 */ /* 0x000f240000300a00 */
[----:B------:R-:W-:-:S04]  /*27a20*/  IMAD.WIDE R72, R21, 0x4, R110 ;  /* 0x0000000415487825 */ /* 0x000fc800078e026e */
[----:B------:R-:W-:-:S04]  /*27a30*/  IMAD.WIDE R74, R21, 0x4, R102 ;  /* 0x00000004154a7825 */ /* 0x000fc800078e0266 */
[----:B------:R-:W-:-:S04]  /*27a40*/  IMAD.WIDE R76, R21, 0x4, R94 ;  /* 0x00000004154c7825 */ /* 0x000fc800078e025e */
[C---:B------:R-:W-:Y:S02]  /*27a50*/  IMAD.WIDE R78, R21.reuse, 0x4, R86 ;  /* 0x00000004154e7825 */ /* 0x040fe400078e0256 */
        /* <DEDUP_REMOVED lines=27> */
[----:B------:R-:W-:-:S04]  /*27c10*/  IMAD.WIDE R60, R21, 0x4, R62 ;  /* 0x00000004153c7825 */ /* 0x000fc800078e023e */
[C---:B------:R-:W-:Y:S02]  /*27c20*/  IMAD.WIDE R62, R21.reuse, 0x4, R192 ;  /* 0x00000004153e7825 */ /* 0x040fe400078e02c0 */
[----:B------:R-:W4:Y:S02]  /*27c30*/  LDL.LU.64 R192, [R1+0x1488] ;  /* 0x0014880001c07983 */ /* 0x000f240000300a00 */
[C---:B------:R-:W-:Y:S02]  /*27c40*/  IMAD.WIDE R64, R21.reuse, 0x4, R184 ;  /* 0x0000000415407825 */ /* 0x040fe400078e02b8 */
[----:B------:R-:W4:Y:S02]  /*27c50*/  LDL.LU.64 R184, [R1+0x1478] ;  /* 0x0014780001b87983 */ /* 0x000f240000300a00 */
[----:B------:R-:W-:-:S04]  /*27c60*/  IMAD.WIDE R58, R21, 0x4, R70 ;  /* 0x00000004153a7825 */ /* 0x000fc800078e0246 */
[C---:B------:R-:W-:Y:S02]  /*27c70*/  IMAD.WIDE R68, R21.reuse, 0x4, R176 ;  /* 0x0000000415447825 */ /* 0x040fe400078e02b0 */
[----:B------:R-:W4:Y:S02]  /*27c80*/  LDL.LU.64 R176, [R1+0x1470] ;  /* 0x0014700001b07983 */ /* 0x000f240000300a00 */
[C---:B------:R-:W-:Y:S02]  /*27c90*/  IMAD.WIDE R70, R21.reuse, 0x4, R168 ;  /* 0x0000000415467825 */ /* 0x040fe400078e02a8 */
[----:B------:R-:W4:Y:S02]  /*27ca0*/  LDL.LU.64 R168, [R1+0x1468] ;  /* 0x0014680001a87983 */ /* 0x000f240000300a00 */
[C---:B--2---:R-:W-:Y:S02]  /*27cb0*/  IMAD.WIDE R80, R21.reuse, 0x4, R160 ;  /* 0x0000000415507825 */ /* 0x044fe400078e02a0 */
[----:B------:R-:W2:Y:S02]  /*27cc0*/  LDL.LU.64 R160, [R1+0x1460] ;  /* 0x0014600001a07983 */ /* 0x000ea40000300a00 */
[----:B---3--:R-:W-:-:S02]  /*27cd0*/  IMAD.WIDE R82, R21, 0x4, R236 ;  /* 0x0000000415527825 */ /* 0x008fc400078e02ec */
[----:B------:R-:W3:Y:S02]  /*27ce0*/  LDL.LU.64 R236, [R1+0x1458] ;  /* 0x0014580001ec7983 */ /* 0x000ee40000300a00 */
[C---:B----4-:R-:W-:Y:S02]  /*27cf0*/  IMAD.WIDE R84, R21.reuse, 0x4, R244 ;  /* 0x0000000415547825 */ /* 0x050fe400078e02f4 */
[----:B------:R-:W4:Y:S02]  /*27d00*/  LDL.LU.64 R244, [R1+0x1450] ;  /* 0x0014500001f47983 */ /* 0x000f240000300a00 */
[----:B------:R-:W-:-:S04]  /*27d10*/  IMAD.WIDE R100, R21, 0x4, R102 ;  /* 0x0000000415647825 */ /* 0x000fc800078e0266 */
[C---:B------:R-:W-:Y:S02]  /*27d20*/  IMAD.WIDE R102, R21.reuse, 0x4, R2 ;  /* 0x0000000415667825 */ /* 0x040fe400078e0202 */
[----:B------:R-:W2:Y:S02]  /*27d30*/  LDL.LU.64 R2, [R1+0x1688] ;  /* 0x0016880001027983 */ /* 0x000ea40000300a00 */
[----:B------:R-:W-:-:S04]  /*27d40*/  IMAD.WIDE R116, R21, 0x4, R118 ;  /* 0x0000000415747825 */ /* 0x000fc800078e0276 */
[C---:B------:R-:W-:Y:S02]  /*27d50*/  IMAD.WIDE R118, R21.reuse, 0x4, R8 ;  /* 0x0000000415767825 */ /* 0x040fe400078e0208 */
[----:B------:R-:W4:Y:S02]  /*27d60*/  LDL.LU.64 R8, [R1+0x1680] ;  /* 0x0016800001087983 */ /* 0x000f240000300a00 */
[----:B------:R-:W-:-:S04]  /*27d70*/  IMAD.WIDE R88, R21, 0x4, R150 ;  /* 0x0000000415587825 */ /* 0x000fc800078e0296 */
[----:B------:R-:W-:-:S04]  /*27d80*/  IMAD.WIDE R150, R21, 0x4, R10 ;  /* 0x0000000415967825 */ /* 0x000fc800078e020a */
[----:B------:R-:W-:-:S04]  /*27d90*/  IMAD.WIDE R130, R21, 0x4, R134 ;  /* 0x0000000415827825 */ /* 0x000fc800078e0286 */
[C---:B------:R-:W-:Y:S02]  /*27da0*/  IMAD.WIDE R134, R21.reuse, 0x4, R4 ;  /* 0x0000000415867825 */ /* 0x040fe400078e0204 */
[----:B------:R-:W4:Y:S02]  /*27db0*/  LDL.LU.64 R4, [R1+0x1678] ;  /* 0x0016780001047983 */ /* 0x000f240000300a00 */
[----:B------:R-:W-:-:S04]  /*27dc0*/  IMAD.WIDE R104, R21, 0x4, R242 ;  /* 0x0000000415687825 */ /* 0x000fc800078e02f2 */
        /* <DEDUP_REMOVED lines=18> */
[C---:B---3--:R-:W-:Y:S01]  /*27ef0*/  IMAD.WIDE R144, R21.reuse, 0x4, R236 ;  /* 0x0000000415907825 */ /* 0x048fe200078e02ec */
[----:B--2---:R1:W-:Y:S04]  /*27f00*/  LDGSTS.E [R2+0x50000], desc[UR8][R24.64], P3 ;  /* 0x5000000018027fae */ /* 0x0043e80009921848 */
[----:B------:R-:W-:Y:S04]  /*27f10*/  LDGSTS.E [R2+0x50400], desc[UR8][R40.64], P3 ;  /* 0x5040000028027fae */ /* 0x000fe80009921848 */
[----:B------:R-:W-:Y:S04]  /*27f20*/  LDGSTS.E [R2+0x50800], desc[UR8][R56.64], P3 ;  /* 0x5080000038027fae */ /* 0x000fe80009921848 */
[----:B------:R-:W-:Y:S04]  /*27f30*/  LDGSTS.E [R2+0x50c00], desc[UR8][R72.64], P3 ;  /* 0x50c0000048027fae */ /* 0x000fe80009921848 */
[----:B------:R-:W-:Y:S04]  /*27f40*/  LDGSTS.E [R2+0x51000], desc[UR8][R88.64], P3 ;  /* 0x5100000058027fae */ /* 0x000fe80009921848 */
[----:B------:R-:W-:Y:S04]  /*27f50*/  LDGSTS.E [R2+0x51400], desc[UR8][R104.64], P3 ;  /* 0x5140000068027fae */ /* 0x000fe80009921848 */
[----:B------:R-:W-:Y:S01]  /*27f60*/  LDGSTS.E [R2+0x51800], desc[UR8][R120.64], P3 ;  /* 0x5180000078027fae */ /* 0x000fe20009921848 */
[----:B----4-:R-:W-:-:S03]  /*27f70*/  IMAD.WIDE R148, R21, 0x4, R8 ;  /* 0x0000000415947825 */ /* 0x010fc600078e0208 */
[----:B------:R-:W-:Y:S04]  /*27f80*/  LDGSTS.E [R2+0x51c00], desc[UR8][R136.64], P3 ;  /* 0x51c0000088027fae */ /* 0x000fe80009921848 */
[----:B------:R-:W2:Y:S04]  /*27f90*/  LDL.LU.64 R8, [R1+0x1670] ;  /* 0x0016700001087983 */ /* 0x000ea80000300a00 */
[----:B------:R-:W3:Y:S01]  /*27fa0*/  LDL.LU.64 R10, [R1+0x1668] ;  /* 0x00166800010a7983 */ /* 0x000ee20000300a00 */
[----:B-1----:R-:W-:-:S03]  /*27fb0*/  IMAD.WIDE R24, R21, 0x4, R24 ;  /* 0x0000000415187825 */ /* 0x002fc600078e0218 */
[----:B------:R-:W4:Y:S01]  /*27fc0*/  LDL.64 R248, [R1+0x80] ;  /* 0x0000800001f87983 */ /* 0x000f220000100a00 */
[----:B------:R-:W-:-:S03]  /*27fd0*/  IMAD.WIDE R142, R21, 0x4, R160 ;  /* 0x00000004158e7825 */ /* 0x000fc600078e02a0 */
[----:B------:R-:W4:Y:S04]  /*27fe0*/  LDL.64 R250, [R1+0xa0] ;  /* 0x0000a00001fa7983 */ /* 0x000f280000100a00 */
[----:B------:R1:W-:Y:S01]  /*27ff0*/  STL.64 [R1+0x1048], R24 ;  /* 0x0010481801007387 */ /* 0x0003e20000100a00 */
[----:B------:R-:W-:-:S04]  /*28000*/  IMAD.WIDE R232, R21, 0x4, R30 ;  /* 0x0000000415e87825 */ /* 0x000fc800078e021e */
[----:B------:R-:W-:-:S04]  /*28010*/  IMAD.WIDE R216, R21, 0x4, R32 ;  /* 0x0000000415d87825 */ /* 0x000fc800078e0220 */
[----:B-1----:R-:W-:-:S05]  /*28020*/  IMAD.WIDE R24, R21, 0x4, R26 ;  /* 0x0000000415187825 */ /* 0x002fca00078e021a */
[----:B------:R1:W-:Y:S01]  /*28030*/  STL.64 [R1+0x1058], R24 ;  /* 0x0010581801007387 */ /* 0x0003e20000100a00 */
[----:B------:R-:W-:-:S03]  /*28040*/  IMAD.WIDE R200, R21, 0x4, R34 ;  /* 0x0000000415c87825 */ /* 0x000fc600078e0222 */
[----:B-1----:R-:W4:Y:S04]  /*28050*/  LDL.64 R24, [R1+0x238] ;  /* 0x0002380001187983 */ /* 0x002f280000100a00 */
[----:B---3--:R-:W-:Y:S04]  /*28060*/  LDGSTS.E [R11+0x50080], desc[UR8][R26.64], P3 ;  /* 0x500800001a0b7fae */ /* 0x008fe80009921848 */
[----:B------:R-:W-:Y:S04]  /*28070*/  LDGSTS.E [R11+0x50480], desc[UR8][R42.64], P3 ;  /* 0x504800002a0b7fae */ /* 0x000fe80009921848 */
[----:B------:R-:W-:Y:S04]  /*28080*/  LDGSTS.E [R11+0x50880], desc[UR8][R58.64], P3 ;  /* 0x508800003a0b7fae */ /* 0x000fe80009921848 */
[----:B------:R-:W-:Y:S04]  /*28090*/  LDGSTS.E [R11+0x50c80], desc[UR8][R74.64], P3 ;  /* 0x50c800004a0b7fae */ /* 0x000fe80009921848 */
[----:B------:R-:W-:Y:S04]  /*280a0*/  LDGSTS.E [R11+0x51080], desc[UR8][R90.64], P3 ;  /* 0x510800005a0b7fae */ /* 0x000fe80009921848 */
[----:B------:R-:W-:Y:S04]  /*280b0*/  LDGSTS.E [R11+0x51480], desc[UR8][R106.64], P3 ;  /* 0x514800006a0b7fae */ /* 0x000fe80009921848 */
[----:B------:R-:W-:Y:S04]  /*280c0*/  LDGSTS.E [R11+0x51880], desc[UR8][R122.64], P3 ;  /* 0x518800007a0b7fae */ /* 0x000fe80009921848 */
[----:B------:R-:W-:Y:S04]  /*280d0*/  LDGSTS.E [R11+0x51c80], desc[UR8][R138.64], P3 ;  /* 0x51c800008a0b7fae */ /* 0x000fe80009921848 */
[----:B------:R1:W-:Y:S04]  /*280e0*/  LDGSTS.E [R10+0x50100], desc[UR8][R28.64], P3 ;  /* 0x501000001c0a7fae */ /* 0x0003e80009921848 */
[----:B------:R-:W-:Y:S04]  /*280f0*/  LDGSTS.E [R10+0x50500], desc[UR8][R44.64], P3 ;  /* 0x505000002c0a7fae */ /* 0x000fe80009921848 */
[----:B------:R-:W-:Y:S04]  /*28100*/  LDGSTS.E [R10+0x50900], desc[UR8][R60.64], P3 ;  /* 0x509000003c0a7fae */ /* 0x000fe80009921848 */
[----:B------:R-:W-:Y:S04]  /*28110*/  LDGSTS.E [R10+0x50d00], desc[UR8][R76.64], P3 ;  /* 0x50d000004c0a7fae */ /* 0x000fe80009921848 */
[----:B------:R-:W-:Y:S04]  /*28120*/  LDGSTS.E [R10+0x51100], desc[UR8][R92.64], P3 ;  /* 0x511000005c0a7fae */ /* 0x000fe80009921848 */
[----:B------:R-:W-:Y:S04]  /*28130*/  LDGSTS.E [R10+0x51500], desc[UR8][R108.64], P3 ;  /* 0x515000006c0a7fae */ /* 0x000fe80009921848 */
[----:B------:R-:W-:Y:S04]  /*28140*/  LDGSTS.E [R10+0x51900], desc[UR8][R124.64], P3 ;  /* 0x519000007c0a7fae */ /* 0x000fe80009921848 */
[----:B------:R-:W-:Y:S04]  /*28150*/  LDGSTS.E [R10+0x51d00], desc[UR8][R140.64], P3 ;  /* 0x51d000008c0a7fae */ /* 0x000fe80009921848 */
[----:B--2---:R2:W-:Y:S04]  /*28160*/  LDGSTS.E [R9+0x50180], desc[UR8][R30.64], P3 ;  /* 0x501800001e097fae */ /* 0x0045e80009921848 */
[----:B------:R-:W-:Y:S04]  /*28170*/  LDGSTS.E [R9+0x50580], desc[UR8][R46.64], P3 ;  /* 0x505800002e097fae */ /* 0x000fe80009921848 */
[----:B------:R-:W-:Y:S04]  /*28180*/  LDGSTS.E [R9+0x50980], desc[UR8][R62.64], P3 ;  /* 0x509800003e097fae */ /* 0x000fe80009921848 */
[----:B------:R-:W-:Y:S01]  /*28190*/  LDGSTS.E [R9+0x50d80], desc[UR8][R78.64], P3 ;  /* 0x50d800004e097fae */ /* 0x000fe20009921848 */
[----:B-1----:R-:W-:-:S03]  /*281a0*/  IMAD.WIDE R28, R21, 0x4, R28 ;  /* 0x00000004151c7825 */ /* 0x002fc600078e021c */
[----:B------:R-:W-:Y:S04]  /*281b0*/  LDGSTS.E [R9+0x51180], desc[UR8][R94.64], P3 ;  /* 0x511800005e097fae */ /* 0x000fe80009921848 */
[----:B------:R-:W-:Y:S04]  /*281c0*/  LDGSTS.E [R9+0x51580], desc[UR8][R110.64], P3 ;  /* 0x515800006e097fae */ /* 0x000fe80009921848 */
[----:B------:R-:W-:Y:S04]  /*281d0*/  LDGSTS.E [R9+0x51980], desc[UR8][R126.64], P3 ;  /* 0x519800007e097fae */ /* 0x000fe80009921848 */
[----:B------:R-:W-:Y:S04]  /*281e0*/  LDGSTS.E [R9+0x51d80], desc[UR8][R142.64], P3 ;  /* 0x51d800008e097fae */ /* 0x000fe80009921848 */
[----:B------:R-:W-:Y:S04]  /*281f0*/  LDGSTS.E [R5+0x50200], desc[UR8][R32.64], P3 ;  /* 0x5020000020057fae */ /* 0x000fe80009921848 */
[----:B------:R-:W-:Y:S04]  /*28200*/  LDGSTS.E [R5+0x50600], desc[UR8][R48.64], P3 ;  /* 0x5060000030057fae */ /* 0x000fe80009921848 */
[----:B------:R-:W3:Y:S04]  /*28210*/  LDL.64 R26, [R1+0x220] ;  /* 0x00022000011a7983 */ /* 0x000ee80000100a00 */
[----:B------:R-:W-:Y:S04]  /*28220*/  LDGSTS.E [R5+0x50a00], desc[UR8][R64.64], P3 ;  /* 0x50a0000040057fae */ /* 0x000fe80009921848 */
[----:B------:R-:W-:Y:S04]  /*28230*/  LDGSTS.E [R5+0x50e00], desc[UR8][R80.64], P3 ;  /* 0x50e0000050057fae */ /* 0x000fe80009921848 */
[----:B------:R1:W-:Y:S04]  /*28240*/  STL.64 [R1+0x1070], R28 ;  /* 0x0010701c01007387 */ /* 0x0003e80000100a00 */
[----:B------:R-:W-:Y:S04]  /*28250*/  LDGSTS.E [R5+0x51200], desc[UR8][R96.64], P3 ;  /* 0x5120000060057fae */ /* 0x000fe80009921848 */
[----:B------:R-:W-:Y:S04]  /*28260*/  LDGSTS.E [R5+0x51600], desc[UR8][R112.64], P3 ;  /* 0x5160000070057fae */ /* 0x000fe80009921848 */
[----:B-1----:R-:W4:Y:S04]  /*28270*/  LDL.64 R28, [R1+0x270] ;  /* 0x00027000011c7983 */ /* 0x002f280000100a00 */
[----:B------:R-:W-:Y:S04]  /*28280*/  STL.64 [R1+0x1080], R232 ;  /* 0x001080e801007387 */ /* 0x000fe80000100a00 */
[----:B------:R-:W-:Y:S04]  /*28290*/  LDGSTS.E [R5+0x51a00], desc[UR8][R128.64], P3 ;  /* 0x51a0000080057fae */ /* 0x000fe80009921848 */
[----:B------:R-:W4:Y:S04]  /*282a0*/  LDL.64 R32, [R1+0x258] ;  /* 0x0002580001207983 */ /* 0x000f280000100a00 */
[----:B------:R-:W-:Y:S04]  /*282b0*/  LDGSTS.E [R5+0x51e00], desc[UR8][R144.64], P3 ;  /* 0x51e0000090057fae */ /* 0x000fe80009921848 */
[----:B------:R-:W-:Y:S04]  /*282c0*/  STL.64 [R1+0x1088], R216 ;  /* 0x001088d801007387 */ /* 0x000fe80000100a00 */
[----:B------:R-:W-:Y:S01]  /*282d0*/  LDGSTS.E [R4+0x50280], desc[UR8][R34.64], P3 ;  /* 0x5028000022047fae */ /* 0x000fe20009921848 */
[----:B------:R-:W-:-:S03]  /*282e0*/  IMAD.WIDE R184, R21, 0x4, R36 ;  /* 0x0000000415b87825 */ /* 0x000fc600078e0224 */
[----:B------:R-:W-:Y:S01]  /*282f0*/  LDGSTS.E [R4+0x50680], desc[UR8][R50.64], P3 ;  /* 0x5068000032047fae */ /* 0x000fe20009921848 */
[----:B------:R-:W-:-:S03]  /*28300*/  IMAD.WIDE R168, R21, 0x4, R38 ;  /* 0x0000000415a87825 */ /* 0x000fc600078e0226 */
[----:B------:R-:W-:Y:S04]  /*28310*/  LDGSTS.E [R4+0x50a80], desc[UR8][R66.64], P3 ;  /* 0x50a8000042047fae */ /* 0x000fe80009921848 */
[----:B------:R-:W4:Y:S01]  /*28320*/  LDL.64 R34, [R1+0x250] ;  /* 0x0002500001227983 */ /* 0x000f220000100a00 */
[----:B------:R-:W-:-:S03]  /*28330*/  IMAD.WIDE R40, R21, 0x4, R40 ;  /* 0x0000000415287825 */ /* 0x000fc600078e0228 */
[----:B------:R-:W-:Y:S01]  /*28340*/  STL.64 [R1+0x1090], R200 ;  /* 0x001090c801007387 */ /* 0x000fe20000100a00 */
[----:B------:R-:W-:-:S03]  /*28350*/  IMAD.WIDE R42, R21, 0x4, R42 ;  /* 0x00000004152a7825 */ /* 0x000fc600078e022a */
[----:B------:R-:W-:Y:S01]  /*28360*/  STL.64 [R1+0x1098], R184 ;  /* 0x001098b801007387 */ /* 0x000fe20000100a00 */
[----:B------:R-:W-:-:S04]  /*28370*/  IMAD.WIDE R54, R21, 0x4, R54 ;  /* 0x0000000415367825 */ /* 0x000fc800078e0236 */
        /* <DEDUP_REMOVED lines=15> */
[----:B------:R-:W-:Y:S03]  /*28470*/  LDGSTS.E [R4+0x50e80], desc[UR8][R82.64], P3 ;  /* 0x50e8000052047fae */ /* 0x000fe60009921848 */
        /* <DEDUP_REMOVED lines=31> */
[----:B------:R-:W-:Y:S04]  /*28670*/  LDGSTS.E [R3+0x50f00], desc[UR8][R84.64], P3 ;  /* 0x50f0000054037fae */ /* 0x000fe80009921848 */
[----:B------:R-:W-:Y:S01]  /*28680*/  STL.64 [R1+0x1118], R180 ;  /* 0x001118b401007387 */ /* 0x000fe20000100a00 */
[----:B------:R-:W-:-:S03]  /*28690*/  IMAD.WIDE R194, R21, 0x4, R82 ;  /* 0x0000000415c27825 */ /* 0x000fc600078e0252 */
[----:B------:R-:W-:Y:S01]  /*286a0*/  LDGSTS.E [R3+0x51300], desc[UR8][R100.64], P3 ;  /* 0x5130000064037fae */ /* 0x000fe20009921848 */
[----:B------:R-:W-:-:S03]  /*286b0*/  IMAD.WIDE R178, R21, 0x4, R84 ;  /* 0x0000000415b27825 */ /* 0x000fc600078e0254 */
[----:B------:R-:W-:Y:S01]  /*286c0*/  STL.64 [R1+0x1128], R72 ;  /* 0x0011284801007387 */ /* 0x000fe20000100a00 */
[----:B------:R-:W-:-:S03]  /*286d0*/  IMAD.WIDE R88, R21, 0x4, R88 ;  /* 0x0000000415587825 */ /* 0x000fc600078e0258 */
[----:B------:R-:W-:Y:S01]  /*286e0*/  LDGSTS.E [R3+0x51700], desc[UR8][R116.64], P3 ;  /* 0x5170000074037fae */ /* 0x000fe20009921848 */
[----:B------:R-:W-:-:S03]  /*286f0*/  IMAD.WIDE R162, R21, 0x4, R86 ;  /* 0x0000000415a27825 */ /* 0x000fc600078e0256 */
[----:B------:R-:W-:Y:S01]  /*28700*/  STL.64 [R1+0x1120], R164 ;  /* 0x001120a401007387 */ /* 0x000fe20000100a00 */
[----:B------:R-:W-:-:S03]  /*28710*/  IMAD.WIDE R90, R21, 0x4, R90 ;  /* 0x00000004155a7825 */ /* 0x000fc600078e025a */
[----:B------:R-:W-:Y:S04]  /*28720*/  LDGSTS.E [R3+0x51b00], desc[UR8][R132.64], P3 ;  /* 0x51b0000084037fae */ /* 0x000fe80009921848 */
        /* <DEDUP_REMOVED lines=17> */
[----:B------:R-:W-:Y:S04]  /*28840*/  STL.64 [R1+0x1190], R88 ;  /* 0x0011905801007387 */ /* 0x000fe80000100a00 */
[----:B------:R-:W-:Y:S01]  /*28850*/  LDGSTS.E [R0+0x51380], desc[UR8][R102.64], P3 ;  /* 0x5138000066007fae */ /* 0x000fe20009921848 */
        /* <DEDUP_REMOVED lines=11> */
[----:B------:R-:W0:Y:S01]  /*28910*/  LDGDEPBAR ;  /* 0x00000000000079af */ /* 0x000e220000000000 */
[----:B------:R-:W-:-:S03]  /*28920*/  IMAD.WIDE R206, R21, 0x4, R112 ;  /* 0x0000000415ce7825 */ /* 0x000fc600078e0270 */
        /* <DEDUP_REMOVED lines=37> */
[----:B--2---:R-:W-:-:S03]  /*28b80*/  IMAD.WIDE R30, R21, 0x4, R150 ;  /* 0x00000004151e7825 */ /* 0x004fc600078e0296 */
[----:B------:R-:W-:Y:S01]  /*28b90*/  STL.64 [R1+0x1290], R136 ;  /* 0x0012908801007387 */ /* 0x000fe20000100a00 */
[----:B------:R-:W-:Y:S01]  /*28ba0*/  IMAD.WIDE R22, R12, 0x4, R22 ;  /* 0x000000040c167825 */ /* 0x000fe200078e0216 */
[C---:B------:R-:W-:Y:S02]  /*28bb0*/  IADD3 R12, R20.reuse, 0x100000, RZ ;  /* 0x00100000140c7810 */ /* 0x040fe40007ffe0ff */
[----:B------:R-:W-:Y:S01]  /*28bc0*/  STL.64 [R1+0x1288], R156 ;  /* 0x0012889c01007387 */ /* 0x000fe20000100a00 */
[----:B------:R-:W-:Y:S01]  /*28bd0*/  VIADD R21, R20, 0x100000 ;  /* 0x0010000014157836 */ /* 0x000fe20000000000 */
[----:B------:R-:W-:Y:S06]  /*28be0*/  BAR.SYNC.DEFER_BLOCKING 0x0 ;  /* 0x0000000000007b1d */ /* 0x000fec0000010000 */
[----:B------:R-:W-:Y:S04]  /*28bf0*/  STL.64 [R1+0x1298], R138 ;  /* 0x0012988a01007387 */ /* 0x000fe80000100a00 */
[----:B------:R-:W-:Y:S04]  /*28c00*/  STL.64 [R1+0x12a0], R234 ;  /* 0x0012a0ea01007387 */ /* 0x000fe80000100a00 */
[----:B------:R-:W-:Y:S04]  /*28c10*/  STL.64 [R1+0x12a8], R218 ;  /* 0x0012a8da01007387 */ /* 0x000fe80000100a00 */
[----:B------:R-:W2:Y:S04]  /*28c20*/  LDL.64 R38, [R1+0x2a0] ;  /* 0x0002a00001267983 */ /* 0x000ea80000100a00 */
[----:B------:R-:W-:Y:S01]  /*28c30*/  @!PT LDS RZ, [RZ] ;  /* 0x00000000fffff984 */ /* 0x000fe20000000800 */
[----:B------:R-:W-:Y:S01]  /*28c40*/  @!PT LDS RZ, [RZ] ;  /* 0x00000000fffff984 */ /* 0x000fe20000000800 */
[----:B------:R-:W-:Y:S01]  /*28c50*/  @!PT LDS RZ, [RZ] ;  /* 0x00000000fffff984 */ /* 0x000fe20000000800 */
[----:B---3--:R1:W-:Y:S04]  /*28c60*/  LDGSTS.E [R21+-0x40000], desc[UR8][R26.64], !P1 ;  /* 0xc00000001a157fae */ /* 0x0083e8000c921848 */
[----:B------:R-:W-:Y:S04]  /*28c70*/  STL.64 [R1+0x12b0], R202 ;  /* 0x0012b0ca01007387 */ /* 0x000fe80000100a00 */
[----:B----4-:R3:W-:Y:S04]  /*28c80*/  LDGSTS.E [R12+-0x3c000], desc[UR8][R24.64], !P1 ;  /* 0xc4000000180c7fae */ /* 0x0107e8000c921848 */
[----:B------:R4:W-:Y:S01]  /*28c90*/  STL.64 [R1+0x12d0], R30 ;  /* 0x0012d01e01007387 */ /* 0x0009e20000100a00 */
[----:B------:R-:W-:Y:S01]  /*28ca0*/  VIADD R152, R152, 0xfffffe7e ;  /* 0xfffffe7e98987836 */ /* 0x000fe20000000000 */
[----:B-1----:R-:W1:Y:S02]  /*28cb0*/  LDC R27, c[0x0][0x230] ;  /* 0x00008c00ff1b7b82 */ /* 0x002e640000000800 */
[----:B------:R2:W-:Y:S01]  /*28cc0*/  STL.64 [R1+0x12b8], R186 ;  /* 0x0012b8ba01007387 */ /* 0x0005e20000100a00 */
[----:B---3--:R-:W-:-:S03]  /*28cd0*/  VIADD R25, R20, 0x100000 ;  /* 0x0010000014197836 */ /* 0x008fc60000000000 */
[----:B------:R3:W-:Y:S04]  /*28ce0*/  STL.64 [R1+0x12c8], R170 ;  /* 0x0012c8aa01007387 */ /* 0x0007e80000100a00 */
[----:B----4-:R-:W4:Y:S04]  /*28cf0*/  LDL.64 R30, [R1+0xc0] ;  /* 0x0000c000011e7983 */ /* 0x010f280000100a00 */
[----:B------:R-:W3:Y:S04]  /*28d00*/  LDL.64 R36, [R1+0xe0] ;  /* 0x0000e00001247983 */ /* 0x000ee80000100a00 */
[----:B------:R-:W-:Y:S04]  /*28d10*/  LDGSTS.E [R25+-0x38000], desc[UR8][R34.64], !P1 ;  /* 0xc800000022197fae */ /* 0x000fe8000c921848 */
[----:B------:R-:W3:Y:S01]  /*28d20*/  LDL.64 R48, [R1+0x100] ;  /* 0x0001000001307983 */ /* 0x000ee20000100a00 */
[----:B------:R-:W-:-:S03]  /*28d30*/  IADD3 R24, R20, 0x100000, RZ ;  /* 0x0010000014187810 */ /* 0x000fc60007ffe0ff */
[----:B------:R-:W3:Y:S04]  /*28d40*/  LDL.64 R50, [R1+0x120] ;  /* 0x0001200001327983 */ /* 0x000ee80000100a00 */
[----:B------:R-:W3:Y:S04]  /*28d50*/  LDL.64 R34, [R1+0x2b8] ;  /* 0x0002b80001227983 */ /* 0x000ee80000100a00 */
[----:B------:R-:W-:Y:S04]  /*28d60*/  LDGSTS.E [R24+-0x34000], desc[UR8][R32.64], !P1 ;  /* 0xcc00000020187fae */ /* 0x000fe8000c921848 */
[----:B------:R-:W3:Y:S04]  /*28d70*/  LDL.64 R46, [R1+0x160] ;  /* 0x00016000012e7983 */ /* 0x000ee80000100a00 */
[----:B------:R-:W3:Y:S04]  /*28d80*/  LDL.64 R44, [R1+0x710] ;  /* 0x00071000012c7983 */ /* 0x000ee80000100a00 */
[----:B------:R-:W3:Y:S01]  /*28d90*/  LDL.64 R32, [R1+0x140] ;  /* 0x0001400001207983 */ /* 0x000ee20000100a00 */
[----:B------:R-:W-:Y:S01]  /*28da0*/  VIADD R26, R153, 0xfffffe7d ;  /* 0xfffffe7d991a7836 */ /* 0x000fe20000000000 */
[----:B------:R-:W-:-:S02]  /*28db0*/  ISETP.GE.U32.AND P2, PT, R152, 0x7ffffdff, PT ;  /* 0x7ffffdff9800780c */ /* 0x000fc40003f46070 */
[----:B------:R-:W3:Y:S02]  /*28dc0*/  LDL.64 R52, [R1+0x538] ;  /* 0x0005380001347983 */ /* 0x000ee40000100a00 */
[----:B------:R-:W-:Y:S01]  /*28dd0*/  ISETP.GE.U32.AND P3, PT, R26, 0x7ffffdfe, PT ;  /* 0x7ffffdfe1a00780c */ /* 0x000fe20003f66070 */
[----:B------:R-:W-:Y:S01]  /*28de0*/  VIADD R26, R154, 0xfffffe7c ;  /* 0xfffffe7c9a1a7836 */ /* 0x000fe20000000000 */
[----:B------:R-:W3:Y:S04]  /*28df0*/  LDL.64 R54, [R1+0x588] ;  /* 0x0005880001367983 */ /* 0x000ee80000100a00 */
[----:B------:R-:W-:-:S03]  /*28e00*/  ISETP.GE.U32.AND P1, PT, R26, 0x7ffffdfd, PT ;  /* 0x7ffffdfd1a00780c */ /* 0x000fc60003f26070 */
[----:B------:R1:W-:Y:S04]  /*28e10*/  LDGSTS.E [R21+-0x3fffc], desc[UR8][R28.64], !P2 ;  /* 0xc00040001c157fae */ /* 0x0003e8000d121848 */
[----:B------:R-:W-:Y:S04]  /*28e20*/  LDGSTS.E [R12+-0x3bffc], desc[UR8][R22.64], !P2 ;  /* 0xc4004000160c7fae */ /* 0x000fe8000d121848 */
[----:B------:R-:W-:Y:S04]  /*28e30*/  LDGSTS.E [R25+-0x37ffc], desc[UR8][R248.64], !P2 ;  /* 0xc8004000f8197fae */ /* 0x000fe8000d121848 */
[----:B------:R-:W-:Y:S01]  /*28e40*/  LDGSTS.E [R24+-0x33ffc], desc[UR8][R250.64], !P2 ;  /* 0xcc004000fa187fae */ /* 0x000fe2000d121848 */
[----:B-1----:R-:W-:Y:S01]  /*28e50*/  VIADD R26, R27, 0xfffffe5f ;  /* 0xfffffe5f1b1a7836 */ /* 0x002fe20000000000 */
[----:B------:R-:W1:Y:S04]  /*28e60*/  LDC R28, c[0x0][0x230] ;  /* 0x00008c00ff1c7b82 */ /* 0x000e680000000800 */
[----:B------:R-:W-:-:S04]  /*28e70*/  ISETP.GE.U32.AND P2, PT, R26, 0x7ffffde0, PT ;  /* 0x7ffffde01a00780c */ /* 0x000fc80003f46070 */
[----:B------:R-:W1:Y:S08]  /*28e80*/  LDC R27, c[0x0][0x230] ;  /* 0x00008c00ff1b7b82 */ /* 0x000e700000000800 */
[----:B------:R-:W1:Y:S01]  /*28e90*/  LDC R29, c[0x0][0x230] ;  /* 0x00008c00ff1d7b82 */ /* 0x000e620000000800 */
[----:B--2---:R-:W-:Y:S04]  /*28ea0*/  LDGSTS.E [R21+-0x3fff8], desc[UR8][R38.64], !P3 ;  /* 0xc000800026157fae */ /* 0x004fe8000d921848 */
[----:B------:R-:W2:Y:S04]  /*28eb0*/  LDL.64 R38, [R1+0x530] ;  /* 0x0005300001267983 */ /* 0x000ea80000100a00 */
[----:B----4-:R4:W-:Y:S04]  /*28ec0*/  LDGSTS.E [R12+-0x3bff8], desc[UR8][R30.64], !P3 ;  /* 0xc40080001e0c7fae */ /* 0x0109e8000d921848 */
[----:B---3--:R-:W-:Y:S04]  /*28ed0*/  LDGSTS.E [R25+-0x37ff8], desc[UR8][R36.64], !P3 ;  /* 0xc800800024197fae */ /* 0x008fe8000d921848 */
[----:B------:R-:W-:Y:S01]  /*28ee0*/  LDGSTS.E [R24+-0x33ff8], desc[UR8][R48.64], !P3 ;  /* 0xcc00800030187fae */ /* 0x000fe2000d921848 */
[----:B-1----:R-:W-:Y:S01]  /*28ef0*/  IADD3 R26, R28, -0x1a2, RZ ;  /* 0xfffffe5e1c1a7810 */ /* 0x002fe20007ffe0ff */
[----:B----4-:R-:W1:Y:S02]  /*28f00*/  LDC R30, c[0x0][0x230] ;  /* 0x00008c00ff1e7b82 */ /* 0x010e640000000800 */
[----:B------:R-:W3:Y:S04]  /*28f10*/  LDL.64 R36, [R1+0x540] ;  /* 0x0005400001247983 */ /* 0x000ee80000100a00 */
[----:B------:R-:W-:Y:S02]  /*28f20*/  LDGSTS.E [R21+-0x3fff4], desc[UR8][R34.64], !P1 ;  /* 0xc000c00022157fae */ /* 0x000fe4000c921848 */
[----:B------:R-:W4:Y:S02]  /*28f30*/  LDC R28, c[0x0][0x230] ;  /* 0x00008c00ff1c7b82 */ /* 0x000f240000000800 */
[----:B------:R-:W4:Y:S04]  /*28f40*/  LDL.64 R48, [R1+0x7b8] ;  /* 0x0007b80001307983 */ /* 0x000f280000100a00 */
[----:B------:R-:W-:Y:S04]  /*28f50*/  LDGSTS.E [R12+-0x3bff4], desc[UR8][R50.64], !P1 ;  /* 0xc400c000320c7fae */ /* 0x000fe8000c921848 */
[----:B------:R-:W4:Y:S04]  /*28f60*/  LDL.64 R34, [R1+0x548] ;  /* 0x0005480001227983 */ /* 0x000f280000100a00 */
[----:B------:R-:W-:Y:S04]  /*28f70*/  LDGSTS.E [R25+-0x37ff4], desc[UR8][R32.64], !P1 ;  /* 0xc800c00020197fae */ /* 0x000fe8000c921848 */
[----:B------:R-:W4:Y:S04]  /*28f80*/  LDL.64 R50, [R1+0x550] ;  /* 0x0005500001327983 */ /* 0x000f280000100a00 */
[----:B------:R-:W-:Y:S04]  /*28f90*/  LDGSTS.E [R24+-0x33ff4], desc[UR8][R46.64], !P1 ;  /* 0xcc00c0002e187fae */ /* 0x000fe8000c921848 */
[----:B------:R-:W4:Y:S04]  /*28fa0*/  LDL.64 R32, [R1+0x558] ;  /* 0x0005580001207983 */ /* 0x000f280000100a00 */
[----:B------:R-:W-:Y:S04]  /*28fb0*/  LDGSTS.E [R21+-0x30000], desc[UR8][R44.64], !P2 ;  /* 0xd00000002c157fae */ /* 0x000fe8000d121848 */
[----:B------:R-:W4:Y:S04]  /*28fc0*/  LDL.64 R46, [R1+0x7f0] ;  /* 0x0007f000012e7983 */ /* 0x000f280000100a00 */
[----:B------:R-:W4:Y:S01]  /*28fd0*/  LDL.64 R44, [R1+0x560] ;  /* 0x00056000012c7983 */ /* 0x000f220000100a00 */
[----:B------:R-:W-:Y:S01]  /*28fe0*/  ISETP.GE.U32.AND P3, PT, R26, 0x7ffffddf, PT ;  /* 0x7ffffddf1a00780c */ /* 0x000fe20003f66070 */
[----:B-1----:R-:W-:-:S02]  /*28ff0*/  VIADD R26, R30, 0xfffffe5d ;  /* 0xfffffe5d1e1a7836 */ /* 0x002fc40000000000 */
[----:B------:R-:W1:Y:S03]  /*29000*/  LDC R30, c[0x0][0x230] ;  /* 0x00008c00ff1e7b82 */ /* 0x000e660000000800 */
[----:B------:R-:W-:Y:S01]  /*29010*/  ISETP.GE.U32.AND P1, PT, R26, 0x7ffffdde, PT ;  /* 0x7ffffdde1a00780c */ /* 0x000fe20003f26070 */
[----:B--2---:R-:W-:Y:S04]  /*29020*/  LDGSTS.E [R12+-0x2c000], desc[UR8][R38.64], !P2 ;  /* 0xd4000000260c7fae */ /* 0x004fe8000d121848 */
[----:B------:R-:W-:Y:S04]  /*29030*/  LDGSTS.E [R25+-0x28000], desc[UR8][R52.64], !P2 ;  /* 0xd800000034197fae */ /* 0x000fe8000d121848 */
[----:B------:R-:W2:Y:S04]  /*29040*/  LDL.64 R38, [R1+0x568] ;  /* 0x0005680001267983 */ /* 0x000ea80000100a00 */
[----:B------:R-:W2:Y:S04]  /*29050*/  LDL.64 R52, [R1+0x570] ;  /* 0x0005700001347983 */ /* 0x000ea80000100a00 */
[----:B---3--:R-:W-:Y:S04]  /*29060*/  LDGSTS.E [R24+-0x24000], desc[UR8][R36.64], !P2 ;  /* 0xdc00000024187fae */ /* 0x008fe8000d121848 */
[----:B----4-:R-:W-:Y:S04]  /*29070*/  LDGSTS.E [R21+-0x2fffc], desc[UR8][R48.64], !P3 ;  /* 0xd000400030157fae */ /* 0x010fe8000d921848 */
[----:B------:R-:W3:Y:S04]  /*29080*/  LDL.64 R36, [R1+0x828] ;  /* 0x0008280001247983 */ /* 0x000ee80000100a00 */
        /* <DEDUP_REMOVED lines=11> */
[----:B------:R-:W-:-:S02]  /*29140*/  VIADD R26, R27, 0xfffffe5c ;  /* 0xfffffe5c1b1a7836 */ /* 0x000fc40000000000 */
[----:B------:R-:W1:Y:S03]  /*29150*/  LDC R27, c[0x0][0x230] ;  /* 0x00008c00ff1b7b82 */ /* 0x000e660000000800 */
[----:B------:R-:W-:Y:S02]  /*29160*/  ISETP.GE.U32.AND P2, PT, R26, 0x7ffffddd, PT ;  /* 0x7ffffddd1a00780c */ /* 0x000fe40003f46070 */
[----:B------:R-:W-:-:S03]  /*29170*/  IADD3 R26, R29, -0x1c1, RZ ;  /* 0xfffffe3f1d1a7810 */ /* 0x000fc60007ffe0ff */
[----:B------:R-:W1:Y:S01]  /*29180*/  LDC R29, c[0x0][0x230] ;  /* 0x00008c00ff1d7b82 */ /* 0x000e620000000800 */
        /* <DEDUP_REMOVED lines=9> */
[----:B------:R-:W-:Y:S04]  /*29220*/  LDGSTS.E [R24+-0x23ff4], desc[UR8][R54.64], !P2 ;  /* 0xdc00c00036187fae */ /* 0x000fe8000d121848 */
[----:B------:R-:W4:Y:S04]  /*29230*/  LDL.64 R48, [R1+0xfe0] ;  /* 0x000fe00001307983 */ /* 0x000f280000100a00 */
[----:B------:R-:W4:Y:S04]  /*29240*/  LDL.64 R34, [R1+0x910] ;  /* 0x0009100001227983 */ /* 0x000f280000100a00 */
[----:B------:R-:W-:Y:S01]  /*29250*/  LDGSTS.E [R21+-0x20000], desc[UR8][R32.64], !P3 ;  /* 0xe000000020157fae */ /* 0x000fe2000d921848 */
[----:B-1----:R-:W-:-:S02]  /*29260*/  VIADD R26, R30, 0xfffffe3e ;  /* 0xfffffe3e1e1a7836 */ /* 0x002fc40000000000 */
[----:B------:R-:W1:Y:S01]  /*29270*/  LDC R30, c[0x0][0x230] ;  /* 0x00008c00ff1e7b82 */ /* 0x000e620000000800 */
[----:B------:R-:W4:Y:S04]  /*29280*/  LDL.64 R54, [R1+0x1340] ;  /* 0x0013400001367983 */ /* 0x000f280000100a00 */
[----:B------:R-:W-:Y:S04]  /*29290*/  LDGSTS.E [R12+-0x1c000], desc[UR8][R46.64], !P3 ;  /* 0xe40000002e0c7fae */ /* 0x000fe8000d921848 */
[----:B------:R-:W4:Y:S04]  /*292a0*/  LDL.64 R32, [R1+0x918] ;  /* 0x0009180001207983 */ /* 0x000f280000100a00 */
[----:B------:R-:W-:Y:S04]  /*292b0*/  LDGSTS.E [R25+-0x18000], desc[UR8][R50.64], !P3 ;  /* 0xe800000032197fae */ /* 0x000fe8000d921848 */
[----:B------:R-:W4:Y:S04]  /*292c0*/  LDL.64 R46, [R1+0x928] ;  /* 0x00092800012e7983 */ /* 0x000f280000100a00 */
[----:B------:R-:W-:Y:S01]  /*292d0*/  LDGSTS.E [R24+-0x14000], desc[UR8][R44.64], !P3 ;  /* 0xec0000002c187fae */ /* 0x000fe2000d921848 */
[----:B------:R-:W-:-:S03]  /*292e0*/  ISETP.GE.U32.AND P1, PT, R26, 0x7ffffdbf, PT ;  /* 0x7ffffdbf1a00780c */ /* 0x000fc60003f26070 */
[----:B------:R-:W4:Y:S04]  /*292f0*/  LDL.64 R50, [R1+0xfe8] ;  /* 0x000fe80001327983 */ /* 0x000f280000100a00 */
[----:B------:R-:W4:Y:S01]  /*29300*/  LDL.64 R44, [R1+0x930] ;  /* 0x00093000012c7983 */ /* 0x000f220000100a00 */
[----:B------:R-:W-:Y:S02]  /*29310*/  VIADD R26, R28, 0xfffffe3d ;  /* 0xfffffe3d1c1a7836 */ /* 0x000fe40000000000 */
[----:B------:R-:W1:Y:S03]  /*29320*/  LDC R28, c[0x0][0x230] ;  /* 0x00008c00ff1c7b82 */ /* 0x000e660000000800 */
[----:B------:R-:W-:Y:S01]  /*29330*/  ISETP.GE.U32.AND P2, PT, R26, 0x7ffffdbe, PT ;  /* 0x7ffffdbe1a00780c */ /* 0x000fe20003f46070 */
[----:B--2---:R-:W-:Y:S04]  /*29340*/  LDGSTS.E [R21+-0x1fffc], desc[UR8][R38.64], !P1 ;  /* 0xe000400026157fae */ /* 0x004fe8000c921848 */
[----:B------:R-:W2:Y:S04]  /*29350*/  LDL.64 R38, [R1+0x940] ;  /* 0x0009400001267983 */ /* 0x000ea80000100a00 */
[----:B---3--:R-:W-:Y:S04]  /*29360*/  LDGSTS.E [R12+-0x1bffc], desc[UR8][R36.64], !P1 ;  /* 0xe4004000240c7fae */ /* 0x008fe8000c921848 */
[----:B------:R-:W-:Y:S04]  /*29370*/  LDGSTS.E [R25+-0x17ffc], desc[UR8][R52.64], !P1 ;  /* 0xe800400034197fae */ /* 0x000fe8000c921848 */
[----:B------:R-:W3:Y:S04]  /*29380*/  LDL.64 R36, [R1+0x948] ;  /* 0x0009480001247983 */ /* 0x000ee80000100a00 */
[----:B----4-:R-:W-:Y:S04]  /*29390*/  LDGSTS.E [R24+-0x13ffc], desc[UR8][R34.64], !P1 ;  /* 0xec00400022187fae */ /* 0x010fe8000c921848 */
[----:B------:R-:W-:Y:S04]  /*293a0*/  LDGSTS.E [R21+-0x1fff8], desc[UR8][R48.64], !P2 ;  /* 0xe000800030157fae */ /* 0x000fe8000d121848 */
[----:B------:R-:W4:Y:S04]  /*293b0*/  LDL.64 R52, [R1+0xc88] ;  /* 0x000c880001347983 */ /* 0x000f280000100a00 */
[----:B------:R-:W4:Y:S04]  /*293c0*/  LDL.64 R34, [R1+0x950] ;  /* 0x0009500001227983 */ /* 0x000f280000100a00 */
[----:B------:R-:W-:Y:S04]  /*293d0*/  LDGSTS.E [R12+-0x1bff8], desc[UR8][R32.64], !P2 ;  /* 0xe4008000200c7fae */ /* 0x000fe8000d121848 */
[----:B------:R-:W4:Y:S04]  /*293e0*/  LDL.64 R48, [R1+0xc98] ;  /* 0x000c980001307983 */ /* 0x000f280000100a00 */
[----:B------:R-:W-:Y:S04]  /*293f0*/  LDGSTS.E [R25+-0x17ff8], desc[UR8][R46.64], !P2 ;  /* 0xe80080002e197fae */ /* 0x000fe8000d121848 */
[----:B------:R-:W4:Y:S04]  /*29400*/  LDL.64 R32, [R1+0xc90] ;  /* 0x000c900001207983 */ /* 0x000f280000100a00 */
[----:B------:R-:W4:Y:S04]  /*29410*/  LDL.64 R46, [R1+0x1348] ;  /* 0x00134800012e7983 */ /* 0x000f280000100a00 */
[----:B------:R-:W-:Y:S04]  /*29420*/  LDGSTS.E [R24+-0x13ff8], desc[UR8][R44.64], !P2 ;  /* 0xec0080002c187fae */ /* 0x000fe8000d121848 */
[----:B------:R-:W4:Y:S01]  /*29430*/  LDL.64 R44, [R1+0xce0] ;  /* 0x000ce000012c7983 */ /* 0x000f220000100a00 */
[----:B------:R-:W-:-:S02]  /*29440*/  IADD3 R26, R27, -0x1c4, RZ ;  /* 0xfffffe3c1b1a7810 */ /* 0x000fc40007ffe0ff */
[----:B------:R-:W4:Y:S02]  /*29450*/  LDC R27, c[0x0][0x230] ;  /* 0x00008c00ff1b7b82 */ /* 0x000f240000000800 */
[----:B------:R-:W-:Y:S01]  /*29460*/  ISETP.GE.U32.AND P3, PT, R26, 0x7ffffdbd, PT ;  /* 0x7ffffdbd1a00780c */ /* 0x000fe20003f66070 */
[----:B-1----:R-:W-:-:S05]  /*29470*/  VIADD R26, R30, 0xfffffe1f ;  /* 0xfffffe1f1e1a7836 */ /* 0x002fca0000000000 */
[----:B------:R-:W-:-:S07]  /*29480*/  ISETP.GE.U32.AND P1, PT, R26, 0x7ffffda0, PT ;  /* 0x7ffffda01a00780c */ /* 0x000fce0003f26070 */
[----:B------:R-:W-:Y:S04]  /*29490*/  LDGSTS.E [R21+-0x1fff4], desc[UR8][R50.64], !P3 ;  /* 0xe000c00032157fae */ /* 0x000fe8000d921848 */
[----:B------:R-:W4:Y:S01]  /*294a0*/  LDL.64 R50, [R1+0x1350] ;  /* 0x0013500001327983 */ /* 0x000f220000100a00 */
[----:B------:R-:W-:Y:S02]  /*294b0*/  VIADD R26, R29, 0xfffffe1e ;  /* 0xfffffe1e1d1a7836 */ /* 0x000fe40000000000 */
[----:B------:R-:W1:Y:S03]  /*294c0*/  LDC R29, c[0x0][0x230] ;  /* 0x00008c00ff1d7b82 */ /* 0x000e660000000800 */
[----:B------:R-:W-:Y:S01]  /*294d0*/  ISETP.GE.U32.AND P2, PT, R26, 0x7ffffd9f, PT ;  /* 0x7ffffd9f1a00780c */ /* 0x000fe20003f46070 */
[----:B--2---:R-:W-:Y:S04]  /*294e0*/  LDGSTS.E [R12+-0x1bff4], desc[UR8][R38.64], !P3 ;  /* 0xe400c000260c7fae */ /* 0x004fe8000d921848 */
[----:B------:R-:W2:Y:S04]  /*294f0*/  LDL.64 R38, [R1+0xce8] ;  /* 0x000ce80001267983 */ /* 0x000ea80000100a00 */
[----:B---3--:R-:W-:Y:S04]  /*29500*/  LDGSTS.E [R25+-0x17ff4], desc[UR8][R36.64], !P3 ;  /* 0xe800c00024197fae */ /* 0x008fe8000d921848 */
[----:B------:R-:W3:Y:S04]  /*29510*/  LDL.64 R36, [R1+0xcf0] ;  /* 0x000cf00001247983 */ /* 0x000ee80000100a00 */
[----:B----4-:R-:W-:Y:S04]  /*29520*/  LDGSTS.E [R24+-0x13ff4], desc[UR8][R34.64], !P3 ;  /* 0xec00c00022187fae */ /* 0x010fe8000d921848 */
[----:B------:R-:W-:Y:S04]  /*29530*/  LDGSTS.E [R21+-0x10000], desc[UR8][R54.64], !P1 ;  /* 0xf000000036157fae */ /* 0x000fe8000c921848 */
[----:B------:R-:W-:Y:S04]  /*29540*/  LDGSTS.E [R12+-0xc000], desc[UR8][R52.64], !P1 ;  /* 0xf4000000340c7fae */ /* 0x000fe8000c921848 */
[----:B------:R-:W4:Y:S04]  /*29550*/  LDL.64 R34, [R1+0xcf8] ;  /* 0x000cf80001227983 */ /* 0x000f280000100a00 */
[----:B------:R-:W-:Y:S04]  /*29560*/  LDGSTS.E [R25+-0x8000], desc[UR8][R32.64], !P1 ;  /* 0xf800000020197fae */ /* 0x000fe8000c921848 */
[----:B------:R-:W-:Y:S04]  /*29570*/  LDGSTS.E [R24+-0x4000], desc[UR8][R48.64], !P1 ;  /* 0xfc00000030187fae */ /* 0x000fe8000c921848 */
[----:B------:R-:W-:Y:S04]  /*29580*/  LDGSTS.E [R21+-0xfffc], desc[UR8][R46.64], !P2 ;  /* 0xf00040002e157fae */ /* 0x000fe8000d121848 */
[----:B------:R-:W4:Y:S04]  /*29590*/  LDL.64 R32, [R1+0xd08] ;  /* 0x000d080001207983 */ /* 0x000f280000100a00 */
[----:B------:R-:W4:Y:S04]  /*295a0*/  LDL.64 R48, [R1+0x1358] ;  /* 0x0013580001307983 */ /* 0x000f280000100a00 */
[----:B------:R-:W4:Y:S04]  /*295b0*/  LDL.64 R46, [R1+0xd10] ;  /* 0x000d1000012e7983 */ /* 0x000f280000100a00 */
[----:B------:R-:W-:Y:S01]  /*295c0*/  LDGSTS.E [R12+-0xbffc], desc[UR8][R44.64], !P2 ;  /* 0xf40040002c0c7fae */ /* 0x000fe2000d121848 */
[----:B------:R-:W-:-:S02]  /*295d0*/  IADD3 R26, R28, -0x1e3, RZ ;  /* 0xfffffe1d1c1a7810 */ /* 0x000fc40007ffe0ff */
[----:B------:R-:W1:Y:S01]  /*295e0*/  LDC R28, c[0x0][0x230] ;  /* 0x00008c00ff1c7b82 */ /* 0x000e620000000800 */
[----:B------:R-:W4:Y:S04]  /*295f0*/  LDL.64 R52, [R1+0x180] ;  /* 0x0001800001347983 */ /* 0x000f280000100a00 */
[----:B------:R-:W4:Y:S01]  /*29600*/  LDL.64 R44, [R1+0xd18] ;  /* 0x000d1800012c7983 */ /* 0x000f220000100a00 */
[----:B------:R-:W-:Y:S01]  /*29610*/  ISETP.GE.U32.AND P3, PT, R26, 0x7ffffd9e, PT ;  /* 0x7ffffd9e1a00780c */ /* 0x000fe20003f66070 */
        /* <DEDUP_REMOVED lines=9> */
[----:B------:R4:W-:Y:S04]  /*296b0*/  LDGSTS.E [R25+-0x7ff8], desc[UR8][R18.64], !P3 ;  /* 0xf800800012197fae */ /* 0x0009e8000d921848 */
[----:B------:R-:W3:Y:S04]  /*296c0*/  LDL.64 R34, [R1+0x1a0] ;  /* 0x0001a00001227983 */ /* 0x000ee80000100a00 */
[----:B------:R-:W3:Y:S04]  /*296d0*/  LDL.LU.64 R18, [R1+0x1660] ;  /* 0x0016600001127983 */ /* 0x000ee80000300a00 */
[----:B------:R-:W3:Y:S04]  /*296e0*/  LDL.64 R50, [R1+0x1c0] ;  /* 0x0001c00001327983 */ /* 0x000ee80000100a00 */
[----:B------:R-:W-:Y:S04]  /*296f0*/  LDGSTS.E [R24+-0x3ff8], desc[UR8][R32.64], !P3 ;  /* 0xfc00800020187fae */ /* 0x000fe8000d921848 */
[----:B------:R-:W-:Y:S04]  /*29700*/  LDGSTS.E [R21+-0xfff4], desc[UR8][R48.64], !P4 ;  /* 0xf000c00030157fae */ /* 0x000fe8000e121848 */
[----:B------:R-:W-:Y:S04]  /*29710*/  LDGSTS.E [R12+-0xbff4], desc[UR8][R46.64], !P4 ;  /* 0xf400c0002e0c7fae */ /* 0x000fe8000e121848 */
[----:B------:R-:W3:Y:S04]  /*29720*/  LDL.64 R32, [R1+0x310] ;  /* 0x0003100001207983 */ /* 0x000ee80000100a00 */
[----:B------:R-:W3:Y:S04]  /*29730*/  LDL.64 R48, [R1+0x1d8] ;  /* 0x0001d80001307983 */ /* 0x000ee80000100a00 */
[----:B------:R-:W3:Y:S04]  /*29740*/  LDL.64 R46, [R1+0x1e8] ;  /* 0x0001e800012e7983 */ /* 0x000ee80000100a00 */
[----:B------:R3:W-:Y:S01]  /*29750*/  LDGSTS.E [R24+-0x7ff4], desc[UR8][R44.64], !P4 ;  /* 0xf800c0002c187fae */ /* 0x0007e2000e121848 */
[----:B-1----:R-:W-:Y:S01]  /*29760*/  VIADD R26, R29, 0xfffffe7b ;  /* 0xfffffe7b1d1a7836 */ /* 0x002fe20000000000 */
[----:B----4-:R-:W-:Y:S01]  /*29770*/  IADD3 R25, R28, -0x186, RZ ;  /* 0xfffffe7a1c197810 */ /* 0x010fe20007ffe0ff */
[----:B------:R-:W1:Y:S01]  /*29780*/  LDC R29, c[0x0][0x230] ;  /* 0x00008c00ff1d7b82 */ /* 0x000e620000000800 */
[----:B------:R-:W4:Y:S04]  /*29790*/  LDL.64 R54, [R1+0x6c0] ;  /* 0x0006c00001367983 */ /* 0x000f280000100a00 */
[----:B------:R-:W4:Y:S01]  /*297a0*/  LDL.64 R44, [R1+0x1f0] ;  /* 0x0001f000012c7983 */ /* 0x000f220000100a00 */
[----:B------:R-:W-:-:S02]  /*297b0*/  ISETP.GE.U32.AND P1, PT, R26, 0x7ffffdfc, PT ;  /* 0x7ffffdfc1a00780c */ /* 0x000fc40003f26070 */
[----:B------:R-:W1:Y:S01]  /*297c0*/  LDC R28, c[0x0][0x230] ;  /* 0x00008c00ff1c7b82 */ /* 0x000e620000000800 */
[----:B------:R-:W-:Y:S01]  /*297d0*/  ISETP.GE.U32.AND P2, PT, R25, 0x7ffffdfb, PT ;  /* 0x7ffffdfb1900780c */ /* 0x000fe20003f46070 */
[----:B--2---:R2:W-:Y:S06]  /*297e0*/  LDGSTS.E [R21+-0x3ff4], desc[UR8][R38.64], !P4 ;  /* 0xfc00c00026157fae */ /* 0x0045ec000e121848 */
[----:B------:R-:W1:Y:S01]  /*297f0*/  LDC R26, c[0x0][0x230] ;  /* 0x00008c00ff1a7b82 */ /* 0x000e620000000800 */
[----:B------:R-:W4:Y:S01]  /*29800*/  LDL.64 R38, [R1+0x338] ;  /* 0x0003380001267983 */ /* 0x000f220000100a00 */
[C---:B---3--:R-:W-:Y:S01]  /*29810*/  VIADD R20, R19.reuse, 0x100000 ;  /* 0x0010000013147836 */ /* 0x048fe20000000000 */
[C---:B------:R-:W-:Y:S01]  /*29820*/  IADD3 R24, R19.reuse, 0x100000, RZ ;  /* 0x0010000013187810 */ /* 0x040fe20007ffe0ff */
[----:B------:R-:W-:-:S02]  /*29830*/  VIADD R12, R19, 0x100000 ;  /* 0x00100000130c7836 */ /* 0x000fc40000000000 */
[----:B--2---:R-:W-:Y:S01]  /*29840*/  VIADD R21, R19, 0x100000 ;  /* 0x0010000013157836 */ /* 0x004fe20000000000 */
[----:B------:R-:W-:Y:S04]  /*29850*/  LDGSTS.E [R20+-0x40000], desc[UR8][R36.64], !P1 ;  /* 0xc000000024147fae */ /* 0x000fe8000c921848 */
[----:B------:R-:W-:Y:S04]  /*29860*/  LDGSTS.E [R12+-0x3c000], desc[UR8][R52.64], !P1 ;  /* 0xc4000000340c7fae */ /* 0x000fe8000c921848 */
[----:B------:R-:W-:Y:S04]  /*29870*/  LDGSTS.E [R24+-0x38000], desc[UR8][R34.64], !P1 ;  /* 0xc800000022187fae */ /* 0x000fe8000c921848 */
[----:B------:R-:W2:Y:S04]  /*29880*/  LDL.64 R36, [R1+0x208] ;  /* 0x0002080001247983 */ /* 0x000ea80000100a00 */
[----:B------:R-:W3:Y:S04]  /*29890*/  LDL.64 R52, [R1+0x218] ;  /* 0x0002180001347983 */ /* 0x000ee80000100a00 */
[----:B------:R-:W3:Y:S04]  /*298a0*/  LDL.64 R34, [R1+0x248] ;  /* 0x0002480001227983 */ /* 0x000ee80000100a00 */
[----:B------:R-:W-:Y:S04]  /*298b0*/  LDGSTS.E [R21+-0x34000], desc[UR8][R50.64], !P1 ;  /* 0xcc00000032157fae */ /* 0x000fe8000c921848 */
[----:B------:R-:W-:Y:S04]  /*298c0*/  LDGSTS.E [R20+-0x3fffc], desc[UR8][R32.64], !P2 ;  /* 0xc000400020147fae */ /* 0x000fe8000d121848 */
[----:B------:R-:W-:Y:S04]  /*298d0*/  LDGSTS.E [R12+-0x3bffc], desc[UR8][R48.64], !P2 ;  /* 0xc4004000300c7fae */ /* 0x000fe8000d121848 */
[----:B------:R-:W3:Y:S04]  /*298e0*/  LDL.64 R50, [R1+0x358] ;  /* 0x0003580001327983 */ /* 0x000ee80000100a00 */
[----:B------:R-:W3:Y:S04]  /*298f0*/  LDL.64 R32, [R1+0x260] ;  /* 0x0002600001207983 */ /* 0x000ee80000100a00 */
[----:B------:R-:W3:Y:S04]  /*29900*/  LDL.64 R48, [R1+0x268] ;  /* 0x0002680001307983 */ /* 0x000ee80000100a00 */
[----:B------:R-:W-:Y:S04]  /*29910*/  LDGSTS.E [R24+-0x37ffc], desc[UR8][R46.64], !P2 ;  /* 0xc80040002e187fae */ /* 0x000fe8000d121848 */
[----:B----4-:R-:W-:Y:S04]  /*29920*/  LDGSTS.E [R21+-0x33ffc], desc[UR8][R44.64], !P2 ;  /* 0xcc0040002c157fae */ /* 0x010fe8000d121848 */
[----:B------:R-:W4:Y:S04]  /*29930*/  LDL.64 R46, [R1+0x278] ;  /* 0x00027800012e7983 */ /* 0x000f280000100a00 */
[----:B------:R-:W4:Y:S01]  /*29940*/  LDL.64 R44, [R1+0x878] ;  /* 0x00087800012c7983 */ /* 0x000f220000100a00 */
[----:B------:R-:W-:-:S02]  /*29950*/  VIADD R25, R27, 0xfffffe79 ;  /* 0xfffffe791b197836 */ /* 0x000fc40000000000 */
[----:B------:R-:W4:Y:S03]  /*29960*/  LDC R27, c[0x0][0x230] ;  /* 0x00008c00ff1b7b82 */ /* 0x000f260000000800 */
[----:B------:R-:W-:Y:S02]  /*29970*/  ISETP.GE.U32.AND P3, PT, R25, 0x7ffffdfa, PT ;  /* 0x7ffffdfa1900780c */ /* 0x000fe40003f66070 */
[----:B-1----:R-:W-:-:S03]  /*29980*/  IADD3 R25, R29, -0x188, RZ ;  /* 0xfffffe781d197810 */ /* 0x002fc60007ffe0ff */
[----:B------:R-:W1:Y:S01]  /*29990*/  LDC R29, c[0x0][0x230] ;  /* 0x00008c00ff1d7b82 */ /* 0x000e620000000800 */
[----:B------:R-:W-:Y:S01]  /*299a0*/  ISETP.GE.U32.AND P1, PT, R25, 0x7ffffdf9, PT ;  /* 0x7ffffdf91900780c */ /* 0x000fe20003f26070 */
[----:B------:R-:W-:-:S05]  /*299b0*/  VIADD R25, R26, 0xfffffe5b ;  /* 0xfffffe5b1a197836 */ /* 0x000fca0000000000 */
[----:B------:R-:W-:Y:S01]  /*299c0*/  ISETP.GE.U32.AND P2, PT, R25, 0x7ffffddc, PT ;  /* 0x7ffffddc1900780c */ /* 0x000fe20003f46070 */
[----:B------:R-:W1:Y:S01]  /*299d0*/  LDC R26, c[0x0][0x230] ;  /* 0x00008c00ff1a7b82 */ /* 0x000e620000000800 */
[----:B------:R-:W-:Y:S04]  /*299e0*/  LDGSTS.E [R20+-0x3fff8], desc[UR8][R38.64], !P3 ;  /* 0xc000800026147fae */ /* 0x000fe8000d921848 */
[----:B------:R-:W4:Y:S04]  /*299f0*/  LDL.64 R38, [R1+0x590] ;  /* 0x0005900001267983 */ /* 0x000f280000100a00 */
[----:B--2---:R-:W-:Y:S04]  /*29a00*/  LDGSTS.E [R12+-0x3bff8], desc[UR8][R36.64], !P3 ;  /* 0xc4008000240c7fae */ /* 0x004fe8000d921848 */
[----:B---3--:R-:W-:Y:S04]  /*29a10*/  LDGSTS.E [R24+-0x37ff8], desc[UR8][R52.64], !P3 ;  /* 0xc800800034187fae */ /* 0x008fe8000d921848 */
        /* <DEDUP_REMOVED lines=10> */
[----:B----4-:R-:W-:Y:S04]  /*29ac0*/  LDGSTS.E [R21+-0x33ff4], desc[UR8][R46.64], !P1 ;  /* 0xcc00c0002e157fae */ /* 0x010fe8000c921848 */
[----:B------:R-:W-:Y:S04]  /*29ad0*/  LDGSTS.E [R20+-0x30000], desc[UR8][R44.64], !P2 ;  /* 0xd00000002c147fae */ /* 0x000fe8000d121848 */
        /* <DEDUP_REMOVED lines=27> */
[----:B------:R-:W1:Y:S03]  /*29c90*/  LDC R26, c[0x0][0x230] ;  /* 0x00008c00ff1a7b82 */ /* 0x000e660000000800 */
[----:B------:R-:W-:Y:S01]  /*29ca0*/  ISETP.GE.U32.AND P2, PT, R25, 0x7ffffdd9, PT ;  /* 0x7ffffdd91900780c */ /* 0x000fe20003f46070 */
[----:B------:R-:W-:-:S04]  /*29cb0*/  VIADD R25, R28, 0xfffffe3b ;  /* 0xfffffe3b1c197836 */ /* 0x000fc80000000000 */
        /* <DEDUP_REMOVED lines=20> */
[----:B-1----:R-:W-:-:S02]  /*29e00*/  IADD3 R25, R29, -0x1c6, RZ ;  /* 0xfffffe3a1d197810 */ /* 0x002fc40007ffe0ff */
[----:B------:R-:W1:Y:S02]  /*29e10*/  LDC R29, c[0x0][0x230] ;  /* 0x00008c00ff1d7b82 */ /* 0x000e640000000800 */
[----:B------:R-:W-:Y:S01]  /*29e20*/  ISETP.GE.U32.AND P1, PT, R25, 0x7ffffdbb, PT ;  /* 0x7ffffdbb1900780c */ /* 0x000fe20003f26070 */
[----:B------:R-:W-:-:S05]  /*29e30*/  VIADD R25, R27, 0xfffffe39 ;  /* 0xfffffe391b197836 */ /* 0x000fca0000000000 */
[----:B------:R-:W-:Y:S01]  /*29e40*/  ISETP.GE.U32.AND P2, PT, R25, 0x7ffffdba, PT ;  /* 0x7ffffdba1900780c */ /* 0x000fe20003f46070 */
[----:B------:R-:W-:Y:S01]  /*29e50*/  LDGSTS.E [R21+-0x14000], desc[UR8][R38.64], !P3 ;  /* 0xec00000026157fae */ /* 0x000fe2000d921848 */
[----:B------:R-:W1:Y:S03]  /*29e60*/  LDC R27, c[0x0][0x230] ;  /* 0x00008c00ff1b7b82 */ /* 0x000e660000000800 */
        /* <DEDUP_REMOVED lines=20> */
[----:B-1----:R-:W-:-:S04]  /*29fb0*/  IADD3 R25, R29, -0x1e5, RZ ;  /* 0xfffffe1b1d197810 */ /* 0x002fc80007ffe0ff */
[----:B------:R-:W-:Y:S01]  /*29fc0*/  ISETP.GE.U32.AND P1, PT, R25, 0x7ffffd9c, PT ;  /* 0x7ffffd9c1900780c */ /* 0x000fe20003f26070 */
[----:B------:R-:W-:Y:S02]  /*29fd0*/  VIADD R25, R28, 0xfffffe1a ;  /* 0xfffffe1a1c197836 */ /* 0x000fe40000000000 */
[----:B------:R-:W1:Y:S03]  /*29fe0*/  LDC R28, c[0x0][0x230] ;  /* 0x00008c00ff1c7b82 */ /* 0x000e660000000800 */
        /* <DEDUP_REMOVED lines=21> */
[----:B------:R-:W-:Y:S02]  /*2a140*/  ISETP.GE.U32.AND P3, PT, R25, 0x7ffffd9a, PT ;  /* 0x7ffffd9a1900780c */ /* 0x000fe40003f66070 */
[----:B------:R-:W-:Y:S02]  /*2a150*/  IADD3 R25, R26, -0x1e8, RZ ;  /* 0xfffffe181a197810 */ /* 0x000fe40007ffe0ff */
[----:B------:R-:W-:Y:S01]  /*2a160*/  IADD3 R19, R18, 0x100000, RZ ;  /* 0x0010000012137810 */ /* 0x000fe20007ffe0ff */
        /* <DEDUP_REMOVED lines=17> */
[----:B------:R4:W-:Y:S04]  /*2a280*/  LDGSTS.E [R12+-0xbff4], desc[UR8][R44.64], !P4 ;  /* 0xf400c0002c0c7fae */ /* 0x0009e8000e121848 */
[----:B------:R-:W3:Y:S04]  /*2a290*/  LDL.64 R46, [R1+0x2a8] ;  /* 0x0002a800012e7983 */ /* 0x000ee80000100a00 */
[----:B------:R-:W3:Y:S01]  /*2a2a0*/  LDL.64 R44, [R1+0x2b0] ;  /* 0x0002b000012c7983 */ /* 0x000ee20000100a00 */
[----:B-1----:R-:W-:-:S02]  /*2a2b0*/  VIADD R25, R28, 0xfffffe77 ;  /* 0xfffffe771c197836 */ /* 0x002fc40000000000 */
[----:B----4-:R-:W-:Y:S01]  /*2a2c0*/  VIADD R12, R18, 0x100000 ;  /* 0x00100000120c7836 */ /* 0x010fe20000000000 */
[----:B------:R-:W1:Y:S02]  /*2a2d0*/  LDC R28, c[0x0][0x230] ;  /* 0x00008c00ff1c7b82 */ /* 0x000e640000000800 */
[----:B------:R-:W-:Y:S01]  /*2a2e0*/  ISETP.GE.U32.AND P1, PT, R25, 0x7ffffdf8, PT ;  /* 0x7ffffdf81900780c */ /* 0x000fe20003f26070 */
[----:B------:R-:W-:-:S05]  /*2a2f0*/  VIADD R24, R27, 0xfffffe76 ;  /* 0xfffffe761b187836 */ /* 0x000fca0000000000 */
[----:B------:R-:W-:Y:S01]  /*2a300*/  ISETP.GE.U32.AND P2, PT, R24, 0x7ffffdf7, PT ;  /* 0x7ffffdf71800780c */ /* 0x000fe20003f46070 */
[----:B------:R-:W4:Y:S01]  /*2a310*/  LDC R25, c[0x0][0x230] ;  /* 0x00008c00ff197b82 */ /* 0x000f220000000800 */
[----:B------:R1:W-:Y:S07]  /*2a320*/  LDGSTS.E [R21+-0x7ff4], desc[UR8][R38.64], !P4 ;  /* 0xf800c00026157fae */ /* 0x0003ee000e121848 */
[----:B------:R-:W4:Y:S01]  /*2a330*/  LDC R27, c[0x0][0x230] ;  /* 0x00008c00ff1b7b82 */ /* 0x000f220000000800 */
[C---:B-1----:R-:W-:Y:S01]  /*2a340*/  VIADD R21, R18.reuse, 0x100000 ;  /* 0x0010000012157836 */ /* 0x042fe20000000000 */
[----:B------:R-:W4:Y:S04]  /*2a350*/  LDL.64 R38, [R1+0x2c0] ;  /* 0x0002c00001267983 */ /* 0x000f280000100a00 */
[----:B--2---:R1:W-:Y:S04]  /*2a360*/  LDGSTS.E [R20+-0x3ff4], desc[UR8][R36.64], !P4 ;  /* 0xfc00c00024147fae */ /* 0x0043e8000e121848 */
[----:B---3--:R-:W-:Y:S04]  /*2a370*/  LDGSTS.E [R19+-0x40000], desc[UR8][R52.64], !P1 ;  /* 0xc000000034137fae */ /* 0x008fe8000c921848 */
[----:B------:R-:W-:Y:S01]  /*2a380*/  LDGSTS.E [R12+-0x3c000], desc[UR8][R34.64], !P1 ;  /* 0xc4000000220c7fae */ /* 0x000fe2000c921848 */
[----:B-1----:R-:W-:-:S03]  /*2a390*/  VIADD R20, R18, 0x100000 ;  /* 0x0010000012147836 */ /* 0x002fc60000000000 */
        /* <DEDUP_REMOVED lines=10> */
[----:B------:R-:W-:Y:S04]  /*2a440*/  LDGSTS.E [R21+-0x37ffc], desc[UR8][R44.64], !P2 ;  /* 0xc80040002c157fae */ /* 0x000fe8000d121848 */
[----:B------:R-:W3:Y:S04]  /*2a450*/  LDL.64 R46, [R1+0x2e8] ;  /* 0x0002e800012e7983 */ /* 0x000ee80000100a00 */
[----:B------:R-:W3:Y:S01]  /*2a460*/  LDL.64 R44, [R1+0x2f8] ;  /* 0x0002f800012c7983 */ /* 0x000ee20000100a00 */
[----:B------:R-:W-:-:S02]  /*2a470*/  IADD3 R24, R26, -0x18b, RZ ;  /* 0xfffffe751a187810 */ /* 0x000fc40007ffe0ff */
[----:B------:R-:W1:Y:S02]  /*2a480*/  LDC R26, c[0x0][0x230] ;  /* 0x00008c00ff1a7b82 */ /* 0x000e640000000800 */
[----:B------:R-:W-:Y:S01]  /*2a490*/  ISETP.GE.U32.AND P3, PT, R24, 0x7ffffdf6, PT ;  /* 0x7ffffdf61800780c */ /* 0x000fe20003f66070 */
[----:B------:R-:W-:-:S05]  /*2a4a0*/  VIADD R24, R28, 0xfffffe74 ;  /* 0xfffffe741c187836 */ /* 0x000fca0000000000 */
[----:B------:R-:W-:Y:S01]  /*2a4b0*/  ISETP.GE.U32.AND P1, PT, R24, 0x7ffffdf5, PT ;  /* 0x7ffffdf51800780c */ /* 0x000fe20003f26070 */
[----:B------:R-:W1:Y:S01]  /*2a4c0*/  LDC R28, c[0x0][0x230] ;  /* 0x00008c00ff1c7b82 */ /* 0x000e620000000800 */
[----:B----4-:R-:W-:Y:S04]  /*2a4d0*/  LDGSTS.E [R20+-0x33ffc], desc[UR8][R38.64], !P2 ;  /* 0xcc00400026147fae */ /* 0x010fe8000d121848 */
        /* <DEDUP_REMOVED lines=18> */
[----:B------:R-:W3:Y:S02]  /*2a600*/  LDC R25, c[0x0][0x230] ;  /* 0x00008c00ff197b82 */ /* 0x000ee40000000800 */
[----:B------:R-:W-:Y:S01]  /*2a610*/  ISETP.GE.U32.AND P2, PT, R24, 0x7ffffdd8, PT ;  /* 0x7ffffdd81800780c */ /* 0x000fe20003f46070 */
[----:B-1----:R-:W-:-:S05]  /*2a620*/  VIADD R24, R26, 0xfffffe56 ;  /* 0xfffffe561a187836 */ /* 0x002fca0000000000 */
[----:B------:R-:W-:Y:S01]  /*2a630*/  ISETP.GE.U32.AND P3, PT, R24, 0x7ffffdd7, PT ;  /* 0x7ffffdd71800780c */ /* 0x000fe20003f66070 */
[----:B------:R-:W-:Y:S01]  /*2a640*/  VIADD R24, R28, 0xfffffe55 ;  /* 0xfffffe551c187836 */ /* 0x000fe20000000000 */
[----:B------:R-:W1:Y:S04]  /*2a650*/  LDC R26, c[0x0][0x230] ;  /* 0x00008c00ff1a7b82 */ /* 0x000e680000000800 */
[----:B------:R-:W-:-:S04]  /*2a660*/  ISETP.GE.U32.AND P1, PT, R24, 0x7ffffdd6, PT ;  /* 0x7ffffdd61800780c */ /* 0x000fc80003f26070 */
        /* <DEDUP_REMOVED lines=16> */
[----:B------:R-:W-:Y:S01]  /*2a770*/  LDGSTS.E [R19+-0x2fff8], desc[UR8][R44.64], !P1 ;  /* 0xd00080002c137fae */ /* 0x000fe2000c921848 */
[----:B------:R-:W-:-:S02]  /*2a780*/  IADD3 R24, R25, -0x1ac, RZ ;  /* 0xfffffe5419187810 */ /* 0x000fc40007ffe0ff */
[----:B------:R-:W1:Y:S01]  /*2a790*/  LDC R25, c[0x0][0x230] ;  /* 0x00008c00ff197b82 */ /* 0x000e620000000800 */
[----:B------:R-:W3:Y:S04]  /*2a7a0*/  LDL.64 R46, [R1+0x9d8] ;  /* 0x0009d800012e7983 */ /* 0x000ee80000100a00 */
[----:B------:R-:W3:Y:S01]  /*2a7b0*/  LDL.64 R44, [R1+0x9d0] ;  /* 0x0009d000012c7983 */ /* 0x000ee20000100a00 */
[----:B------:R-:W-:Y:S01]  /*2a7c0*/  ISETP.GE.U32.AND P2, PT, R24, 0x7ffffdd5, PT ;  /* 0x7ffffdd51800780c */ /* 0x000fe20003f46070 */
[----:B------:R-:W-:Y:S02]  /*2a7d0*/  VIADD R24, R27, 0xfffffe37 ;  /* 0xfffffe371b187836 */ /* 0x000fe40000000000 */
[----:B------:R-:W1:Y:S03]  /*2a7e0*/  LDC R27, c[0x0][0x230] ;  /* 0x00008c00ff1b7b82 */ /* 0x000e660000000800 */
[----:B------:R-:W-:Y:S01]  /*2a7f0*/  ISETP.GE.U32.AND P3, PT, R24, 0x7ffffdb8, PT ;  /* 0x7ffffdb81800780c */ /* 0x000fe20003f66070 */
        /* <DEDUP_REMOVED lines=13> */
[----:B------:R-:W-:Y:S01]  /*2a8d0*/  LDGSTS.E [R19+-0x20000], desc[UR8][R48.64], !P3 ;  /* 0xe000000030137fae */ /* 0x000fe2000d921848 */
[----:B-1----:R-:W-:-:S02]  /*2a8e0*/  VIADD R24, R28, 0xfffffe36 ;  /* 0xfffffe361c187836 */ /* 0x002fc40000000000 */
[----:B------:R-:W1:Y:S01]  /*2a8f0*/  LDC R28, c[0x0][0x230] ;  /* 0x00008c00ff1c7b82 */ /* 0x000e620000000800 */
[----:B------:R-:W3:Y:S04]  /*2a900*/  LDL.64 R54, [R1+0x1380] ;  /* 0x0013800001367983 */ /* 0x000ee80000100a00 */
[----:B------:R-:W-:Y:S04]  /*2a910*/  LDGSTS.E [R12+-0x1c000], desc[UR8][R44.64], !P3 ;  /* 0xe40000002c0c7fae */ /* 0x000fe8000d921848 */
[----:B------:R-:W3:Y:S01]  /*2a920*/  LDL.64 R48, [R1+0xa00] ;  /* 0x000a000001307983 */ /* 0x000ee20000100a00 */
[----:B------:R-:W-:-:S03]  /*2a930*/  ISETP.GE.U32.AND P1, PT, R24, 0x7ffffdb7, PT ;  /* 0x7ffffdb71800780c */ /* 0x000fc60003f26070 */
[----:B------:R-:W-:Y:S04]  /*2a940*/  LDGSTS.E [R21+-0x18000], desc[UR8][R46.64], !P3 ;  /* 0xe80000002e157fae */ /* 0x000fe8000d921848 */
[----:B------:R-:W3:Y:S01]  /*2a950*/  LDL.64 R44, [R1+0xa08] ;  /* 0x000a0800012c7983 */ /* 0x000ee20000100a00 */
[----:B------:R-:W-:Y:S02]  /*2a960*/  IADD3 R24, R26, -0x1cb, RZ ;  /* 0xfffffe351a187810 */ /* 0x000fe40007ffe0ff */
[----:B------:R-:W1:Y:S01]  /*2a970*/  LDC R26, c[0x0][0x230] ;  /* 0x00008c00ff1a7b82 */ /* 0x000e620000000800 */
[----:B------:R-:W3:Y:S01]  /*2a980*/  LDL.64 R46, [R1+0xa10] ;  /* 0x000a1000012e7983 */ /* 0x000ee20000100a00 */
[----:B------:R-:W-:-:S03]  /*2a990*/  ISETP.GE.U32.AND P2, PT, R24, 0x7ffffdb6, PT ;  /* 0x7ffffdb61800780c */ /* 0x000fc60003f46070 */
[----:B----4-:R-:W-:Y:S04]  /*2a9a0*/  LDGSTS.E [R20+-0x14000], desc[UR8][R38.64], !P3 ;  /* 0xec00000026147fae */ /* 0x010fe8000d921848 */
[----:B------:R-:W4:Y:S04]  /*2a9b0*/  LDL.64 R38, [R1+0x1148] ;  /* 0x0011480001267983 */ /* 0x000f280000100a00 */
[----:B--2---:R-:W-:Y:S04]  /*2a9c0*/  LDGSTS.E [R19+-0x1fffc], desc[UR8][R36.64], !P1 ;  /* 0xe000400024137fae */ /* 0x004fe8000c921848 */
[----:B---3--:R-:W-:Y:S04]  /*2a9d0*/  LDGSTS.E [R12+-0x1bffc], desc[UR8][R34.64], !P1 ;  /* 0xe4004000220c7fae */ /* 0x008fe8000c921848 */
[----:B------:R-:W2:Y:S04]  /*2a9e0*/  LDL.64 R36, [R1+0xa18] ;  /* 0x000a180001247983 */ /* 0x000ea80000100a00 */
[----:B------:R-:W-:Y:S04]  /*2a9f0*/  LDGSTS.E [R21+-0x17ffc], desc[UR8][R52.64], !P1 ;  /* 0xe800400034157fae */ /* 0x000fe8000c921848 */
[----:B------:R-:W3:Y:S04]  /*2aa00*/  LDL.64 R34, [R1+0xa20] ;  /* 0x000a200001227983 */ /* 0x000ee80000100a00 */
[----:B------:R-:W-:Y:S04]  /*2aa10*/  LDGSTS.E [R20+-0x13ffc], desc[UR8][R32.64], !P1 ;  /* 0xec00400020147fae */ /* 0x000fe8000c921848 */
[----:B------:R-:W-:Y:S04]  /*2aa20*/  LDGSTS.E [R19+-0x1fff8], desc[UR8][R50.64], !P2 ;  /* 0xe000800032137fae */ /* 0x000fe8000d121848 */
[----:B------:R-:W3:Y:S04]  /*2aa30*/  LDL.64 R52, [R1+0xd88] ;  /* 0x000d880001347983 */ /* 0x000ee80000100a00 */
[----:B------:R-:W3:Y:S04]  /*2aa40*/  LDL.64 R32, [R1+0xa28] ;  /* 0x000a280001207983 */ /* 0x000ee80000100a00 */
[----:B------:R-:W-:Y:S04]  /*2aa50*/  LDGSTS.E [R12+-0x1bff8], desc[UR8][R48.64], !P2 ;  /* 0xe4008000300c7fae */ /* 0x000fe8000d121848 */
[----:B------:R-:W3:Y:S04]  /*2aa60*/  LDL.64 R50, [R1+0xd90] ;  /* 0x000d900001327983 */ /* 0x000ee80000100a00 */
[----:B------:R-:W-:Y:S04]  /*2aa70*/  LDGSTS.E [R21+-0x17ff8], desc[UR8][R44.64], !P2 ;  /* 0xe80080002c157fae */ /* 0x000fe8000d121848 */
[----:B------:R-:W3:Y:S01]  /*2aa80*/  LDL.64 R48, [R1+0xd98] ;  /* 0x000d980001307983 */ /* 0x000ee20000100a00 */
[----:B------:R-:W-:-:S02]  /*2aa90*/  VIADD R24, R25, 0xfffffe34 ;  /* 0xfffffe3419187836 */ /* 0x000fc40000000000 */
[----:B------:R-:W3:Y:S01]  /*2aaa0*/  LDC R25, c[0x0][0x230] ;  /* 0x00008c00ff197b82 */ /* 0x000ee20000000800 */
[----:B------:R-:W-:Y:S04]  /*2aab0*/  LDGSTS.E [R20+-0x13ff8], desc[UR8][R46.64], !P2 ;  /* 0xec0080002e147fae */ /* 0x000fe8000d121848 */
[----:B------:R-:W3:Y:S01]  /*2aac0*/  LDL.64 R44, [R1+0x1388] ;  /* 0x00138800012c7983 */ /* 0x000ee20000100a00 */
[----:B------:R-:W-:Y:S01]  /*2aad0*/  ISETP.GE.U32.AND P3, PT, R24, 0x7ffffdb5, PT ;  /* 0x7ffffdb51800780c */ /* 0x000fe20003f66070 */
[----:B-1----:R-:W-:Y:S02]  /*2aae0*/  VIADD R24, R28, 0xfffffe17 ;  /* 0xfffffe171c187836 */ /* 0x002fe40000000000 */
[----:B------:R-:W3:Y:S03]  /*2aaf0*/  LDL.64 R46, [R1+0xda0] ;  /* 0x000da000012e7983 */ /* 0x000ee60000100a00 */
[----:B------:R-:W-:-:S02]  /*2ab00*/  ISETP.GE.U32.AND P1, PT, R24, 0x7ffffd98, PT ;  /* 0x7ffffd981800780c */ /* 0x000fc40003f26070 */
[----:B------:R-:W-:Y:S02]  /*2ab10*/  IADD3 R24, R27, -0x1ea, RZ ;  /* 0xfffffe161b187810 */ /* 0x000fe40007ffe0ff */
[----:B------:R-:W1:Y:S02]  /*2ab20*/  LDC R27, c[0x0][0x230] ;  /* 0x00008c00ff1b7b82 */ /* 0x000e640000000800 */
[----:B------:R-:W-:Y:S01]  /*2ab30*/  ISETP.GE.U32.AND P2, PT, R24, 0x7ffffd97, PT ;  /* 0x7ffffd971800780c */ /* 0x000fe20003f46070 */
[----:B----4-:R-:W-:Y:S04]  /*2ab40*/  LDGSTS.E [R19+-0x1fff4], desc[UR8][R38.64], !P3 ;  /* 0xe000c00026137fae */ /* 0x010fe8000d921848 */
[----:B------:R-:W4:Y:S04]  /*2ab50*/  LDL.64 R38, [R1+0xda8] ;  /* 0x000da80001267983 */ /* 0x000f280000100a00 */
[----:B--2---:R-:W-:Y:S04]  /*2ab60*/  LDGSTS.E [R12+-0x1bff4], desc[UR8][R36.64], !P3 ;  /* 0xe400c000240c7fae */ /* 0x004fe8000d921848 */
[----:B---3--:R-:W-:Y:S04]  /*2ab70*/  LDGSTS.E [R21+-0x17ff4], desc[UR8][R34.64], !P3 ;  /* 0xe800c00022157fae */ /* 0x008fe8000d921848 */
[----:B------:R-:W2:Y:S04]  /*2ab80*/  LDL.64 R36, [R1+0xdb0] ;  /* 0x000db00001247983 */ /* 0x000ea80000100a00 */
[----:B------:R-:W3:Y:S04]  /*2ab90*/  LDL.64 R34, [R1+0x1390] ;  /* 0x0013900001227983 */ /* 0x000ee80000100a00 */
[----:B------:R-:W-:Y:S04]  /*2aba0*/  LDGSTS.E [R20+-0x13ff4], desc[UR8][R32.64], !P3 ;  /* 0xec00c00020147fae */ /* 0x000fe8000d921848 */
[----:B------:R-:W-:Y:S04]  /*2abb0*/  LDGSTS.E [R19+-0x10000], desc[UR8][R54.64], !P1 ;  /* 0xf000000036137fae */ /* 0x000fe8000c921848 */
[----:B------:R-:W-:Y:S04]  /*2abc0*/  LDGSTS.E [R12+-0xc000], desc[UR8][R52.64], !P1 ;  /* 0xf4000000340c7fae */ /* 0x000fe8000c921848 */
[----:B------:R-:W3:Y:S04]  /*2abd0*/  LDL.64 R32, [R1+0xdb8] ;  /* 0x000db80001207983 */ /* 0x000ee80000100a00 */
[----:B------:R-:W-:Y:S04]  /*2abe0*/  LDGSTS.E [R21+-0x8000], desc[UR8][R50.64], !P1 ;  /* 0xf800000032157fae */ /* 0x000fe8000c921848 */
[----:B------:R-:W-:Y:S04]  /*2abf0*/  LDGSTS.E [R20+-0x4000], desc[UR8][R48.64], !P1 ;  /* 0xfc00000030147fae */ /* 0x000fe8000c921848 */
[----:B------:R-:W3:Y:S04]  /*2ac00*/  LDL.64 R52, [R1+0x1398] ;  /* 0x0013980001347983 */ /* 0x000ee80000100a00 */
[----:B------:R-:W3:Y:S04]  /*2ac10*/  LDL.64 R50, [R1+0xdc8] ;  /* 0x000dc80001327983 */ /* 0x000ee80000100a00 */
[----:B------:R-:W-:Y:S01]  /*2ac20*/  LDGSTS.E [R19+-0xfffc], desc[UR8][R44.64], !P2 ;  /* 0xf00040002c137fae */ /* 0x000fe2000d121848 */
[----:B------:R-:W-:-:S02]  /*2ac30*/  VIADD R24, R26, 0xfffffe15 ;  /* 0xfffffe151a187836 */ /* 0x000fc40000000000 */
[----:B------:R-:W1:Y:S01]  /*2ac40*/  LDC R26, c[0x0][0x230] ;  /* 0x00008c00ff1a7b82 */ /* 0x000e620000000800 */
[----:B------:R-:W-:Y:S04]  /*2ac50*/  LDGSTS.E [R12+-0xbffc], desc[UR8][R46.64], !P2 ;  /* 0xf40040002e0c7fae */ /* 0x000fe8000d121848 */
[----:B------:R-:W3:Y:S04]  /*2ac60*/  LDL.64 R48, [R1+0x308] ;  /* 0x0003080001307983 */ /* 0x000ee80000100a00 */
[----:B------:R-:W3:Y:S01]  /*2ac70*/  LDL.64 R44, [R1+0xdd0] ;  /* 0x000dd000012c7983 */ /* 0x000ee20000100a00 */
[----:B------:R-:W-:Y:S01]  /*2ac80*/  ISETP.GE.U32.AND P3, PT, R24, 0x7ffffd96, PT ;  /* 0x7ffffd961800780c */ /* 0x000fe20003f66070 */
[----:B------:R-:W-:-:S02]  /*2ac90*/  VIADD R24, R25, 0xfffffe14 ;  /* 0xfffffe1419187836 */ /* 0x000fc40000000000 */
[----:B------:R-:W3:Y:S01]  /*2aca0*/  LDL.64 R46, [R1+0xdd8] ;  /* 0x000dd800012e7983 */ /* 0x000ee20000100a00 */
        /* <DEDUP_REMOVED lines=9> */
[----:B------:R1:W-:Y:S04]  /*2ad40*/  LDGSTS.E [R21+-0x7ff8], desc[UR8][R16.64], !P3 ;  /* 0xf800800010157fae */ /* 0x0003e8000d921848 */
[----:B------:R-:W2:Y:S04]  /*2ad50*/  LDL.LU.64 R16, [R1+0x1658] ;  /* 0x0016580001107983 */ /* 0x000ea80000300a00 */
[----:B------:R-:W3:Y:S04]  /*2ad60*/  LDL.64 R32, [R1+0x318] ;  /* 0x0003180001207983 */ /* 0x000ee80000100a00 */
[----:B------:R-:W-:Y:S04]  /*2ad70*/  LDGSTS.E [R20+-0x3ff8], desc[UR8][R50.64], !P3 ;  /* 0xfc00800032147fae */ /* 0x000fe8000d921848 */
[----:B------:R-:W-:Y:S04]  /*2ad80*/  LDGSTS.E [R19+-0xfff4], desc[UR8][R52.64], !P4 ;  /* 0xf000c00034137fae */ /* 0x000fe8000e121848 */
[----:B------:R2:W-:Y:S04]  /*2ad90*/  LDGSTS.E [R12+-0xbff4], desc[UR8][R44.64], !P4 ;  /* 0xf400c0002c0c7fae */ /* 0x0005e8000e121848 */
[----:B------:R-:W3:Y:S04]  /*2ada0*/  LDL.64 R50, [R1+0x4a0] ;  /* 0x0004a00001327983 */ /* 0x000ee80000100a00 */
[----:B------:R-:W3:Y:S04]  /*2adb0*/  LDL.64 R52, [R1+0x320] ;  /* 0x0003200001347983 */ /* 0x000ee80000100a00 */
[----:B------:R-:W3:Y:S01]  /*2adc0*/  LDL.64 R44, [R1+0x328] ;  /* 0x00032800012c7983 */ /* 0x000ee20000100a00 */
[----:B-1----:R-:W-:Y:S01]  /*2add0*/  IADD3 R24, R27, -0x18d, RZ ;  /* 0xfffffe731b187810 */ /* 0x002fe20007ffe0ff */
[----:B------:R-:W-:Y:S01]  /*2ade0*/  VIADD R21, R26, 0xfffffe72 ;  /* 0xfffffe721a157836 */ /* 0x000fe20000000000 */
[----:B------:R-:W1:Y:S01]  /*2adf0*/  LDC R27, c[0x0][0x230] ;  /* 0x00008c00ff1b7b82 */ /* 0x000e620000000800 */
[----:B------:R2:W-:Y:S01]  /*2ae00*/  LDGSTS.E [R20+-0x7ff4], desc[UR8][R46.64], !P4 ;  /* 0xf800c0002e147fae */ /* 0x0005e2000e121848 */
[----:B------:R-:W-:-:S02]  /*2ae10*/  ISETP.GE.U32.AND P1, PT, R24, 0x7ffffdf4, PT ;  /* 0x7ffffdf41800780c */ /* 0x000fc40003f26070 */
[----:B------:R-:W-:Y:S01]  /*2ae20*/  ISETP.GE.U32.AND P2, PT, R21, 0x7ffffdf3, PT ;  /* 0x7ffffdf31500780c */ /* 0x000fe20003f46070 */
[----:B------:R-:W3:Y:S03]  /*2ae30*/  LDL.64 R54, [R1+0x700] ;  /* 0x0007000001367983 */ /* 0x000ee60000100a00 */
[----:B------:R-:W1:Y:S01]  /*2ae40*/  LDC R26, c[0x0][0x230] ;  /* 0x00008c00ff1a7b82 */ /* 0x000e620000000800 */
[----:B------:R-:W3:Y:S04]  /*2ae50*/  LDL.64 R46, [R1+0x330] ;  /* 0x00033000012e7983 */ /* 0x000ee80000100a00 */
[----:B----4-:R4:W-:Y:S03]  /*2ae60*/  LDGSTS.E [R19+-0x3ff4], desc[UR8][R38.64], !P4 ;  /* 0xfc00c00026137fae */ /* 0x0109e6000e121848 */
[----:B------:R-:W1:Y:S01]  /*2ae70*/  LDC R24, c[0x0][0x230] ;  /* 0x00008c00ff187b82 */ /* 0x000e620000000800 */
[----:B------:R-:W3:Y:S01]  /*2ae80*/  LDL.64 R38, [R1+0x4d0] ;  /* 0x0004d00001267983 */ /* 0x000ee20000100a00 */
[C---:B--2---:R-:W-:Y:S01]  /*2ae90*/  VIADD R18, R17.reuse, 0x100000 ;  /* 0x0010000011127836 */ /* 0x044fe20000000000 */
[C---:B------:R-:W-:Y:S01]  /*2aea0*/  IADD3 R12, R17.reuse, 0x100000, RZ ;  /* 0x00100000110c7810 */ /* 0x040fe20007ffe0ff */
[----:B------:R-:W-:-:S03]  /*2aeb0*/  VIADD R20, R17, 0x100000 ;  /* 0x0010000011147836 */ /* 0x000fc60000000000 */
[----:B------:R-:W-:Y:S01]  /*2aec0*/  LDGSTS.E [R18+-0x40000], desc[UR8][R36.64], !P1 ;  /* 0xc000000024127fae */ /* 0x000fe2000c921848 */
[----:B----4-:R-:W-:-:S03]  /*2aed0*/  IADD3 R19, R17, 0x100000, RZ ;  /* 0x0010000011137810 */ /* 0x010fc60007ffe0ff */
[----:B---3--:R-:W-:Y:S04]  /*2aee0*/  LDGSTS.E [R12+-0x3c000], desc[UR8][R34.64], !P1 ;  /* 0xc4000000220c7fae */ /* 0x008fe8000c921848 */
[----:B------:R-:W-:Y:S04]  /*2aef0*/  LDGSTS.E [R20+-0x38000], desc[UR8][R48.64], !P1 ;  /* 0xc800000030147fae */ /* 0x000fe8000c921848 */
[----:B------:R-:W2:Y:S04]  /*2af00*/  LDL.64 R36, [R1+0x340] ;  /* 0x0003400001247983 */ /* 0x000ea80000100a00 */
[----:B------:R-:W3:Y:S04]  /*2af10*/  LDL.64 R34, [R1+0x348] ;  /* 0x0003480001227983 */ /* 0x000ee80000100a00 */
        /* <DEDUP_REMOVED lines=8> */
[----:B------:R-:W-:-:S02]  /*2afa0*/  VIADD R21, R25, 0xfffffe71 ;  /* 0xfffffe7119157836 */ /* 0x000fc40000000000 */
[----:B------:R-:W4:Y:S01]  /*2afb0*/  LDC R25, c[0x0][0x230] ;  /* 0x00008c00ff197b82 */ /* 0x000f220000000800 */
[----:B------:R-:W-:Y:S04]  /*2afc0*/  LDGSTS.E [R19+-0x33ffc], desc[UR8][R46.64], !P2 ;  /* 0xcc0040002e137fae */ /* 0x000fe8000d121848 */
[----:B------:R-:W4:Y:S01]  /*2afd0*/  LDL.64 R44, [R1+0x370] ;  /* 0x00037000012c7983 */ /* 0x000f220000100a00 */
[----:B------:R-:W-:Y:S01]  /*2afe0*/  ISETP.GE.U32.AND P3, PT, R21, 0x7ffffdf2, PT ;  /* 0x7ffffdf21500780c */ /* 0x000fe20003f66070 */
[----:B-1----:R-:W-:Y:S02]  /*2aff0*/  VIADD R21, R27, 0xfffffe70 ;  /* 0xfffffe701b157836 */ /* 0x002fe40000000000 */
[----:B------:R-:W4:Y:S01]  /*2b000*/  LDL.64 R46, [R1+0xa38] ;  /* 0x000a3800012e7983 */ /* 0x000f220000100a00 */
[----:B------:R-:W1:Y:S02]  /*2b010*/  LDC R27, c[0x0][0x230] ;  /* 0x00008c00ff1b7b82 */ /* 0x000e640000000800 */
[----:B------:R-:W-:-:S07]  /*2b020*/  ISETP.GE.U32.AND P1, PT, R21, 0x7ffffdf1, PT ;  /* 0x7ffffdf11500780c */ /* 0x000fce0003f26070 */
[----:B------:R-:W-:Y:S04]  /*2b030*/  LDGSTS.E [R18+-0x3fff8], desc[UR8][R38.64], !P3 ;  /* 0xc000800026127fae */ /* 0x000fe8000d921848 */
[----:B------:R-:W4:Y:S04]  /*2b040*/  LDL.64 R38, [R1+0x6c8] ;  /* 0x0006c80001267983 */ /* 0x000f280000100a00 */
[----:B--2---:R-:W-:Y:S04]  /*2b050*/  LDGSTS.E [R12+-0x3bff8], desc[UR8][R36.64], !P3 ;  /* 0xc4008000240c7fae */ /* 0x004fe8000d921848 */
[----:B---3--:R-:W-:Y:S04]  /*2b060*/  LDGSTS.E [R20+-0x37ff8], desc[UR8][R34.64], !P3 ;  /* 0xc800800022147fae */ /* 0x008fe8000d921848 */
[----:B----4-:R-:W-:Y:S04]  /*2b070*/  LDGSTS.E [R19+-0x33ff8], desc[UR8][R48.64], !P3 ;  /* 0xcc00800030137fae */ /* 0x010fe8000d921848 */
[----:B------:R-:W2:Y:S04]  /*2b080*/  LDL.64 R36, [R1+0x6d0] ;  /* 0x0006d00001247983 */ /* 0x000ea80000100a00 */
[----:B------:R-:W3:Y:S04]  /*2b090*/  LDL.64 R34, [R1+0x6e0] ;  /* 0x0006e00001227983 */ /* 0x000ee80000100a00 */
[----:B------:R-:W4:Y:S04]  /*2b0a0*/  LDL.64 R48, [R1+0xa40] ;  /* 0x000a400001307983 */ /* 0x000f280000100a00 */
[----:B------:R-:W-:Y:S04]  /*2b0b0*/  LDGSTS.E [R18+-0x3fff4], desc[UR8][R32.64], !P1 ;  /* 0xc000c00020127fae */ /* 0x000fe8000c921848 */
[----:B------:R-:W-:Y:S04]  /*2b0c0*/  LDGSTS.E [R12+-0x3bff4], desc[UR8][R50.64], !P1 ;  /* 0xc400c000320c7fae */ /* 0x000fe8000c921848 */
[----:B------:R-:W-:Y:S04]  /*2b0d0*/  LDGSTS.E [R20+-0x37ff4], desc[UR8][R52.64], !P1 ;  /* 0xc800c00034147fae */ /* 0x000fe8000c921848 */
[----:B------:R-:W4:Y:S04]  /*2b0e0*/  LDL.64 R32, [R1+0x6e8] ;  /* 0x0006e80001207983 */ /* 0x000f280000100a00 */
[----:B------:R-:W4:Y:S01]  /*2b0f0*/  LDL.64 R50, [R1+0x6f8] ;  /* 0x0006f80001327983 */ /* 0x000f220000100a00 */
[----:B------:R-:W-:-:S02]  /*2b100*/  VIADD R21, R24, 0xfffffe53 ;  /* 0xfffffe5318157836 */ /* 0x000fc40000000000 */
[----:B------:R-:W4:Y:S01]  /*2b110*/  LDC R24, c[0x0][0x230] ;  /* 0x00008c00ff187b82 */ /* 0x000f220000000800 */
[----:B------:R-:W4:Y:S04]  /*2b120*/  LDL.64 R52, [R1+0x738] ;  /* 0x0007380001347983 */ /* 0x000f280000100a00 */
[----:B------:R-:W-:Y:S04]  /*2b130*/  LDGSTS.E [R19+-0x33ff4], desc[UR8][R44.64], !P1 ;  /* 0xcc00c0002c137fae */ /* 0x000fe8000c921848 */
[----:B------:R-:W4:Y:S01]  /*2b140*/  LDL.64 R44, [R1+0xa48] ;  /* 0x000a4800012c7983 */ /* 0x000f220000100a00 */
[----:B------:R-:W-:-:S02]  /*2b150*/  ISETP.GE.U32.AND P2, PT, R21, 0x7ffffdd4, PT ;  /* 0x7ffffdd41500780c */ /* 0x000fc40003f46070 */
[----:B------:R-:W-:Y:S02]  /*2b160*/  IADD3 R21, R25, -0x1ae, RZ ;  /* 0xfffffe5219157810 */ /* 0x000fe40007ffe0ff */
[----:B------:R-:W4:Y:S02]  /*2b170*/  LDC R25, c[0x0][0x230] ;  /* 0x00008c00ff197b82 */ /* 0x000f240000000800 */
[----:B------:R-:W-:Y:S01]  /*2b180*/  ISETP.GE.U32.AND P3, PT, R21, 0x7ffffdd3, PT ;  /* 0x7ffffdd31500780c */ /* 0x000fe20003f66070 */
[----:B-1----:R-:W-:-:S06]  /*2b190*/  VIADD R21, R27, 0xfffffe51 ;  /* 0xfffffe511b157836 */ /* 0x002fcc0000000000 */
[----:B------:R-:W-:Y:S01]  /*2b1a0*/  LDGSTS.E [R18+-0x30000], desc[UR8][R46.64], !P2 ;  /* 0xd00000002e127fae */ /* 0x000fe2000d121848 */
[----:B------:R-:W-:Y:S01]  /*2b1b0*/  ISETP.GE.U32.AND P1, PT, R21, 0x7ffffdd2, PT ;  /* 0x7ffffdd21500780c */ /* 0x000fe20003f26070 */
[----:B------:R-:W1:Y:S02]  /*2b1c0*/  LDC R27, c[0x0][0x230] ;  /* 0x00008c00ff1b7b82 */ /* 0x000e640000000800 */
[----:B------:R-:W4:Y:S04]  /*2b1d0*/  LDL.64 R46, [R1+0x708] ;  /* 0x00070800012e7983 */ /* 0x000f280000100a00 */
        /* <DEDUP_REMOVED lines=14> */
[----:B------:R-:W1:Y:S01]  /*2b2c0*/  LDC R24, c[0x0][0x230] ;  /* 0x00008c00ff187b82 */ /* 0x000e620000000800 */
[----:B------:R-:W4:Y:S04]  /*2b2d0*/  LDL.64 R54, [R1+0x1220] ;  /* 0x0012200001367983 */ /* 0x000f280000100a00 */
[----:B------:R-:W-:Y:S04]  /*2b2e0*/  LDGSTS.E [R18+-0x2fff8], desc[UR8][R44.64], !P1 ;  /* 0xd00080002c127fae */ /* 0x000fe8000c921848 */
[----:B------:R-:W4:Y:S01]  /*2b2f0*/  LDL.64 R44, [R1+0xa58] ;  /* 0x000a5800012c7983 */ /* 0x000f220000100a00 */
[----:B------:R-:W-:-:S02]  /*2b300*/  ISETP.GE.U32.AND P2, PT, R21, 0x7ffffdd1, PT ;  /* 0x7ffffdd11500780c */ /* 0x000fc40003f46070 */
[----:B------:R-:W-:Y:S02]  /*2b310*/  IADD3 R21, R26, -0x1cd, RZ ;  /* 0xfffffe331a157810 */ /* 0x000fe40007ffe0ff */
[----:B------:R-:W1:Y:S02]  /*2b320*/  LDC R26, c[0x0][0x230] ;  /* 0x00008c00ff1a7b82 */ /* 0x000e640000000800 */
[----:B------:R-:W-:Y:S01]  /*2b330*/  ISETP.GE.U32.AND P3, PT, R21, 0x7ffffdb4, PT ;  /* 0x7ffffdb41500780c */ /* 0x000fe20003f66070 */
[----:B------:R-:W-:Y:S04]  /*2b340*/  LDGSTS.E [R12+-0x2bff8], desc[UR8][R46.64], !P1 ;  /* 0xd40080002e0c7fae */ /* 0x000fe8000c921848 */
        /* <DEDUP_REMOVED lines=14> */
[----:B-1----:R-:W-:-:S02]  /*2b430*/  VIADD R21, R27, 0xfffffe32 ;  /* 0xfffffe321b157836 */ /* 0x002fc40000000000 */
[----:B------:R-:W1:Y:S01]  /*2b440*/  LDC R27, c[0x0][0x230] ;  /* 0x00008c00ff1b7b82 */ /* 0x000e620000000800 */
[----:B------:R-:W4:Y:S04]  /*2b450*/  LDL.64 R50, [R1+0xac0] ;  /* 0x000ac00001327983 */ /* 0x000f280000100a00 */
[----:B------:R-:W-:Y:S04]  /*2b460*/  LDGSTS.E [R12+-0x1c000], desc[UR8][R44.64], !P3 ;  /* 0xe40000002c0c7fae */ /* 0x000fe8000d921848 */
[----:B------:R-:W4:Y:S01]  /*2b470*/  LDL.64 R44, [R1+0xa98] ;  /* 0x000a9800012c7983 */ /* 0x000f220000100a00 */
[----:B------:R-:W-:Y:S01]  /*2b480*/  ISETP.GE.U32.AND P1, PT, R21, 0x7ffffdb3, PT ;  /* 0x7ffffdb31500780c */ /* 0x000fe20003f26070 */
[----:B------:R-:W-:-:S02]  /*2b490*/  VIADD R21, R25, 0xfffffe31 ;  /* 0xfffffe3119157836 */ /* 0x000fc40000000000 */
[----:B------:R-:W1:Y:S03]  /*2b4a0*/  LDC R25, c[0x0][0x230] ;  /* 0x00008c00ff197b82 */ /* 0x000e660000000800 */
        /* <DEDUP_REMOVED lines=14> */
[----:B------:R-:W4:Y:S01]  /*2b590*/  LDL.64 R32, [R1+0xde8] ;  /* 0x000de80001207983 */ /* 0x000f220000100a00 */
[----:B------:R-:W-:-:S02]  /*2b5a0*/  IADD3 R21, R24, -0x1d0, RZ ;  /* 0xfffffe3018157810 */ /* 0x000fc40007ffe0ff */
[----:B------:R-:W4:Y:S01]  /*2b5b0*/  LDC R24, c[0x0][0x230] ;  /* 0x00008c00ff187b82 */ /* 0x000f220000000800 */
[----:B------:R-:W4:Y:S04]  /*2b5c0*/  LDL.64 R54, [R1+0xdf8] ;  /* 0x000df80001367983 */ /* 0x000f280000100a00 */
[----:B------:R-:W4:Y:S04]  /*2b5d0*/  LDL.64 R52, [R1+0xe20] ;  /* 0x000e200001347983 */ /* 0x000f280000100a00 */
[----:B------:R-:W-:Y:S04]  /*2b5e0*/  LDGSTS.E [R20+-0x17ff8], desc[UR8][R44.64], !P2 ;  /* 0xe80080002c147fae */ /* 0x000fe8000d121848 */
[----:B------:R-:W4:Y:S01]  /*2b5f0*/  LDL.64 R44, [R1+0xdf0] ;  /* 0x000df000012c7983 */ /* 0x000f220000100a00 */
[----:B------:R-:W-:Y:S01]  /*2b600*/  ISETP.GE.U32.AND P3, PT, R21, 0x7ffffdb1, PT ;  /* 0x7ffffdb11500780c */ /* 0x000fe20003f66070 */
[----:B-1----:R-:W-:Y:S01]  /*2b610*/  VIADD R21, R27, 0xfffffe13 ;  /* 0xfffffe131b157836 */ /* 0x002fe20000000000 */
[----:B------:R-:W-:Y:S01]  /*2b620*/  IADD3 R17, R17, 0x100000, RZ ;  /* 0x0010000011117810 */ /* 0x000fe20007ffe0ff */
        /* <DEDUP_REMOVED lines=8> */
[----:B------:R-:W-:Y:S04]  /*2b6b0*/  LDGSTS.E [R19+-0x13ff4], desc[UR8][R50.64], !P3 ;  /* 0xec00c00032137fae */ /* 0x000fe8000d921848 */
[----:B------:R-:W2:Y:S04]  /*2b6c0*/  LDL.64 R36, [R1+0xe18] ;  /* 0x000e180001247983 */ /* 0x000ea80000100a00 */
[----:B------:R-:W3:Y:S04]  /*2b6d0*/  LDL.64 R34, [R1+0x13b0] ;  /* 0x0013b00001227983 */ /* 0x000ee80000100a00 */
[----:B----4-:R-:W-:Y:S04]  /*2b6e0*/  LDGSTS.E [R18+-0x10000], desc[UR8][R48.64], !P1 ;  /* 0xf000000030127fae */ /* 0x010fe8000c921848 */
[----:B------:R-:W-:Y:S04]  /*2b6f0*/  LDGSTS.E [R12+-0xc000], desc[UR8][R32.64], !P1 ;  /* 0xf4000000200c7fae */ /* 0x000fe8000c921848 */
[----:B------:R-:W4:Y:S04]  /*2b700*/  LDL.64 R50, [R1+0xe30] ;  /* 0x000e300001327983 */ /* 0x000f280000100a00 */
[----:B------:R-:W4:Y:S04]  /*2b710*/  LDL.64 R48, [R1+0xe38] ;  /* 0x000e380001307983 */ /* 0x000f280000100a00 */
[----:B------:R-:W4:Y:S04]  /*2b720*/  LDL.64 R32, [R1+0xe28] ;  /* 0x000e280001207983 */ /* 0x000f280000100a00 */
[----:B------:R1:W-:Y:S01]  /*2b730*/  LDGSTS.E [R20+-0x8000], desc[UR8][R44.64], !P1 ;  /* 0xf80000002c147fae */ /* 0x0003e2000c921848 */
[----:B------:R-:W-:-:S02]  /*2b740*/  VIADD R21, R26, 0xfffffe12 ;  /* 0xfffffe121a157836 */ /* 0x000fc40000000000 */
[----:B------:R-:W4:Y:S01]  /*2b750*/  LDC R26, c[0x0][0x230] ;  /* 0x00008c00ff1a7b82 */ /* 0x000f220000000800 */
[----:B------:R-:W-:Y:S04]  /*2b760*/  LDGSTS.E [R19+-0x4000], desc[UR8][R54.64], !P1 ;  /* 0xfc00000036137fae */ /* 0x000fe8000c921848 */
[----:B------:R-:W4:Y:S01]  /*2b770*/  LDL.64 R44, [R1+0x13b8] ;  /* 0x0013b800012c7983 */ /* 0x000f220000100a00 */
[----:B------:R-:W-:Y:S02]  /*2b780*/  ISETP.GE.U32.AND P2, PT, R21, 0x7ffffd93, PT ;  /* 0x7ffffd931500780c */ /* 0x000fe40003f46070 */
[----:B------:R-:W-:Y:S01]  /*2b790*/  IADD3 R21, R25, -0x1ef, RZ ;  /* 0xfffffe1119157810 */ /* 0x000fe20007ffe0ff */
[----:B-1----:R-:W-:Y:S01]  /*2b7a0*/  VIADD R20, R24, 0xfffffe10 ;  /* 0xfffffe1018147836 */ /* 0x002fe20000000000 */
[----:B------:R-:W1:Y:S01]  /*2b7b0*/  LDC R25, c[0x0][0x230] ;  /* 0x00008c00ff197b82 */ /* 0x000e620000000800 */
[----:B------:R-:W4:Y:S01]  /*2b7c0*/  LDL.64 R54, [R1+0x3d0] ;  /* 0x0003d00001367983 */ /* 0x000f220000100a00 */
[----:B------:R-:W-:-:S07]  /*2b7d0*/  ISETP.GE.U32.AND P3, PT, R21, 0x7ffffd92, PT ;  /* 0x7ffffd921500780c */ /* 0x000fce0003f66070 */
[----:B------:R-:W-:Y:S01]  /*2b7e0*/  LDGSTS.E [R18+-0xfffc], desc[UR8][R46.64], !P2 ;  /* 0xf00040002e127fae */ /* 0x000fe2000d121848 */
[----:B------:R-:W-:Y:S01]  /*2b7f0*/  ISETP.GE.U32.AND P4, PT, R20, 0x7ffffd91, PT ;  /* 0x7ffffd911400780c */ /* 0x000fe20003f86070 */
[----:B------:R-:W1:Y:S08]  /*2b800*/  LDC R21, c[0x0][0x230] ;  /* 0x00008c00ff157b82 */ /* 0x000e700000000800 */
[----:B------:R-:W1:Y:S01]  /*2b810*/  LDC R24, c[0x0][0x230] ;  /* 0x00008c00ff187b82 */ /* 0x000e620000000800 */
[----:B------:R-:W4:Y:S04]  /*2b820*/  LDL.64 R46, [R1+0xe40] ;  /* 0x000e4000012e7983 */ /* 0x000f280000100a00 */
[----:B------:R-:W-:Y:S04]  /*2b830*/  LDGSTS.E [R12+-0xbffc], desc[UR8][R38.64], !P2 ;  /* 0xf4004000260c7fae */ /* 0x000fe8000d121848 */
[----:B------:R-:W4:Y:S04]  /*2b840*/  LDL.64 R38, [R1+0xe48] ;  /* 0x000e480001267983 */ /* 0x000f280000100a00 */
[----:B--2---:R-:W-:Y:S04]  /*2b850*/  LDGSTS.E [R12+-0x7ffc], desc[UR8][R36.64], !P2 ;  /* 0xf8004000240c7fae */ /* 0x004fe8000d121848 */
[----:B------:R-:W-:Y:S04]  /*2b860*/  LDGSTS.E [R19+-0x3ffc], desc[UR8][R52.64], !P2 ;  /* 0xfc00400034137fae */ /* 0x000fe8000d121848 */
[----:B---3--:R-:W-:Y:S04]  /*2b870*/  LDGSTS.E [R18+-0xfff8], desc[UR8][R34.64], !P3 ;  /* 0xf000800022127fae */ /* 0x008fe8000d921848 */
[----:B------:R-:W2:Y:S04]  /*2b880*/  LDL.64 R36, [R1+0xe50] ;  /* 0x000e500001247983 */ /* 0x000ea80000100a00 */
[----:B------:R-:W3:Y:S04]  /*2b890*/  LDL.64 R52, [R1+0x378] ;  /* 0x0003780001347983 */ /* 0x000ee80000100a00 */
[----:B------:R-:W3:Y:S04]  /*2b8a0*/  LDL.64 R34, [R1+0x5d0] ;  /* 0x0005d00001227983 */ /* 0x000ee80000100a00 */
[----:B----4-:R-:W-:Y:S04]  /*2b8b0*/  LDGSTS.E [R12+-0xbff8], desc[UR8][R32.64], !P3 ;  /* 0xf4008000200c7fae */ /* 0x010fe8000d921848 */
[----:B------:R-:W-:Y:S04]  /*2b8c0*/  LDGSTS.E [R19+-0x7ff8], desc[UR8][R50.64], !P3 ;  /* 0xf800800032137fae */ /* 0x000fe8000d921848 */
[----:B------:R4:W-:Y:S04]  /*2b8d0*/  LDGSTS.E [R18+-0x3ff8], desc[UR8][R48.64], !P3 ;  /* 0xfc00800030127fae */ /* 0x0009e8000d921848 */
[----:B------:R-:W3:Y:S04]  /*2b8e0*/  LDL.64 R32, [R1+0x388] ;  /* 0x0003880001207983 */ /* 0x000ee80000100a00 */
[----:B------:R-:W3:Y:S01]  /*2b8f0*/  LDL.64 R50, [R1+0x390] ;  /* 0x0003900001327983 */ /* 0x000ee20000100a00 */
[----:B------:R-:W-:-:S02]  /*2b900*/  VIADD R20, R26, 0xfffffe6f ;  /* 0xfffffe6f1a147836 */ /* 0x000fc40000000000 */
[----:B------:R-:W3:Y:S01]  /*2b910*/  LDC R26, c[0x0][0x230] ;  /* 0x00008c00ff1a7b82 */ /* 0x000ee20000000800 */
[----:B------:R-:W3:Y:S04]  /*2b920*/  LDL.64 R48, [R1+0x398] ;  /* 0x0003980001307983 */ /* 0x000ee80000100a00 */
[----:B------:R-:W-:Y:S04]  /*2b930*/  LDGSTS.E [R12+-0xfff4], desc[UR8][R44.64], !P4 ;  /* 0xf000c0002c0c7fae */ /* 0x000fe8000e121848 */
[----:B------:R-:W3:Y:S01]  /*2b940*/  LDL.64 R44, [R1+0x5d8] ;  /* 0x0005d800012c7983 */ /* 0x000ee20000100a00 */
[----:B------:R-:W-:Y:S01]  /*2b950*/  ISETP.GE.U32.AND P1, PT, R20, 0x7ffffdf0, PT ;  /* 0x7ffffdf01400780c */ /* 0x000fe20003f26070 */
[----:B----4-:R-:W-:Y:S01]  /*2b960*/  VIADD R18, R16, 0x100000 ;  /* 0x0010000010127836 */ /* 0x010fe20000000000 */
[----:B------:R-:W4:Y:S01]  /*2b970*/  LDC R20, c[0x0][0x230] ;  /* 0x00008c00ff147b82 */ /* 0x000f220000000800 */
[----:B------:R1:W-:Y:S04]  /*2b980*/  LDGSTS.E [R19+-0xbff4], desc[UR8][R46.64], !P4 ;  /* 0xf400c0002e137fae */ /* 0x0003e8000e121848 */
[----:B------:R-:W4:Y:S01]  /*2b990*/  LDL.64 R46, [R1+0x3a0] ;  /* 0x0003a000012e7983 */ /* 0x000f220000100a00 */
[----:B-1----:R-:W-:-:S02]  /*2b9a0*/  VIADD R19, R25, 0xfffffe6e ;  /* 0xfffffe6e19137836 */ /* 0x002fc40000000000 */
[----:B------:R-:W1:Y:S03]  /*2b9b0*/  LDC R25, c[0x0][0x230] ;  /* 0x00008c00ff197b82 */ /* 0x000e660000000800 */
[----:B------:R-:W-:Y:S01]  /*2b9c0*/  ISETP.GE.U32.AND P2, PT, R19, 0x7ffffdef, PT ;  /* 0x7ffffdef1300780c */ /* 0x000fe20003f46070 */
[----:B------:R1:W-:Y:S04]  /*2b9d0*/  LDGSTS.E [R12+-0x7ff4], desc[UR8][R38.64], !P4 ;  /* 0xf800c000260c7fae */ /* 0x0003e8000e121848 */
[----:B------:R-:W4:Y:S01]  /*2b9e0*/  LDL.64 R38, [R1+0x3b0] ;  /* 0x0003b00001267983 */ /* 0x000f220000100a00 */
[----:B-1----:R-:W-:-:S03]  /*2b9f0*/  VIADD R12, R16, 0x100000 ;  /* 0x00100000100c7836 */ /* 0x002fc60000000000 */
[----:B--2---:R1:W-:Y:S04]  /*2ba00*/  LDGSTS.E [R17+-0x3ff4], desc[UR8][R36.64], !P4 ;  /* 0xfc00c00024117fae */ /* 0x0043e8000e121848 */
[----:B---3--:R2:W-:Y:S04]  /*2ba10*/  LDGSTS.E [R18+-0x40000], desc[UR8][R34.64], !P1 ;  /* 0xc000000022127fae */ /* 0x0085e8000c921848 */
[----:B------:R-:W3:Y:S01]  /*2ba20*/  LDL.64 R36, [R1+0x5e0] ;  /* 0x0005e00001247983 */ /* 0x000ee20000100a00 */
[----:B-1----:R-:W-:-:S05]  /*2ba30*/  IADD3 R17, R16, 0x100000, RZ ;  /* 0x0010000010117810 */ /* 0x002fca0007ffe0ff */
[----:B------:R-:W-:Y:S04]  /*2ba40*/  LDGSTS.E [R17+-0x3c000], desc[UR8][R52.64], !P1 ;  /* 0xc400000034117fae */ /* 0x000fe8000c921848 */
[----:B------:R-:W3:Y:S04]  /*2ba50*/  LDL.64 R34, [R1+0x3b8] ;  /* 0x0003b80001227983 */ /* 0x000ee80000100a00 */
[----:B------:R-:W-:Y:S04]  /*2ba60*/  LDGSTS.E [R12+-0x38000], desc[UR8][R32.64], !P1 ;  /* 0xc8000000200c7fae */ /* 0x000fe8000c921848 */
[----:B------:R-:W-:Y:S01]  /*2ba70*/  LDGSTS.E [R17+-0x34000], desc[UR8][R50.64], !P1 ;  /* 0xcc00000032117fae */ /* 0x000fe2000c921848 */
[----:B--2---:R-:W-:Y:S01]  /*2ba80*/  VIADD R18, R21, 0xfffffe6d ;  /* 0xfffffe6d15127836 */ /* 0x004fe20000000000 */
[----:B------:R-:W-:Y:S01]  /*2ba90*/  IADD3 R19, R16, 0x100000, RZ ;  /* 0x0010000010137810 */ /* 0x000fe20007ffe0ff */
[----:B------:R-:W1:Y:S01]  /*2baa0*/  LDC R21, c[0x0][0x230] ;  /* 0x00008c00ff157b82 */ /* 0x000e620000000800 */
[----:B------:R-:W2:Y:S04]  /*2bab0*/  LDL.64 R52, [R1+0x3e8] ;  /* 0x0003e80001347983 */ /* 0x000ea80000100a00 */
[----:B------:R-:W2:Y:S04]  /*2bac0*/  LDL.64 R32, [R1+0x3c0] ;  /* 0x0003c00001207983 */ /* 0x000ea80000100a00 */
[----:B------:R-:W2:Y:S04]  /*2bad0*/  LDL.64 R50, [R1+0x3f8] ;  /* 0x0003f80001327983 */ /* 0x000ea80000100a00 */
[----:B------:R-:W-:Y:S01]  /*2bae0*/  LDGSTS.E [R12+-0x3fffc], desc[UR8][R44.64], !P2 ;  /* 0xc00040002c0c7fae */ /* 0x000fe2000d121848 */
[----:B------:R-:W-:-:S03]  /*2baf0*/  ISETP.GE.U32.AND P3, PT, R18, 0x7ffffdee, PT ;  /* 0x7ffffdee1200780c */ /* 0x000fc60003f66070 */
[----:B------:R-:W2:Y:S01]  /*2bb00*/  LDL.64 R44, [R1+0x5e8] ;  /* 0x0005e800012c7983 */ /* 0x000ea20000100a00 */
[----:B------:R-:W-:-:S03]  /*2bb10*/  VIADD R18, R16, 0x100000 ;  /* 0x0010000010127836 */ /* 0x000fc60000000000 */
[----:B------:R4:W-:Y:S04]  /*2bb20*/  LDGSTS.E [R19+-0x3bffc], desc[UR8][R48.64], !P2 ;  /* 0xc400400030137fae */ /* 0x0009e8000d121848 */
[----:B----4-:R-:W-:Y:S01]  /*2bb30*/  LDGSTS.E [R18+-0x37ffc], desc[UR8][R46.64], !P2 ;  /* 0xc80040002e127fae */ /* 0x010fe2000d121848 */
[----:B------:R-:W-:-:S03]  /*2bb40*/  VIADD R19, R24, 0xfffffe6c ;  /* 0xfffffe6c18137836 */ /* 0x000fc60000000000 */
[----:B------:R-:W4:Y:S01]  /*2bb50*/  LDL.64 R48, [R1+0x400] ;  /* 0x0004000001307983 */ /* 0x000f220000100a00 */
[----:B------:R-:W1:Y:S01]  /*2bb60*/  LDC R24, c[0x0][0x230] ;  /* 0x00008c00ff187b82 */ /* 0x000e620000000800 */
[----:B------:R-:W-:Y:S02]  /*2bb70*/  ISETP.GE.U32.AND P1, PT, R19, 0x7ffffded, PT ;  /* 0x7ffffded1300780c */ /* 0x000fe40003f26070 */
[----:B------:R-:W4:Y:S04]  /*2bb80*/  LDL.64 R46, [R1+0x740] ;  /* 0x00074000012e7983 */ /* 0x000f280000100a00 */
[----:B------:R-:W-:Y:S04]  /*2bb90*/  LDGSTS.E [R17+-0x33ffc], desc[UR8][R38.64], !P2 ;  /* 0xcc00400026117fae */ /* 0x000fe8000d121848 */
[----:B------:R-:W4:Y:S04]  /*2bba0*/  LDL.64 R38, [R1+0xa70] ;  /* 0x000a700001267983 */ /* 0x000f280000100a00 */
[----:B---3--:R-:W-:Y:S04]  /*2bbb0*/  LDGSTS.E [R12+-0x3fff8], desc[UR8][R36.64], !P3 ;  /* 0xc0008000240c7fae */ /* 0x008fe8000d921848 */
[----:B------:R3:W-:Y:S04]  /*2bbc0*/  LDGSTS.E [R18+-0x3bff8], desc[UR8][R34.64], !P3 ;  /* 0xc400800022127fae */ /* 0x0007e8000d921848 */
[----:B------:R-:W4:Y:S04]  /*2bbd0*/  LDL.64 R36, [R1+0x748] ;  /* 0x0007480001247983 */ /* 0x000f280000100a00 */
[----:B------:R-:W4:Y:S04]  /*2bbe0*/  LDL.64 R34, [R1+0x750] ;  /* 0x0007500001227983 */ /* 0x000f280000100a00 */
[----:B--2---:R-:W-:Y:S04]  /*2bbf0*/  LDGSTS.E [R17+-0x37ff8], desc[UR8][R32.64], !P3 ;  /* 0xc800800020117fae */ /* 0x004fe8000d921848 */
[----:B------:R-:W-:Y:S04]  /*2bc00*/  LDGSTS.E [R12+-0x33ff8], desc[UR8][R54.64], !P3 ;  /* 0xcc008000360c7fae */ /* 0x000fe8000d921848 */
[----:B------:R-:W2:Y:S04]  /*2bc10*/  LDL.64 R32, [R1+0xaa8] ;  /* 0x000aa80001207983 */ /* 0x000ea80000100a00 */
[----:B------:R-:W2:Y:S04]  /*2bc20*/  LDL.64 R54, [R1+0x758] ;  /* 0x0007580001367983 */ /* 0x000ea80000100a00 */
[----:B------:R-:W-:Y:S04]  /*2bc30*/  LDGSTS.E [R12+-0x3fff4], desc[UR8][R44.64], !P1 ;  /* 0xc000c0002c0c7fae */ /* 0x000fe8000c921848 */
[----:B------:R-:W2:Y:S01]  /*2bc40*/  LDL.64 R44, [R1+0x760] ;  /* 0x00076000012c7983 */ /* 0x000ea20000100a00 */
[----:B---3--:R-:W-:Y:S01]  /*2bc50*/  IADD3 R18, R20, -0x1b1, RZ ;  /* 0xfffffe4f14127810 */ /* 0x008fe20007ffe0ff */
[----:B------:R-:W-:Y:S01]  /*2bc60*/  VIADD R19, R25, 0xfffffe4e ;  /* 0xfffffe4e19137836 */ /* 0x000fe20000000000 */
[----:B------:R-:W-:Y:S01]  /*2bc70*/  IADD3 R20, R16, 0x100000, RZ ;  /* 0x0010000010147810 */ /* 0x000fe20007ffe0ff */
[----:B------:R-:W3:Y:S01]  /*2bc80*/  LDC R25, c[0x0][0x230] ;  /* 0x00008c00ff197b82 */ /* 0x000ee20000000800 */
[----:B------:R-:W-:Y:S01]  /*2bc90*/  ISETP.GE.U32.AND P2, PT, R18, 0x7ffffdd0, PT ;  /* 0x7ffffdd01200780c */ /* 0x000fe20003f46070 */
[C---:B------:R-:W-:Y:S01]  /*2bca0*/  VIADD R18, R16.reuse, 0x100000 ;  /* 0x0010000010127836 */ /* 0x040fe20000000000 */
[----:B------:R-:W-:Y:S01]  /*2bcb0*/  ISETP.GE.U32.AND P3, PT, R19, 0x7ffffdcf, PT ;  /* 0x7ffffdcf1300780c */ /* 0x000fe20003f66070 */
[----:B------:R-:W-:-:S03]  /*2bcc0*/  VIADD R19, R16, 0x100000 ;  /* 0x0010000010137836 */ /* 0x000fc60000000000 */
[----:B------:R-:W-:Y:S04]  /*2bcd0*/  LDGSTS.E [R18+-0x3bff4], desc[UR8][R52.64], !P1 ;  /* 0xc400c00034127fae */ /* 0x000fe8000c921848 */
[----:B------:R-:W-:Y:S04]  /*2bce0*/  LDGSTS.E [R17+-0x37ff4], desc[UR8][R50.64], !P1 ;  /* 0xc800c00032117fae */ /* 0x000fe8000c921848 */
[----:B----4-:R-:W-:Y:S04]  /*2bcf0*/  LDGSTS.E [R12+-0x33ff4], desc[UR8][R48.64], !P1 ;  /* 0xcc00c000300c7fae */ /* 0x010fe8000c921848 */
[----:B------:R-:W4:Y:S04]  /*2bd00*/  LDL.64 R52, [R1+0x768] ;  /* 0x0007680001347983 */ /* 0x000f280000100a00 */
[----:B------:R-:W3:Y:S04]  /*2bd10*/  LDL.64 R50, [R1+0xad0] ;  /* 0x000ad00001327983 */ /* 0x000ee80000100a00 */
[----:B------:R-:W3:Y:S04]  /*2bd20*/  LDL.64 R48, [R1+0x770] ;  /* 0x0007700001307983 */ /* 0x000ee80000100a00 */
[----:B------:R1:W-:Y:S04]  /*2bd30*/  LDGSTS.E [R20+-0x30000], desc[UR8][R38.64], !P2 ;  /* 0xd000000026147fae */ /* 0x0003e8000d121848 */
[----:B------:R-:W-:Y:S04]  /*2bd40*/  LDGSTS.E [R19+-0x2c000], desc[UR8][R46.64], !P2 ;  /* 0xd40000002e137fae */ /* 0x000fe8000d121848 */
[----:B------:R-:W3:Y:S01]  /*2bd50*/  LDL.64 R38, [R1+0x778] ;  /* 0x0007780001267983 */ /* 0x000ee20000100a00 */
[----:B-1----:R-:W1:Y:S03]  /*2bd60*/  LDC R20, c[0x0][0x230] ;  /* 0x00008c00ff147b82 */ /* 0x002e660000000800 */
[----:B------:R-:W3:Y:S04]  /*2bd70*/  LDL.64 R46, [R1+0xad8] ;  /* 0x000ad800012e7983 */ /* 0x000ee80000100a00 */
[----:B------:R1:W-:Y:S04]  /*2bd80*/  LDGSTS.E [R18+-0x28000], desc[UR8][R36.64], !P2 ;  /* 0xd800000024127fae */ /* 0x0003e8000d121848 */
[----:B------:R-:W-:Y:S04]  /*2bd90*/  LDGSTS.E [R17+-0x24000], desc[UR8][R34.64], !P2 ;  /* 0xdc00000022117fae */ /* 0x000fe8000d121848 */
[----:B------:R-:W3:Y:S04]  /*2bda0*/  LDL.64 R36, [R1+0x780] ;  /* 0x0007800001247983 */ /* 0x000ee80000100a00 */
[----:B------:R-:W3:Y:S04]  /*2bdb0*/  LDL.64 R34, [R1+0x788] ;  /* 0x0007880001227983 */ /* 0x000ee80000100a00 */
[----:B--2---:R-:W-:Y:S04]  /*2bdc0*/  LDGSTS.E [R12+-0x2fffc], desc[UR8][R32.64], !P3 ;  /* 0xd0004000200c7fae */ /* 0x004fe8000d921848 */
[----:B------:R-:W-:Y:S04]  /*2bdd0*/  LDGSTS.E [R17+-0x2bffc], desc[UR8][R54.64], !P3 ;  /* 0xd400400036117fae */ /* 0x000fe8000d921848 */
[----:B------:R-:W2:Y:S01]  /*2bde0*/  LDL.64 R32, [R1+0x790] ;  /* 0x0007900001207983 */ /* 0x000ea20000100a00 */
[----:B-1----:R-:W-:-:S02]  /*2bdf0*/  VIADD R18, R21, 0xfffffe4d ;  /* 0xfffffe4d15127836 */ /* 0x002fc40000000000 */
[----:B------:R-:W1:Y:S01]  /*2be00*/  LDC R21, c[0x0][0x230] ;  /* 0x00008c00ff157b82 */ /* 0x000e620000000800 */
[----:B------:R-:W2:Y:S04]  /*2be10*/  LDL.64 R54, [R1+0x1250] ;  /* 0x0012500001367983 */ /* 0x000ea80000100a00 */
[----:B------:R-:W-:Y:S04]  /*2be20*/  LDGSTS.E [R12+-0x27ffc], desc[UR8][R44.64], !P3 ;  /* 0xd80040002c0c7fae */ /* 0x000fe8000d921848 */
[----:B------:R-:W2:Y:S01]  /*2be30*/  LDL.64 R44, [R1+0x798] ;  /* 0x00079800012c7983 */ /* 0x000ea20000100a00 */
[----:B------:R-:W-:-:S02]  /*2be40*/  ISETP.GE.U32.AND P1, PT, R18, 0x7ffffdce, PT ;  /* 0x7ffffdce1200780c */ /* 0x000fc40003f26070 */
[----:B------:R-:W-:Y:S02]  /*2be50*/  IADD3 R18, R24, -0x1b4, RZ ;  /* 0xfffffe4c18127810 */ /* 0x000fe40007ffe0ff */
[----:B------:R-:W1:Y:S02]  /*2be60*/  LDC R24, c[0x0][0x230] ;  /* 0x00008c00ff187b82 */ /* 0x000e640000000800 */
[----:B------:R-:W-:Y:S01]  /*2be70*/  ISETP.GE.U32.AND P2, PT, R18, 0x7ffffdcd, PT ;  /* 0x7ffffdcd1200780c */ /* 0x000fe20003f46070 */
[----:B------:R-:W-:Y:S01]  /*2be80*/  VIADD R18, R16, 0x100000 ;  /* 0x0010000010127836 */ /* 0x000fe20000000000 */
[----:B----4-:R-:W-:Y:S05]  /*2be90*/  LDGSTS.E [R17+-0x23ffc], desc[UR8][R52.64], !P3 ;  /* 0xdc00400034117fae */ /* 0x010fea000d921848 */
[----:B---3--:R-:W-:Y:S04]  /*2bea0*/  LDGSTS.E [R12+-0x2fff8], desc[UR8][R50.64], !P1 ;  /* 0xd0008000320c7fae */ /* 0x008fe8000c921848 */
[----:B------:R-:W-:Y:S04]  /*2beb0*/  LDGSTS.E [R19+-0x2bff8], desc[UR8][R48.64], !P1 ;  /* 0xd400800030137fae */ /* 0x000fe8000c921848 */
[----:B------:R-:W3:Y:S04]  /*2bec0*/  LDL.64 R52, [R1+0xae8] ;  /* 0x000ae80001347983 */ /* 0x000ee80000100a00 */
[----:B------:R-:W4:Y:S04]  /*2bed0*/  LDL.64 R50, [R1+0xaf8] ;  /* 0x000af80001327983 */ /* 0x000f280000100a00 */
[----:B------:R-:W4:Y:S04]  /*2bee0*/  LDL.64 R48, [R1+0xb00] ;  /* 0x000b000001307983 */ /* 0x000f280000100a00 */
[----:B------:R-:W-:Y:S04]  /*2bef0*/  LDGSTS.E [R18+-0x27ff8], desc[UR8][R38.64], !P1 ;  /* 0xd800800026127fae */ /* 0x000fe8000c921848 */
[----:B------:R-:W3:Y:S04]  /*2bf00*/  LDL.64 R38, [R1+0xac8] ;  /* 0x000ac80001267983 */ /* 0x000ee80000100a00 */
[----:B------:R-:W-:Y:S04]  /*2bf10*/  LDGSTS.E [R12+-0x23ff8], desc[UR8][R36.64], !P1 ;  /* 0xdc008000240c7fae */ /* 0x000fe8000c921848 */
[----:B------:R-:W-:Y:S04]  /*2bf20*/  LDGSTS.E [R19+-0x2fff4], desc[UR8][R46.64], !P2 ;  /* 0xd000c0002e137fae */ /* 0x000fe8000d121848 */
[----:B------:R1:W-:Y:S04]  /*2bf30*/  LDGSTS.E [R18+-0x2bff4], desc[UR8][R34.64], !P2 ;  /* 0xd400c00022127fae */ /* 0x0003e8000d121848 */
[----:B------:R-:W4:Y:S04]  /*2bf40*/  LDL.64 R36, [R1+0xae0] ;  /* 0x000ae00001247983 */ /* 0x000f280000100a00 */
[----:B------:R-:W4:Y:S04]  /*2bf50*/  LDL.64 R46, [R1+0x12c0] ;  /* 0x0012c000012e7983 */ /* 0x000f280000100a00 */
[----:B------:R-:W4:Y:S04]  /*2bf60*/  LDL.64 R34, [R1+0x1258] ;  /* 0x0012580001227983 */ /* 0x000f280000100a00 */
[----:B--2---:R2:W-:Y:S04]  /*2bf70*/  LDGSTS.E [R17+-0x27ff4], desc[UR8][R32.64], !P2 ;  /* 0xd800c00020117fae */ /* 0x0045e8000d121848 */
[----:B------:R-:W4:Y:S04]  /*2bf80*/  LDL.64 R32, [R1+0xaf0] ;  /* 0x000af00001207983 */ /* 0x000f280000100a00 */
[----:B------:R-:W-:Y:S04]  /*2bf90*/  LDGSTS.E [R12+-0x23ff4], desc[UR8][R44.64], !P2 ;  /* 0xdc00c0002c0c7fae */ /* 0x000fe8000d121848 */
[----:B------:R-:W4:Y:S01]  /*2bfa0*/  LDL.64 R44, [R1+0xb10] ;  /* 0x000b1000012c7983 */ /* 0x000f220000100a00 */
[----:B-1----:R-:W-:Y:S01]  /*2bfb0*/  VIADD R18, R20, 0xfffffe2f ;  /* 0xfffffe2f14127836 */ /* 0x002fe20000000000 */
[----:B------:R-:W-:Y:S01]  /*2bfc0*/  IADD3 R19, R24, -0x195, RZ ;  /* 0xfffffe6b18137810 */ /* 0x000fe20007ffe0ff */
[----:B--2---:R-:W-:Y:S01]  /*2bfd0*/  VIADD R17, R21, 0xfffffe6a ;  /* 0xfffffe6a15117836 */ /* 0x004fe20000000000 */
[----:B------:R-:W1:Y:S02]  /*2bfe0*/  LDC R24, c[0x0][0x230] ;  /* 0x00008c00ff187b82 */ /* 0x000e640000000800 */
[----:B------:R-:W-:-:S02]  /*2bff0*/  ISETP.GE.U32.AND P6, PT, R18, 0x7ffffdb0, PT ;  /* 0x7ffffdb01200780c */ /* 0x000fc40003fc6070 */
[----:B------:R-:W-:Y:S01]  /*2c000*/  ISETP.GE.U32.AND P2, PT, R19, 0x7ffffdec, PT ;  /* 0x7ffffdec1300780c */ /* 0x000fe20003f46070 */
[----:B------:R-:W-:Y:S01]  /*2c010*/  VIADD R20, R25, 0xfffffe69 ;  /* 0xfffffe6919147836 */ /* 0x000fe20000000000 */
[----:B------:R-:W-:Y:S01]  /*2c020*/  IADD3 R19, R27, -0x1d2, RZ ;  /* 0xfffffe2e1b137810 */ /* 0x000fe20007ffe0ff */
[C---:B------:R-:W-:Y:S01]  /*2c030*/  VIADD R18, R16.reuse, 0x100000 ;  /* 0x0010000010127836 */ /* 0x040fe20000000000 */
[----:B------:R-:W-:Y:S01]  /*2c040*/  ISETP.GE.U32.AND P4, PT, R17, 0x7ffffdeb, PT ;  /* 0x7ffffdeb1100780c */ /* 0x000fe20003f86070 */
[----:B------:R-:W-:Y:S01]  /*2c050*/  VIADD R17, R16, 0x100000 ;  /* 0x0010000010117836 */ /* 0x000fe20000000000 */
[----:B------:R-:W-:Y:S01]  /*2c060*/  ISETP.GE.U32.AND P1, PT, R19, 0x7ffffdaf, PT ;  /* 0x7ffffdaf1300780c */ /* 0x000fe20003f26070 */
[----:B------:R-:W2:Y:S01]  /*2c070*/  LDC R21, c[0x0][0x230] ;  /* 0x00008c00ff157b82 */ /* 0x000ea20000000800 */
[----:B------:R-:W-:Y:S02]  /*2c080*/  ISETP.GE.U32.AND P3, PT, R20, 0x7ffffdea, PT ;  /* 0x7ffffdea1400780c */ /* 0x000fe40003f66070 */
[----:B------:R-:W-:Y:S01]  /*2c090*/  IADD3 R20, R26, -0x1d3, RZ ;  /* 0xfffffe2d1a147810 */ /* 0x000fe20007ffe0ff */
[----:B------:R-:W-:Y:S01]  /*2c0a0*/  LDGSTS.E [R18+-0x20000], desc[UR8][R54.64], !P6 ;  /* 0xe000000036127fae */ /* 0x000fe2000f121848 */
[----:B------:R-:W-:-:S02]  /*2c0b0*/  VIADD R19, R16, 0x100000 ;  /* 0x0010000010137836 */ /* 0x000fc40000000000 */
[----:B------:R-:W-:Y:S01]  /*2c0c0*/  ISETP.GE.U32.AND P5, PT, R20, 0x7ffffdae, PT ;  /* 0x7ffffdae1400780c */ /* 0x000fe20003fa6070 */
[----:B------:R-:W2:Y:S01]  /*2c0d0*/  LDC R26, c[0x0][0x230] ;  /* 0x00008c00ff1a7b82 */ /* 0x000ea20000000800 */
[----:B------:R-:W2:Y:S07]  /*2c0e0*/  LDL.64 R54, [R1+0xb28] ;  /* 0x000b280001367983 */ /* 0x000eae0000100a00 */
[----:B------:R-:W2:Y:S08]  /*2c0f0*/  LDC R25, c[0x0][0x230] ;  /* 0x00008c00ff197b82 */ /* 0x000eb00000000800 */
[----:B------:R-:W2:Y:S01]  /*2c100*/  LDC R27, c[0x0][0x230] ;  /* 0x00008c00ff1b7b82 */ /* 0x000ea20000000800 */
[----:B---3--:R-:W-:Y:S04]  /*2c110*/  LDGSTS.E [R17+-0x1c000], desc[UR8][R38.64], !P6 ;  /* 0xe400000026117fae */ /* 0x008fe8000f121848 */
[----:B------:R-:W3:Y:S04]  /*2c120*/  LDL.64 R38, [R1+0xb18] ;  /* 0x000b180001267983 */ /* 0x000ee80000100a00 */
[----:B----4-:R-:W-:Y:S04]  /*2c130*/  LDGSTS.E [R12+-0x18000], desc[UR8][R36.64], !P6 ;  /* 0xe8000000240c7fae */ /* 0x010fe8000f121848 */
[----:B------:R-:W-:Y:S04]  /*2c140*/  LDGSTS.E [R19+-0x14000], desc[UR8][R52.64], !P6 ;  /* 0xec00000034137fae */ /* 0x000fe8000f121848 */
[----:B------:R-:W-:Y:S04]  /*2c150*/  LDGSTS.E [R18+-0x1fffc], desc[UR8][R34.64], !P1 ;  /* 0xe000400022127fae */ /* 0x000fe8000c921848 */
[----:B------:R-:W4:Y:S04]  /*2c160*/  LDL.64 R36, [R1+0xb20] ;  /* 0x000b200001247983 */ /* 0x000f280000100a00 */
[----:B------:R-:W4:Y:S04]  /*2c170*/  LDL.64 R52, [R1+0xe58] ;  /* 0x000e580001347983 */ /* 0x000f280000100a00 */
[----:B------:R-:W4:Y:S04]  /*2c180*/  LDL.64 R34, [R1+0x12d8] ;  /* 0x0012d80001227983 */ /* 0x000f280000100a00 */
[----:B------:R-:W-:Y:S04]  /*2c190*/  LDGSTS.E [R17+-0x1bffc], desc[UR8][R32.64], !P1 ;  /* 0xe400400020117fae */ /* 0x000fe8000c921848 */
[----:B------:R-:W-:Y:S04]  /*2c1a0*/  LDGSTS.E [R12+-0x17ffc], desc[UR8][R50.64], !P1 ;  /* 0xe8004000320c7fae */ /* 0x000fe8000c921848 */
[----:B------:R-:W-:Y:S04]  /*2c1b0*/  LDGSTS.E [R19+-0x13ffc], desc[UR8][R48.64], !P1 ;  /* 0xec00400030137fae */ /* 0x000fe8000c921848 */
[----:B------:R-:W4:Y:S04]  /*2c1c0*/  LDL.64 R32, [R1+0xb30] ;  /* 0x000b300001207983 */ /* 0x000f280000100a00 */
[----:B------:R-:W-:Y:S04]  /*2c1d0*/  LDGSTS.E [R18+-0x1fff8], desc[UR8][R46.64], !P5 ;  /* 0xe00080002e127fae */ /* 0x000fe8000e921848 */
[----:B------:R-:W4:Y:S04]  /*2c1e0*/  LDL.64 R48, [R1+0xb38] ;  /* 0x000b380001307983 */ /* 0x000f280000100a00 */
[----:B------:R-:W-:Y:S04]  /*2c1f0*/  LDGSTS.E [R17+-0x1bff8], desc[UR8][R44.64], !P5 ;  /* 0xe40080002c117fae */ /* 0x000fe8000e921848 */
[----:B------:R-:W4:Y:S01]  /*2c200*/  LDL.64 R46, [R1+0x13c0] ;  /* 0x0013c000012e7983 */ /* 0x000f220000100a00 */
[----:B-1----:R-:W-:-:S02]  /*2c210*/  VIADD R20, R24, 0xfffffe2c ;  /* 0xfffffe2c18147836 */ /* 0x002fc40000000000 */
[----:B------:R-:W1:Y:S01]  /*2c220*/  LDC R24, c[0x0][0x230] ;  /* 0x00008c00ff187b82 */ /* 0x000e620000000800 */
[----:B------:R-:W4:Y:S04]  /*2c230*/  LDL.64 R50, [R1+0xe68] ;  /* 0x000e680001327983 */ /* 0x000f280000100a00 */
[----:B------:R-:W4:Y:S01]  /*2c240*/  LDL.64 R44, [R1+0xe60] ;  /* 0x000e6000012c7983 */ /* 0x000f220000100a00 */
[----:B------:R-:W-:Y:S02]  /*2c250*/  ISETP.GE.U32.AND P6, PT, R20, 0x7ffffdad, PT ;  /* 0x7ffffdad1400780c */ /* 0x000fe40003fc6070 */
[----:B--2---:R-:W-:Y:S02]  /*2c260*/  IADD3 R20, R21, -0x1f1, RZ ;  /* 0xfffffe0f15147810 */ /* 0x004fe40007ffe0ff */
[----:B------:R-:W2:Y:S01]  /*2c270*/  LDC R21, c[0x0][0x230] ;  /* 0x00008c00ff157b82 */ /* 0x000ea20000000800 */
[----:B---3--:R-:W-:Y:S04]  /*2c280*/  LDGSTS.E [R12+-0x17ff8], desc[UR8][R38.64], !P5 ;  /* 0xe8008000260c7fae */ /* 0x008fe8000e921848 */
[----:B------:R-:W3:Y:S04]  /*2c290*/  LDL.64 R38, [R1+0x13c8] ;  /* 0x0013c80001267983 */ /* 0x000ee80000100a00 */
[----:B----4-:R-:W-:Y:S01]  /*2c2a0*/  LDGSTS.E [R19+-0x13ff8], desc[UR8][R36.64], !P5 ;  /* 0xec00800024137fae */ /* 0x010fe2000e921848 */
[----:B------:R-:W-:-:S03]  /*2c2b0*/  ISETP.GE.U32.AND P5, PT, R20, 0x7ffffd90, PT ;  /* 0x7ffffd901400780c */ /* 0x000fc60003fa6070 */
[----:B------:R-:W-:Y:S04]  /*2c2c0*/  LDGSTS.E [R18+-0x1fff4], desc[UR8][R34.64], !P6 ;  /* 0xe000c00022127fae */ /* 0x000fe8000f121848 */
[----:B------:R-:W4:Y:S04]  /*2c2d0*/  LDL.64 R36, [R1+0xe88] ;  /* 0x000e880001247983 */ /* 0x000f280000100a00 */
[----:B------:R-:W-:Y:S04]  /*2c2e0*/  LDGSTS.E [R17+-0x1bff4], desc[UR8][R54.64], !P6 ;  /* 0xe400c00036117fae */ /* 0x000fe8000f121848 */
[----:B------:R-:W2:Y:S04]  /*2c2f0*/  LDL.64 R34, [R1+0xe98] ;  /* 0x000e980001227983 */ /* 0x000ea80000100a00 */
[----:B------:R-:W-:Y:S04]  /*2c300*/  LDGSTS.E [R12+-0x17ff4], desc[UR8][R32.64], !P6 ;  /* 0xe800c000200c7fae */ /* 0x000fe8000f121848 */
[----:B------:R-:W-:Y:S04]  /*2c310*/  LDGSTS.E [R19+-0x13ff4], desc[UR8][R48.64], !P6 ;  /* 0xec00c00030137fae */ /* 0x000fe8000f121848 */
[----:B------:R-:W2:Y:S04]  /*2c320*/  LDL.64 R32, [R1+0xea0] ;  /* 0x000ea00001207983 */ /* 0x000ea80000100a00 */
[----:B------:R-:W-:Y:S04]  /*2c330*/  LDGSTS.E [R18+-0x10000], desc[UR8][R46.64], !P5 ;  /* 0xf00000002e127fae */ /* 0x000fe8000e921848 */
[----:B------:R-:W2:Y:S04]  /*2c340*/  LDL.64 R48, [R1+0x13d8] ;  /* 0x0013d80001307983 */ /* 0x000ea80000100a00 */
[----:B------:R-:W-:Y:S04]  /*2c350*/  LDGSTS.E [R17+-0xc000], desc[UR8][R52.64], !P5 ;  /* 0xf400000034117fae */ /* 0x000fe8000e921848 */
[----:B------:R-:W2:Y:S04]  /*2c360*/  LDL.64 R46, [R1+0xeb0] ;  /* 0x000eb000012e7983 */ /* 0x000ea80000100a00 */
[----:B------:R-:W-:Y:S01]  /*2c370*/  LDGSTS.E [R12+-0x8000], desc[UR8][R44.64], !P5 ;  /* 0xf80000002c0c7fae */ /* 0x000fe2000e921848 */
[----:B------:R-:W-:-:S02]  /*2c380*/  VIADD R20, R26, 0xfffffe0e ;  /* 0xfffffe0e1a147836 */ /* 0x000fc40000000000 */
[----:B------:R-:W2:Y:S01]  /*2c390*/  LDC R26, c[0x0][0x230] ;  /* 0x00008c00ff1a7b82 */ /* 0x000ea20000000800 */
[----:B------:R1:W-:Y:S04]  /*2c3a0*/  LDGSTS.E [R19+-0x4000], desc[UR8][R50.64], !P5 ;  /* 0xfc00000032137fae */ /* 0x0003e8000e921848 */
[----:B------:R-:W2:Y:S04]  /*2c3b0*/  LDL.64 R52, [R1+0xed8] ;  /* 0x000ed80001347983 */ /* 0x000ea80000100a00 */
[----:B------:R-:W2:Y:S01]  /*2c3c0*/  LDL.64 R44, [R1+0xeb8] ;  /* 0x000eb800012c7983 */ /* 0x000ea20000100a00 */
[----:B------:R-:W-:Y:S01]  /*2c3d0*/  ISETP.GE.U32.AND P1, PT, R20, 0x7ffffd8f, PT ;  /* 0x7ffffd8f1400780c */ /* 0x000fe20003f26070 */
[----:B------:R-:W-:-:S02]  /*2c3e0*/  VIADD R20, R25, 0xfffffe0d ;  /* 0xfffffe0d19147836 */ /* 0x000fc40000000000 */
[----:B-1----:R-:W-:Y:S01]  /*2c3f0*/  VIADD R19, R24, 0xfffffe0c ;  /* 0xfffffe0c18137836 */ /* 0x002fe20000000000 */
[----:B------:R-:W1:Y:S02]  /*2c400*/  LDC R25, c[0x0][0x230] ;  /* 0x00008c00ff197b82 */ /* 0x000e640000000800 */
[----:B------:R-:W-:-:S06]  /*2c410*/  ISETP.GE.U32.AND P6, PT, R20, 0x7ffffd8e, PT ;  /* 0x7ffffd8e1400780c */ /* 0x000fcc0003fc6070 */
[----:B------:R-:W1:Y:S01]  /*2c420*/  LDC R24, c[0x0][0x230] ;  /* 0x00008c00ff187b82 */ /* 0x000e620000000800 */
[----:B---3--:R-:W-:Y:S04]  /*2c430*/  LDGSTS.E [R18+-0xfffc], desc[UR8][R38.64], !P1 ;  /* 0xf000400026127fae */ /* 0x008fe8000c921848 */
[----:B------:R-:W3:Y:S04]  /*2c440*/  LDL.64 R38, [R1+0x13e0] ;  /* 0x0013e00001267983 */ /* 0x000ee80000100a00 */
[----:B----4-:R-:W-:Y:S04]  /*2c450*/  LDGSTS.E [R17+-0xbffc], desc[UR8][R36.64], !P1 ;  /* 0xf400400024117fae */ /* 0x010fe8000c921848 */
[----:B--2---:R-:W-:Y:S04]  /*2c460*/  LDGSTS.E [R12+-0x7ffc], desc[UR8][R34.64], !P1 ;  /* 0xf8004000220c7fae */ /* 0x004fe8000c921848 */
[----:B------:R-:W2:Y:S04]  /*2c470*/  LDL.64 R36, [R1+0xec8] ;  /* 0x000ec80001247983 */ /* 0x000ea80000100a00 */
[----:B------:R-:W4:Y:S04]  /*2c480*/  LDL.64 R34, [R1+0xed0] ;  /* 0x000ed00001227983 */ /* 0x000f280000100a00 */
[----:B------:R-:W-:Y:S01]  /*2c490*/  LDGSTS.E [R18+-0x3ffc], desc[UR8][R32.64], !P1 ;  /* 0xfc00400020127fae */ /* 0x000fe2000c921848 */
[----:B------:R-:W-:Y:S01]  /*2c4a0*/  ISETP.GE.U32.AND P1, PT, R19, 0x7ffffd8d, PT ;  /* 0x7ffffd8d1300780c */ /* 0x000fe20003f26070 */
[----:B------:R-:W-:-:S02]  /*2c4b0*/  VIADD R19, R16, 0x100000 ;  /* 0x0010000010137836 */ /* 0x000fc40000000000 */
[----:B------:R-:W-:Y:S04]  /*2c4c0*/  LDGSTS.E [R17+-0xfff8], desc[UR8][R48.64], !P6 ;  /* 0xf000800030117fae */ /* 0x000fe8000f121848 */
[----:B------:R-:W4:Y:S04]  /*2c4d0*/  LDL.64 R32, [R1+0x5f0] ;  /* 0x0005f00001207983 */ /* 0x000f280000100a00 */
[----:B------:R-:W-:Y:S04]  /*2c4e0*/  LDGSTS.E [R12+-0xbff8], desc[UR8][R46.64], !P6 ;  /* 0xf40080002e0c7fae */ /* 0x000fe8000f121848 */
[----:B------:R-:W4:Y:S04]  /*2c4f0*/  LDL.64 R48, [R1+0x410] ;  /* 0x0004100001307983 */ /* 0x000f280000100a00 */
[----:B------:R-:W4:Y:S04]  /*2c500*/  LDL.64 R46, [R1+0x408] ;  /* 0x00040800012e7983 */ /* 0x000f280000100a00 */
[----:B------:R1:W-:Y:S04]  /*2c510*/  LDGSTS.E [R19+-0x7ff8], desc[UR8][R44.64], !P6 ;  /* 0xf80080002c137fae */ /* 0x0003e8000f121848 */
[----:B------:R-:W-:Y:S04]  /*2c520*/  LDGSTS.E [R18+-0x3ff8], desc[UR8][R14.64], !P6 ;  /* 0xfc0080000e127fae */ /* 0x000fe8000f121848 */
[----:B------:R-:W4:Y:S04]  /*2c530*/  LDL.64 R44, [R1+0x3f0] ;  /* 0x0003f000012c7983 */ /* 0x000f280000100a00 */
[----:B------:R-:W4:Y:S04]  /*2c540*/  LDL.LU.64 R14, [R1+0x1650] ;  /* 0x00165000010e7983 */ /* 0x000f280000300a00 */
[----:B------:R-:W4:Y:S01]  /*2c550*/  LDL.64 R50, [R1+0x5f8] ;  /* 0x0005f80001327983 */ /* 0x000f220000100a00 */
[----:B-1----:R-:W-:Y:S01]  /*2c560*/  VIADD R19, R26, 0xfffffe66 ;  /* 0xfffffe661a137836 */ /* 0x002fe20000000000 */
[----:B------:R-:W-:Y:S01]  /*2c570*/  IADD3 R20, R21, -0x198, RZ ;  /* 0xfffffe6815147810 */ /* 0x000fe20007ffe0ff */
[----:B------:R-:W1:Y:S01]  /*2c580*/  LDC R26, c[0x0][0x230] ;  /* 0x00008c00ff1a7b82 */ /* 0x000e620000000800 */
[----:B------:R-:W4:Y:S04]  /*2c590*/  LDL.64 R54, [R1+0x7e0] ;  /* 0x0007e00001367983 */ /* 0x000f280000100a00 */
[----:B------:R-:W4:Y:S04]  /*2c5a0*/  LDL.64 R64, [R1+0x8d0] ;  /* 0x0008d00001407983 */ /* 0x000f280000100a00 */
[----:B------:R-:W4:Y:S04]  /*2c5b0*/  LDL.64 R62, [R1+0x8d8] ;  /* 0x0008d800013e7983 */ /* 0x000f280000100a00 */
[----:B------:R-:W4:Y:S04]  /*2c5c0*/  LDL.64 R60, [R1+0x1320] ;  /* 0x00132000013c7983 */ /* 0x000f280000100a00 */
[----:B------:R-:W4:Y:S04]  /*2c5d0*/  LDL.64 R66, [R1+0xfc8] ;  /* 0x000fc80001427983 */ /* 0x000f280000100a00 */
[----:B---3--:R-:W-:Y:S01]  /*2c5e0*/  LDGSTS.E [R17+-0xfff4], desc[UR8][R38.64], !P1 ;  /* 0xf000c00026117fae */ /* 0x008fe2000c921848 */
[----:B------:R-:W3:Y:S03]  /*2c5f0*/  LDC R21, c[0x0][0x230] ;  /* 0x00008c00ff157b82 */ /* 0x000ee60000000800 */
[----:B------:R-:W3:Y:S04]  /*2c600*/  LDL.64 R38, [R1+0x3d8] ;  /* 0x0003d80001267983 */ /* 0x000ee80000100a00 */
[----:B--2---:R2:W-:Y:S04]  /*2c610*/  LDGSTS.E [R12+-0xbff4], desc[UR8][R36.64], !P1 ;  /* 0xf400c000240c7fae */ /* 0x0045e8000c921848 */
[----:B----4-:R4:W-:Y:S04]  /*2c620*/  LDGSTS.E [R18+-0x7ff4], desc[UR8][R34.64], !P1 ;  /* 0xf800c00022127fae */ /* 0x0109e8000c921848 */
[----:B------:R-:W3:Y:S04]  /*2c630*/  LDL.64 R36, [R1+0x3c8] ;  /* 0x0003c80001247983 */ /* 0x000ee80000100a00 */
[----:B------:R1:W-:Y:S04]  /*2c640*/  LDGSTS.E [R17+-0x3ff4], desc[UR8][R52.64], !P1 ;  /* 0xfc00c00034117fae */ /* 0x0003e8000c921848 */
[----:B------:R-:W3:Y:S04]  /*2c650*/  LDL.64 R34, [R1+0x418] ;  /* 0x0004180001227983 */ /* 0x000ee80000100a00 */
[----:B------:R-:W3:Y:S01]  /*2c660*/  LDL.64 R52, [R1+0x600] ;  /* 0x0006000001347983 */ /* 0x000ee20000100a00 */
[----:B------:R-:W-:-:S05]  /*2c670*/  VIADD R16, R15, 0x100000 ;  /* 0x001000000f107836 */ /* 0x000fca0000000000 */
[----:B------:R-:W-:Y:S04]  /*2c680*/  LDGSTS.E [R16+-0x40000], desc[UR8][R32.64], !P2 ;  /* 0xc000000020107fae */ /* 0x000fe8000d121848 */
[----:B------:R-:W3:Y:S01]  /*2c690*/  LDL.64 R32, [R1+0x428] ;  /* 0x0004280001207983 */ /* 0x000ee20000100a00 */
[C---:B--2---:R-:W-:Y:S01]  /*2c6a0*/  IADD3 R12, R15.reuse, 0x100000, RZ ;  /* 0x001000000f0c7810 */ /* 0x044fe20007ffe0ff */
[C---:B----4-:R-:W-:Y:S02]  /*2c6b0*/  VIADD R18, R15.reuse, 0x100000 ;  /* 0x001000000f127836 */ /* 0x050fe40000000000 */
[----:B-1----:R-:W-:Y:S02]  /*2c6c0*/  VIADD R17, R15, 0x100000 ;  /* 0x001000000f117836 */ /* 0x002fe40000000000 */
[----:B------:R-:W-:Y:S04]  /*2c6d0*/  LDGSTS.E [R12+-0x3c000], desc[UR8][R48.64], !P2 ;  /* 0xc4000000300c7fae */ /* 0x000fe8000d121848 */
[----:B------:R-:W-:Y:S04]  /*2c6e0*/  LDGSTS.E [R18+-0x38000], desc[UR8][R46.64], !P2 ;  /* 0xc80000002e127fae */ /* 0x000fe8000d121848 */
[----:B------:R-:W-:Y:S04]  /*2c6f0*/  LDGSTS.E [R17+-0x34000], desc[UR8][R44.64], !P2 ;  /* 0xcc0000002c117fae */ /* 0x000fe8000d121848 */
[----:B------:R-:W2:Y:S04]  /*2c700*/  LDL.64 R48, [R1+0x430] ;  /* 0x0004300001307983 */ /* 0x000ea80000100a00 */
[----:B------:R-:W4:Y:S04]  /*2c710*/  LDL.64 R46, [R1+0x438] ;  /* 0x00043800012e7983 */ /* 0x000f280000100a00 */
[----:B------:R-:W4:Y:S04]  /*2c720*/  LDL.64 R44, [R1+0x608] ;  /* 0x00060800012c7983 */ /* 0x000f280000100a00 */
[----:B------:R-:W-:Y:S04]  /*2c730*/  LDGSTS.E [R16+-0x3fffc], desc[UR8][R50.64], !P4 ;  /* 0xc000400032107fae */ /* 0x000fe8000e121848 */
[----:B------:R-:W4:Y:S04]  /*2c740*/  LDL.64 R50, [R1+0x440] ;  /* 0x0004400001327983 */ /* 0x000f280000100a00 */
[----:B---3--:R-:W-:Y:S04]  /*2c750*/  LDGSTS.E [R12+-0x3bffc], desc[UR8][R38.64], !P4 ;  /* 0xc4004000260c7fae */ /* 0x008fe8000e121848 */
[----:B------:R-:W3:Y:S04]  /*2c760*/  LDL.64 R38, [R1+0x448] ;  /* 0x0004480001267983 */ /* 0x000ee80000100a00 */
[----:B------:R-:W-:Y:S04]  /*2c770*/  LDGSTS.E [R18+-0x37ffc], desc[UR8][R36.64], !P4 ;  /* 0xc800400024127fae */ /* 0x000fe8000e121848 */
[----:B------:R-:W-:Y:S04]  /*2c780*/  LDGSTS.E [R17+-0x33ffc], desc[UR8][R34.64], !P4 ;  /* 0xcc00400022117fae */ /* 0x000fe8000e121848 */
[----:B------:R-:W3:Y:S04]  /*2c790*/  LDL.64 R36, [R1+0x450] ;  /* 0x0004500001247983 */ /* 0x000ee80000100a00 */
[----:B------:R-:W-:Y:S04]  /*2c7a0*/  LDGSTS.E [R16+-0x3fff8], desc[UR8][R52.64], !P3 ;  /* 0xc000800034107fae */ /* 0x000fe8000d921848 */
[----:B------:R-:W3:Y:S04]  /*2c7b0*/  LDL.64 R34, [R1+0xb08] ;  /* 0x000b080001227983 */ /* 0x000ee80000100a00 */
[----:B------:R-:W3:Y:S04]  /*2c7c0*/  LDL.64 R52, [R1+0x7a0] ;  /* 0x0007a00001347983 */ /* 0x000ee80000100a00 */
[----:B------:R-:W-:Y:S04]  /*2c7d0*/  LDGSTS.E [R12+-0x3bff8], desc[UR8][R32.64], !P3 ;  /* 0xc4008000200c7fae */ /* 0x000fe8000d921848 */
[----:B------:R-:W3:Y:S01]  /*2c7e0*/  LDL.64 R32, [R1+0x7a8] ;  /* 0x0007a80001207983 */ /* 0x000ee20000100a00 */
[----:B------:R-:W-:-:S02]  /*2c7f0*/  ISETP.GE.U32.AND P1, PT, R19, 0x7ffffde7, PT ;  /* 0x7ffffde71300780c */ /* 0x000fc40003f26070 */
[----:B------:R-:W-:Y:S02]  /*2c800*/  IADD3 R19, R24, -0x19b, RZ ;  /* 0xfffffe6518137810 */ /* 0x000fe40007ffe0ff */
[----:B------:R-:W-:Y:S01]  /*2c810*/  ISETP.GE.U32.AND P5, PT, R20, 0x7ffffde9, PT ;  /* 0x7ffffde91400780c */ /* 0x000fe20003fa6070 */
[----:B--2---:R-:W-:Y:S01]  /*2c820*/  LDGSTS.E [R18+-0x37ff8], desc[UR8][R48.64], !P3 ;  /* 0xc800800030127fae */ /* 0x004fe2000d921848 */
[----:B------:R-:W-:Y:S01]  /*2c830*/  ISETP.GE.U32.AND P2, PT, R19, 0x7ffffde6, PT ;  /* 0x7ffffde61300780c */ /* 0x000fe20003f46070 */
[----:B------:R-:W-:Y:S01]  /*2c840*/  VIADD R19, R25, 0xfffffe4b ;  /* 0xfffffe4b19137836 */ /* 0x000fe20000000000 */
[----:B------:R-:W1:Y:S01]  /*2c850*/  LDC R24, c[0x0][0x230] ;  /* 0x00008c00ff187b82 */ /* 0x000e620000000800 */
[----:B----4-:R-:W-:Y:S03]  /*2c860*/  LDGSTS.E [R17+-0x33ff8], desc[UR8][R46.64], !P3 ;  /* 0xcc0080002e117fae */ /* 0x010fe6000d921848 */
[----:B------:R-:W-:-:S02]  /*2c870*/  ISETP.GE.U32.AND P4, PT, R19, 0x7ffffdcc, PT ;  /* 0x7ffffdcc1300780c */ /* 0x000fc40003f86070 */
[----:B------:R-:W-:Y:S02]  /*2c880*/  IADD3 R20, R27, -0x199, RZ ;  /* 0xfffffe671b147810 */ /* 0x000fe40007ffe0ff */
[----:B------:R-:W2:Y:S01]  /*2c890*/  LDC R25, c[0x0][0x230] ;  /* 0x00008c00ff197b82 */ /* 0x000ea20000000800 */
[----:B------:R-:W4:Y:S04]  /*2c8a0*/  LDL.64 R48, [R1+0x7b0] ;  /* 0x0007b00001307983 */ /* 0x000f280000100a00 */
[----:B------:R-:W2:Y:S04]  /*2c8b0*/  LDL.64 R46, [R1+0xb58] ;  /* 0x000b5800012e7983 */ /* 0x000ea80000100a00 */
[----:B------:R-:W-:Y:S04]  /*2c8c0*/  LDGSTS.E [R16+-0x3fff4], desc[UR8][R44.64], !P5 ;  /* 0xc000c0002c107fae */ /* 0x000fe8000e921848 */
[----:B------:R-:W-:Y:S04]  /*2c8d0*/  LDGSTS.E [R12+-0x3bff4], desc[UR8][R50.64], !P5 ;  /* 0xc400c000320c7fae */ /* 0x000fe8000e921848 */
[----:B------:R-:W2:Y:S04]  /*2c8e0*/  LDL.64 R44, [R1+0x7c0] ;  /* 0x0007c000012c7983 */ /* 0x000ea80000100a00 */
[----:B------:R-:W2:Y:S04]  /*2c8f0*/  LDL.64 R50, [R1+0x7c8] ;  /* 0x0007c80001327983 */ /* 0x000ea80000100a00 */
[----:B---3--:R-:W-:Y:S04]  /*2c900*/  LDGSTS.E [R18+-0x37ff4], desc[UR8][R38.64], !P5 ;  /* 0xc800c00026127fae */ /* 0x008fe8000e921848 */
[----:B------:R-:W3:Y:S04]  /*2c910*/  LDL.64 R38, [R1+0x7d0] ;  /* 0x0007d00001267983 */ /* 0x000ee80000100a00 */
[----:B------:R-:W-:Y:S04]  /*2c920*/  LDGSTS.E [R17+-0x33ff4], desc[UR8][R36.64], !P5 ;  /* 0xcc00c00024117fae */ /* 0x000fe8000e921848 */
[----:B------:R-:W-:Y:S04]  /*2c930*/  LDGSTS.E [R16+-0x30000], desc[UR8][R34.64], !P4 ;  /* 0xd000000022107fae */ /* 0x000fe8000e121848 */
[----:B------:R-:W3:Y:S04]  /*2c940*/  LDL.64 R36, [R1+0xe00] ;  /* 0x000e000001247983 */ /* 0x000ee80000100a00 */
[----:B------:R-:W-:Y:S04]  /*2c950*/  LDGSTS.E [R12+-0x2c000], desc[UR8][R52.64], !P4 ;  /* 0xd4000000340c7fae */ /* 0x000fe8000e121848 */
[----:B------:R-:W3:Y:S01]  /*2c960*/  LDL.64 R34, [R1+0x7d8] ;  /* 0x0007d80001227983 */ /* 0x000ee20000100a00 */
[----:B------:R-:W-:-:S02]  /*2c970*/  ISETP.GE.U32.AND P6, PT, R20, 0x7ffffde8, PT ;  /* 0x7ffffde81400780c */ /* 0x000fc40003fc6070 */
[----:B------:R-:W1:Y:S01]  /*2c980*/  LDC R20, c[0x0][0x230] ;  /* 0x00008c00ff147b82 */ /* 0x000e620000000800 */
[----:B------:R-:W-:Y:S01]  /*2c990*/  VIADD R19, R21, 0xfffffe4a ;  /* 0xfffffe4a15137836 */ /* 0x000fe20000000000 */
[----:B------:R-:W3:Y:S04]  /*2c9a0*/  LDL.64 R52, [R1+0xe08] ;  /* 0x000e080001347983 */ /* 0x000ee80000100a00 */
[----:B------:R-:W-:Y:S02]  /*2c9b0*/  LDGSTS.E [R18+-0x28000], desc[UR8][R32.64], !P4 ;  /* 0xd800000020127fae */ /* 0x000fe4000e121848 */
[----:B------:R-:W3:Y:S02]  /*2c9c0*/  LDC R21, c[0x0][0x230] ;  /* 0x00008c00ff157b82 */ /* 0x000ee40000000800 */
[----:B------:R-:W3:Y:S01]  /*2c9d0*/  LDL.64 R32, [R1+0x7e8] ;  /* 0x0007e80001207983 */ /* 0x000ee20000100a00 */
[----:B------:R-:W-:-:S02]  /*2c9e0*/  ISETP.GE.U32.AND P3, PT, R19, 0x7ffffdcb, PT ;  /* 0x7ffffdcb1300780c */ /* 0x000fc40003f66070 */
[----:B-1----:R-:W-:-:S03]  /*2c9f0*/  IADD3 R19, R20, -0x1b7, RZ ;  /* 0xfffffe4914137810 */ /* 0x002fc60007ffe0ff */
[----:B------:R-:W1:Y:S01]  /*2ca00*/  LDC R20, c[0x0][0x230] ;  /* 0x00008c00ff147b82 */ /* 0x000e620000000800 */
[----:B----4-:R-:W-:Y:S01]  /*2ca10*/  LDGSTS.E [R17+-0x24000], desc[UR8][R48.64], !P4 ;  /* 0xdc00000030117fae */ /* 0x010fe2000e121848 */
[----:B------:R-:W-:-:S06]  /*2ca20*/  ISETP.GE.U32.AND P5, PT, R19, 0x7ffffdca, PT ;  /* 0x7ffffdca1300780c */ /* 0x000fcc0003fa6070 */
[----:B--2---:R-:W-:Y:S04]  /*2ca30*/  LDGSTS.E [R16+-0x2fffc], desc[UR8][R46.64], !P3 ;  /* 0xd00040002e107fae */ /* 0x004fe8000d921848 */
[----:B------:R-:W2:Y:S04]  /*2ca40*/  LDL.64 R48, [R1+0x7f8] ;  /* 0x0007f80001307983 */ /* 0x000ea80000100a00 */
[----:B------:R-:W-:Y:S04]  /*2ca50*/  LDGSTS.E [R12+-0x2bffc], desc[UR8][R44.64], !P3 ;  /* 0xd40040002c0c7fae */ /* 0x000fe8000d921848 */
[----:B------:R-:W4:Y:S04]  /*2ca60*/  LDL.64 R46, [R1+0x800] ;  /* 0x00080000012e7983 */ /* 0x000f280000100a00 */
[----:B------:R-:W-:Y:S04]  /*2ca70*/  LDGSTS.E [R18+-0x27ffc], desc[UR8][R50.64], !P3 ;  /* 0xd800400032127fae */ /* 0x000fe8000d921848 */
[----:B------:R-:W4:Y:S04]  /*2ca80*/  LDL.64 R44, [R1+0x808] ;  /* 0x00080800012c7983 */ /* 0x000f280000100a00 */
[----:B------:R-:W4:Y:S04]  /*2ca90*/  LDL.64 R50, [R1+0x12e0] ;  /* 0x0012e00001327983 */ /* 0x000f280000100a00 */
[----:B---3--:R-:W-:Y:S04]  /*2caa0*/  LDGSTS.E [R17+-0x23ffc], desc[UR8][R38.64], !P3 ;  /* 0xdc00400026117fae */ /* 0x008fe8000d921848 */
[----:B------:R-:W3:Y:S04]  /*2cab0*/  LDL.64 R38, [R1+0xb40] ;  /* 0x000b400001267983 */ /* 0x000ee80000100a00 */
[----:B------:R-:W-:Y:S04]  /*2cac0*/  LDGSTS.E [R16+-0x2fff8], desc[UR8][R36.64], !P5 ;  /* 0xd000800024107fae */ /* 0x000fe8000e921848 */
[----:B------:R-:W-:Y:S04]  /*2cad0*/  LDGSTS.E [R12+-0x2bff8], desc[UR8][R34.64], !P5 ;  /* 0xd4008000220c7fae */ /* 0x000fe8000e921848 */
[----:B------:R-:W3:Y:S04]  /*2cae0*/  LDL.64 R36, [R1+0xb48] ;  /* 0x000b480001247983 */ /* 0x000ee80000100a00 */
[----:B------:R-:W-:Y:S04]  /*2caf0*/  LDGSTS.E [R18+-0x27ff8], desc[UR8][R54.64], !P5 ;  /* 0xd800800036127fae */ /* 0x000fe8000e921848 */
[----:B------:R-:W3:Y:S01]  /*2cb00*/  LDL.64 R34, [R1+0xb50] ;  /* 0x000b500001227983 */ /* 0x000ee20000100a00 */
[----:B------:R-:W-:-:S02]  /*2cb10*/  VIADD R19, R25, 0xfffffe48 ;  /* 0xfffffe4819137836 */ /* 0x000fc40000000000 */
[----:B------:R-:W1:Y:S01]  /*2cb20*/  LDC R25, c[0x0][0x230] ;  /* 0x00008c00ff197b82 */ /* 0x000e620000000800 */
[----:B------:R-:W3:Y:S04]  /*2cb30*/  LDL.64 R54, [R1+0xb60] ;  /* 0x000b600001367983 */ /* 0x000ee80000100a00 */
[----:B------:R-:W-:Y:S04]  /*2cb40*/  LDGSTS.E [R17+-0x23ff8], desc[UR8][R32.64], !P5 ;  /* 0xdc00800020117fae */ /* 0x000fe8000e921848 */
[----:B------:R-:W3:Y:S01]  /*2cb50*/  LDL.64 R32, [R1+0x12e8] ;  /* 0x0012e80001207983 */ /* 0x000ee20000100a00 */
[----:B------:R-:W-:Y:S01]  /*2cb60*/  ISETP.GE.U32.AND P4, PT, R19, 0x7ffffdc9, PT ;  /* 0x7ffffdc91300780c */ /* 0x000fe20003f86070 */
[----:B------:R-:W-:-:S02]  /*2cb70*/  VIADD R19, R24, 0xfffffe2b ;  /* 0xfffffe2b18137836 */ /* 0x000fc40000000000 */
[----:B------:R-:W1:Y:S03]  /*2cb80*/  LDC R24, c[0x0][0x230] ;  /* 0x00008c00ff187b82 */ /* 0x000e660000000800 */
[----:B------:R-:W-:Y:S02]  /*2cb90*/  ISETP.GE.U32.AND P3, PT, R19, 0x7ffffdac, PT ;  /* 0x7ffffdac1300780c */ /* 0x000fe40003f66070 */
[----:B------:R-:W-:-:S03]  /*2cba0*/  IADD3 R19, R21, -0x1d6, RZ ;  /* 0xfffffe2a15137810 */ /* 0x000fc60007ffe0ff */
[----:B------:R-:W1:Y:S01]  /*2cbb0*/  LDC R21, c[0x0][0x230] ;  /* 0x00008c00ff157b82 */ /* 0x000e620000000800 */
[----:B------:R-:W-:Y:S01]  /*2cbc0*/  ISETP.GE.U32.AND P5, PT, R19, 0x7ffffdab, PT ;  /* 0x7ffffdab1300780c */ /* 0x000fe20003fa6070 */
[----:B------:R-:W-:Y:S04]  /*2cbd0*/  LDGSTS.E [R16+-0x2fff4], desc[UR8][R52.64], !P4 ;  /* 0xd000c00034107fae */ /* 0x000fe8000e121848 */
[----:B--2---:R-:W-:Y:S04]  /*2cbe0*/  LDGSTS.E [R12+-0x2bff4], desc[UR8][R48.64], !P4 ;  /* 0xd400c000300c7fae */ /* 0x004fe8000e121848 */
[----:B----4-:R-:W-:Y:S04]  /*2cbf0*/  LDGSTS.E [R18+-0x27ff4], desc[UR8][R46.64], !P4 ;  /* 0xd800c0002e127fae */ /* 0x010fe8000e121848 */
[----:B------:R-:W2:Y:S04]  /*2cc00*/  LDL.64 R52, [R1+0xb68] ;  /* 0x000b680001347983 */ /* 0x000ea80000100a00 */
[----:B------:R-:W4:Y:S04]  /*2cc10*/  LDL.64 R48, [R1+0xb70] ;  /* 0x000b700001307983 */ /* 0x000f280000100a00 */
        /* <DEDUP_REMOVED lines=10> */
[----:B------:R-:W3:Y:S04]  /*2ccc0*/  LDL.64 R34, [R1+0xb90] ;  /* 0x000b900001227983 */ /* 0x000ee80000100a00 */
[----:B------:R-:W-:Y:S01]  /*2ccd0*/  LDGSTS.E [R16+-0x1fffc], desc[UR8][R32.64], !P5 ;  /* 0xe000400020107fae */ /* 0x000fe2000e921848 */
[----:B-1----:R-:W-:-:S02]  /*2cce0*/  VIADD R19, R20, 0xfffffe29 ;  /* 0xfffffe2914137836 */ /* 0x002fc40000000000 */
[----:B------:R-:W1:Y:S01]  /*2ccf0*/  LDC R20, c[0x0][0x230] ;  /* 0x00008c00ff147b82 */ /* 0x000e620000000800 */
[----:B------:R-:W-:Y:S04]  /*2cd00*/  LDGSTS.E [R12+-0x1bffc], desc[UR8][R54.64], !P5 ;  /* 0xe4004000360c7fae */ /* 0x000fe8000e921848 */
[----:B------:R-:W3:Y:S01]  /*2cd10*/  LDL.64 R32, [R1+0xb98] ;  /* 0x000b980001207983 */ /* 0x000ee20000100a00 */
[----:B------:R-:W-:Y:S01]  /*2cd20*/  ISETP.GE.U32.AND P4, PT, R19, 0x7ffffdaa, PT ;  /* 0x7ffffdaa1300780c */ /* 0x000fe20003f86070 */
[----:B------:R-:W-:Y:S02]  /*2cd30*/  VIADD R19, R24, 0xfffffe28 ;  /* 0xfffffe2818137836 */ /* 0x000fe40000000000 */
[----:B------:R-:W1:Y:S01]  /*2cd40*/  LDC R24, c[0x0][0x230] ;  /* 0x00008c00ff187b82 */ /* 0x000e620000000800 */
[----:B------:R-:W3:Y:S02]  /*2cd50*/  LDL.64 R54, [R1+0x838] ;  /* 0x0008380001367983 */ /* 0x000ee40000100a00 */
[----:B------:R-:W-:-:S02]  /*2cd60*/  ISETP.GE.U32.AND P3, PT, R19, 0x7ffffda9, PT ;  /* 0x7ffffda91300780c */ /* 0x000fc40003f66070 */
[----:B------:R-:W-:-:S05]  /*2cd70*/  IADD3 R19, R15, 0x100000, RZ ;  /* 0x001000000f137810 */ /* 0x000fca0007ffe0ff */
[----:B--2---:R2:W-:Y:S04]  /*2cd80*/  LDGSTS.E [R19+-0x17ffc], desc[UR8][R52.64], !P5 ;  /* 0xe800400034137fae */ /* 0x0045e8000e921848 */
[----:B----4-:R-:W-:Y:S04]  /*2cd90*/  LDGSTS.E [R18+-0x13ffc], desc[UR8][R48.64], !P5 ;  /* 0xec00400030127fae */ /* 0x010fe8000e921848 */
[----:B------:R-:W4:Y:S04]  /*2cda0*/  LDL.64 R52, [R1+0xba0] ;  /* 0x000ba00001347983 */ /* 0x000f280000100a00 */
[----:B------:R-:W4:Y:S04]  /*2cdb0*/  LDL.64 R48, [R1+0x13e8] ;  /* 0x0013e80001307983 */ /* 0x000f280000100a00 */
[----:B------:R-:W-:Y:S04]  /*2cdc0*/  LDGSTS.E [R17+-0x1fff8], desc[UR8][R46.64], !P4 ;  /* 0xe00080002e117fae */ /* 0x000fe8000e121848 */
[----:B------:R-:W-:Y:S04]  /*2cdd0*/  LDGSTS.E [R16+-0x1bff8], desc[UR8][R44.64], !P4 ;  /* 0xe40080002c107fae */ /* 0x000fe8000e121848 */
[----:B------:R-:W-:Y:S04]  /*2cde0*/  LDGSTS.E [R12+-0x17ff8], desc[UR8][R50.64], !P4 ;  /* 0xe8008000320c7fae */ /* 0x000fe8000e121848 */
[----:B------:R-:W4:Y:S04]  /*2cdf0*/  LDL.64 R46, [R1+0xee8] ;  /* 0x000ee800012e7983 */ /* 0x000f280000100a00 */
        /* <DEDUP_REMOVED lines=8> */
[----:B------:R-:W-:Y:S04]  /*2ce80*/  LDGSTS.E [R12+-0x17ff4], desc[UR8][R32.64], !P3 ;  /* 0xe800c000200c7fae */ /* 0x000fe8000d921848 */
[----:B------:R-:W3:Y:S01]  /*2ce90*/  LDL.64 R32, [R1+0xf10] ;  /* 0x000f100001207983 */ /* 0x000ee20000100a00 */
[----:B--2---:R-:W-:-:S02]  /*2cea0*/  VIADD R19, R21, 0xfffffe0b ;  /* 0xfffffe0b15137836 */ /* 0x004fc40000000000 */
[----:B------:R-:W2:Y:S03]  /*2ceb0*/  LDC R21, c[0x0][0x230] ;  /* 0x00008c00ff157b82 */ /* 0x000ea60000000800 */
[----:B------:R-:W-:Y:S01]  /*2cec0*/  ISETP.GE.U32.AND P4, PT, R19, 0x7ffffd8c, PT ;  /* 0x7ffffd8c1300780c */ /* 0x000fe20003f86070 */
[----:B-1----:R-:W-:-:S04]  /*2ced0*/  VIADD R19, R20, 0xfffffe0a ;  /* 0xfffffe0a14137836 */ /* 0x002fc80000000000 */
[----:B------:R-:W1:Y:S01]  /*2cee0*/  LDC R20, c[0x0][0x230] ;  /* 0x00008c00ff147b82 */ /* 0x000e620000000800 */
[----:B------:R-:W-:Y:S01]  /*2cef0*/  ISETP.GE.U32.AND P5, PT, R19, 0x7ffffd8b, PT ;  /* 0x7ffffd8b1300780c */ /* 0x000fe20003fa6070 */
[----:B----4-:R-:W-:Y:S06]  /*2cf00*/  LDGSTS.E [R18+-0x13ff4], desc[UR8][R52.64], !P3 ;  /* 0xec00c00034127fae */ /* 0x010fec000d921848 */
[----:B------:R-:W-:Y:S04]  /*2cf10*/  LDGSTS.E [R17+-0x10000], desc[UR8][R48.64], !P4 ;  /* 0xf000000030117fae */ /* 0x000fe8000e121848 */
[----:B------:R-:W4:Y:S04]  /*2cf20*/  LDL.64 R52, [R1+0xf28] ;  /* 0x000f280001347983 */ /* 0x000f280000100a00 */
[----:B------:R-:W2:Y:S04]  /*2cf30*/  LDL.64 R48, [R1+0x13f8] ;  /* 0x0013f80001307983 */ /* 0x000ea80000100a00 */
[----:B------:R-:W-:Y:S04]  /*2cf40*/  LDGSTS.E [R16+-0xc000], desc[UR8][R46.64], !P4 ;  /* 0xf40000002e107fae */ /* 0x000fe8000e121848 */
[----:B------:R-:W-:Y:S04]  /*2cf50*/  LDGSTS.E [R12+-0x8000], desc[UR8][R44.64], !P4 ;  /* 0xf80000002c0c7fae */ /* 0x000fe8000e121848 */
[----:B------:R1:W-:Y:S04]  /*2cf60*/  LDGSTS.E [R18+-0x4000], desc[UR8][R50.64], !P4 ;  /* 0xfc00000032127fae */ /* 0x0003e8000e121848 */
        /* <DEDUP_REMOVED lines=11> */
[----:B------:R-:W-:Y:S01]  /*2d020*/  IADD3 R19, R25, -0x1f7, RZ ;  /* 0xfffffe0919137810 */ /* 0x000fe20007ffe0ff */
[----:B-1----:R-:W-:Y:S01]  /*2d030*/  VIADD R18, R24, 0xfffffe08 ;  /* 0xfffffe0818127836 */ /* 0x002fe20000000000 */
[----:B------:R-:W1:Y:S02]  /*2d040*/  LDC R25, c[0x0][0x230] ;  /* 0x00008c00ff197b82 */ /* 0x000e640000000800 */
[----:B------:R-:W-:-:S02]  /*2d050*/  ISETP.GE.U32.AND P4, PT, R19, 0x7ffffd8a, PT ;  /* 0x7ffffd8a1300780c */ /* 0x000fc40003f86070 */
[----:B------:R-:W-:Y:S02]  /*2d060*/  ISETP.GE.U32.AND P5, PT, R18, 0x7ffffd89, PT ;  /* 0x7ffffd891200780c */ /* 0x000fe40003fa6070 */
[----:B------:R-:W-:Y:S02]  /*2d070*/  IADD3 R18, R15, 0x100000, RZ ;  /* 0x001000000f127810 */ /* 0x000fe40007ffe0ff */
[C---:B------:R-:W-:Y:S01]  /*2d080*/  IADD3 R15, R14.reuse, 0x100000, RZ ;  /* 0x001000000e0f7810 */ /* 0x040fe20007ffe0ff */
[----:B------:R-:W1:Y:S06]  /*2d090*/  LDC R24, c[0x0][0x230] ;  /* 0x00008c00ff187b82 */ /* 0x000e6c0000000800 */
[----:B--2---:R-:W-:Y:S04]  /*2d0a0*/  LDGSTS.E [R16+-0xfff8], desc[UR8][R48.64], !P4 ;  /* 0xf000800030107fae */ /* 0x004fe8000e121848 */
[----:B------:R-:W2:Y:S04]  /*2d0b0*/  LDL.64 R48, [R1+0x458] ;  /* 0x0004580001307983 */ /* 0x000ea80000100a00 */
[----:B----4-:R-:W-:Y:S04]  /*2d0c0*/  LDGSTS.E [R12+-0xbff8], desc[UR8][R46.64], !P4 ;  /* 0xf40080002e0c7fae */ /* 0x010fe8000e121848 */
[----:B------:R-:W-:Y:S04]  /*2d0d0*/  LDGSTS.E [R18+-0x7ff8], desc[UR8][R44.64], !P4 ;  /* 0xf80080002c127fae */ /* 0x000fe8000e121848 */
[----:B------:R-:W-:Y:S04]  /*2d0e0*/  LDGSTS.E [R17+-0x3ff8], desc[UR8][R52.64], !P4 ;  /* 0xfc00800034117fae */ /* 0x000fe8000e121848 */
[----:B------:R-:W4:Y:S04]  /*2d0f0*/  LDL.64 R46, [R1+0x460] ;  /* 0x00046000012e7983 */ /* 0x000f280000100a00 */
[----:B------:R-:W4:Y:S04]  /*2d100*/  LDL.64 R44, [R1+0x468] ;  /* 0x00046800012c7983 */ /* 0x000f280000100a00 */
[----:B------:R-:W4:Y:S04]  /*2d110*/  LDL.64 R52, [R1+0x638] ;  /* 0x0006380001347983 */ /* 0x000f280000100a00 */
[----:B---3--:R-:W-:Y:S04]  /*2d120*/  LDGSTS.E [R16+-0xfff4], desc[UR8][R38.64], !P5 ;  /* 0xf000c00026107fae */ /* 0x008fe8000e921848 */
[----:B------:R-:W3:Y:S04]  /*2d130*/  LDL.64 R38, [R1+0x478] ;  /* 0x0004780001267983 */ /* 0x000ee80000100a00 */
[----:B------:R1:W-:Y:S04]  /*2d140*/  LDGSTS.E [R12+-0xbff4], desc[UR8][R36.64], !P5 ;  /* 0xf400c000240c7fae */ /* 0x0003e8000e921848 */
[----:B------:R-:W-:Y:S04]  /*2d150*/  LDGSTS.E [R17+-0x7ff4], desc[UR8][R34.64], !P5 ;  /* 0xf800c00022117fae */ /* 0x000fe8000e921848 */
[----:B------:R-:W3:Y:S04]  /*2d160*/  LDL.64 R36, [R1+0x480] ;  /* 0x0004800001247983 */ /* 0x000ee80000100a00 */
[----:B------:R1:W-:Y:S04]  /*2d170*/  LDGSTS.E [R16+-0x3ff4], desc[UR8][R50.64], !P5 ;  /* 0xfc00c00032107fae */ /* 0x0003e8000e921848 */
[----:B------:R-:W3:Y:S04]  /*2d180*/  LDL.64 R34, [R1+0x488] ;  /* 0x0004880001227983 */ /* 0x000ee80000100a00 */
[----:B------:R-:W3:Y:S04]  /*2d190*/  LDL.64 R50, [R1+0x650] ;  /* 0x0006500001327983 */ /* 0x000ee80000100a00 */
[----:B------:R-:W-:Y:S04]  /*2d1a0*/  LDGSTS.E [R15+-0x40000], desc[UR8][R32.64], !P6 ;  /* 0xc0000000200f7fae */ /* 0x000fe8000f121848 */
[----:B------:R-:W3:Y:S01]  /*2d1b0*/  LDL.64 R32, [R1+0x490] ;  /* 0x0004900001207983 */ /* 0x000ee20000100a00 */
[C---:B-1----:R-:W-:Y:S01]  /*2d1c0*/  VIADD R12, R14.reuse, 0x100000 ;  /* 0x001000000e0c7836 */ /* 0x042fe20000000000 */
[C---:B------:R-:W-:Y:S01]  /*2d1d0*/  IADD3 R16, R14.reuse, 0x100000, RZ ;  /* 0x001000000e107810 */ /* 0x040fe20007ffe0ff */
[----:B------:R-:W-:-:S03]  /*2d1e0*/  VIADD R17, R14, 0x100000 ;  /* 0x001000000e117836 */ /* 0x000fc60000000000 */
        /* <DEDUP_REMOVED lines=18> */
[----:B------:R-:W-:-:S02]  /*2d310*/  VIADD R19, R21, 0xfffffe64 ;  /* 0xfffffe6415137836 */ /* 0x000fc40000000000 */
[----:B------:R-:W1:Y:S01]  /*2d320*/  LDC R21, c[0x0][0x230] ;  /* 0x00008c00ff157b82 */ /* 0x000e620000000800 */
[----:B------:R-:W-:Y:S02]  /*2d330*/  VIADD R18, R20, 0xfffffe62 ;  /* 0xfffffe6214127836 */ /* 0x000fe40000000000 */
[----:B------:R-:W-:-:S03]  /*2d340*/  ISETP.GE.U32.AND P3, PT, R19, 0x7ffffde5, PT ;  /* 0x7ffffde51300780c */ /* 0x000fc60003f66070 */
[----:B------:R-:W-:Y:S02]  /*2d350*/  ISETP.GE.U32.AND P5, PT, R18, 0x7ffffde3, PT ;  /* 0x7ffffde31200780c */ /* 0x000fe40003fa6070 */
[----:B------:R-:W3:Y:S01]  /*2d360*/  LDC R20, c[0x0][0x230] ;  /* 0x00008c00ff147b82 */ /* 0x000ee20000000800 */
[----:B--2---:R-:W-:Y:S01]  /*2d370*/  LDGSTS.E [R17+-0x37ff8], desc[UR8][R48.64], !P2 ;  /* 0xc800800030117fae */ /* 0x004fe2000d121848 */
[----:B-1----:R-:W-:Y:S02]  /*2d380*/  VIADD R18, R21, 0xfffffe61 ;  /* 0xfffffe6115127836 */ /* 0x002fe40000000000 */
[----:B------:R-:W-:-:S04]  /*2d390*/  VIADD R19, R26, 0xfffffe63 ;  /* 0xfffffe631a137836 */ /* 0x000fc80000000000 */
[----:B------:R-:W1:Y:S01]  /*2d3a0*/  LDC R21, c[0x0][0x230] ;  /* 0x00008c00ff157b82 */ /* 0x000e620000000800 */
[----:B------:R-:W2:Y:S01]  /*2d3b0*/  LDL.64 R48, [R1+0x820] ;  /* 0x0008200001307983 */ /* 0x000ea20000100a00 */
[----:B------:R-:W-:Y:S01]  /*2d3c0*/  ISETP.GE.U32.AND P6, PT, R18, 0x7ffffde2, PT ;  /* 0x7ffffde21200780c */ /* 0x000fe20003fc6070 */
[----:B------:R-:W-:Y:S02]  /*2d3d0*/  VIADD R18, R24, 0xfffffe47 ;  /* 0xfffffe4718127836 */ /* 0x000fe40000000000 */
[----:B----4-:R-:W-:Y:S03]  /*2d3e0*/  LDGSTS.E [R16+-0x33ff8], desc[UR8][R46.64], !P2 ;  /* 0xcc0080002e107fae */ /* 0x010fe6000d121848 */
[----:B------:R-:W-:Y:S01]  /*2d3f0*/  ISETP.GE.U32.AND P1, PT, R18, 0x7ffffdc8, PT ;  /* 0x7ffffdc81200780c */ /* 0x000fe20003f26070 */
[----:B------:R-:W-:Y:S01]  /*2d400*/  LDGSTS.E [R15+-0x3fff4], desc[UR8][R44.64], !P3 ;  /* 0xc000c0002c0f7fae */ /* 0x000fe2000d921848 */
[----:B------:R-:W-:Y:S01]  /*2d410*/  ISETP.GE.U32.AND P4, PT, R19, 0x7ffffde4, PT ;  /* 0x7ffffde41300780c */ /* 0x000fe20003f86070 */
[----:B------:R-:W4:Y:S02]  /*2d420*/  LDC R24, c[0x0][0x230] ;  /* 0x00008c00ff187b82 */ /* 0x000f240000000800 */
[----:B------:R-:W-:Y:S04]  /*2d430*/  LDGSTS.E [R12+-0x3bff4], desc[UR8][R52.64], !P3 ;  /* 0xc400c000340c7fae */ /* 0x000fe8000d921848 */
[----:B------:R-:W4:Y:S02]  /*2d440*/  LDL.64 R46, [R1+0xe78] ;  /* 0x000e7800012e7983 */ /* 0x000f240000100a00 */
[----:B------:R-:W1:Y:S02]  /*2d450*/  LDC R19, c[0x0][0x230] ;  /* 0x00008c00ff137b82 */ /* 0x000e640000000800 */
        /* <DEDUP_REMOVED lines=9> */
[----:B------:R-:W-:-:S02]  /*2d4f0*/  IADD3 R18, R20, -0x1ba, RZ ;  /* 0xfffffe4614127810 */ /* 0x000fc40007ffe0ff */
[----:B------:R-:W3:Y:S01]  /*2d500*/  LDC R20, c[0x0][0x230] ;  /* 0x00008c00ff147b82 */ /* 0x000ee20000000800 */
[----:B------:R-:W3:Y:S04]  /*2d510*/  LDL.64 R50, [R1+0xe90] ;  /* 0x000e900001327983 */ /* 0x000ee80000100a00 */
[----:B------:R-:W-:Y:S04]  /*2d520*/  LDGSTS.E [R17+-0x28000], desc[UR8][R32.64], !P1 ;  /* 0xd800000020117fae */ /* 0x000fe8000c921848 */
[----:B------:R-:W3:Y:S01]  /*2d530*/  LDL.64 R32, [R1+0x858] ;  /* 0x0008580001207983 */ /* 0x000ee20000100a00 */
[----:B------:R-:W-:Y:S01]  /*2d540*/  ISETP.GE.U32.AND P2, PT, R18, 0x7ffffdc7, PT ;  /* 0x7ffffdc71200780c */ /* 0x000fe20003f46070 */
[----:B-1----:R-:W-:-:S02]  /*2d550*/  VIADD R18, R19, 0xfffffe45 ;  /* 0xfffffe4513127836 */ /* 0x002fc40000000000 */
[----:B------:R-:W1:Y:S03]  /*2d560*/  LDC R19, c[0x0][0x230] ;  /* 0x00008c00ff137b82 */ /* 0x000e660000000800 */
[----:B------:R-:W-:Y:S01]  /*2d570*/  ISETP.GE.U32.AND P3, PT, R18, 0x7ffffdc6, PT ;  /* 0x7ffffdc61200780c */ /* 0x000fe20003f66070 */
        /* <DEDUP_REMOVED lines=20> */
[----:B------:R-:W-:-:S02]  /*2d6c0*/  ISETP.GE.U32.AND P1, PT, R18, 0x7ffffdc5, PT ;  /* 0x7ffffdc51200780c */ /* 0x000fc40003f26070 */
[----:B------:R-:W-:Y:S02]  /*2d6d0*/  IADD3 R18, R21, -0x1d9, RZ ;  /* 0xfffffe2715127810 */ /* 0x000fe40007ffe0ff */
[----:B------:R-:W1:Y:S02]  /*2d6e0*/  LDC R21, c[0x0][0x230] ;  /* 0x00008c00ff157b82 */ /* 0x000e640000000800 */
[----:B------:R-:W-:Y:S01]  /*2d6f0*/  ISETP.GE.U32.AND P2, PT, R18, 0x7ffffda8, PT ;  /* 0x7ffffda81200780c */ /* 0x000fe20003f46070 */
[----:B------:R-:W-:-:S05]  /*2d700*/  VIADD R18, R20, 0xfffffe26 ;  /* 0xfffffe2614127836 */ /* 0x000fca0000000000 */
[----:B------:R-:W-:Y:S01]  /*2d710*/  ISETP.GE.U32.AND P3, PT, R18, 0x7ffffda7, PT ;  /* 0x7ffffda71200780c */ /* 0x000fe20003f66070 */
[----:B------:R-:W-:Y:S01]  /*2d720*/  LDGSTS.E [R15+-0x2fff4], desc[UR8][R50.64], !P1 ;  /* 0xd000c000320f7fae */ /* 0x000fe2000c921848 */
[----:B------:R-:W1:Y:S03]  /*2d730*/  LDC R20, c[0x0][0x230] ;  /* 0x00008c00ff147b82 */ /* 0x000e660000000800 */
[----:B--2---:R-:W-:Y:S04]  /*2d740*/  LDGSTS.E [R12+-0x2bff4], desc[UR8][R48.64], !P1 ;  /* 0xd400c000300c7fae */ /* 0x004fe8000c921848 */
[----:B------:R-:W2:Y:S04]  /*2d750*/  LDL.64 R50, [R1+0xbc8] ;  /* 0x000bc80001327983 */ /* 0x000ea80000100a00 */
[----:B------:R-:W2:Y:S04]  /*2d760*/  LDL.64 R48, [R1+0xbd0] ;  /* 0x000bd00001307983 */ /* 0x000ea80000100a00 */
[----:B----4-:R-:W-:Y:S04]  /*2d770*/  LDGSTS.E [R17+-0x27ff4], desc[UR8][R46.64], !P1 ;  /* 0xd800c0002e117fae */ /* 0x010fe8000c921848 */
[----:B------:R-:W-:Y:S04]  /*2d780*/  LDGSTS.E [R16+-0x23ff4], desc[UR8][R44.64], !P1 ;  /* 0xdc00c0002c107fae */ /* 0x000fe8000c921848 */
[----:B------:R-:W4:Y:S04]  /*2d790*/  LDL.64 R46, [R1+0x1310] ;  /* 0x00131000012e7983 */ /* 0x000f280000100a00 */
[----:B------:R-:W4:Y:S04]  /*2d7a0*/  LDL.64 R44, [R1+0xbd8] ;  /* 0x000bd800012c7983 */ /* 0x000f280000100a00 */
[----:B---3--:R-:W-:Y:S04]  /*2d7b0*/  LDGSTS.E [R15+-0x20000], desc[UR8][R38.64], !P2 ;  /* 0xe0000000260f7fae */ /* 0x008fe8000d121848 */
[----:B------:R-:W3:Y:S04]  /*2d7c0*/  LDL.64 R38, [R1+0xbe0] ;  /* 0x000be00001267983 */ /* 0x000ee80000100a00 */
[----:B------:R-:W-:Y:S04]  /*2d7d0*/  LDGSTS.E [R12+-0x1c000], desc[UR8][R36.64], !P2 ;  /* 0xe4000000240c7fae */ /* 0x000fe8000d121848 */
[----:B------:R-:W-:Y:S04]  /*2d7e0*/  LDGSTS.E [R17+-0x18000], desc[UR8][R54.64], !P2 ;  /* 0xe800000036117fae */ /* 0x000fe8000d121848 */
[----:B------:R-:W-:Y:S04]  /*2d7f0*/  LDGSTS.E [R16+-0x14000], desc[UR8][R34.64], !P2 ;  /* 0xec00000022107fae */ /* 0x000fe8000d121848 */
[----:B------:R-:W3:Y:S04]  /*2d800*/  LDL.64 R36, [R1+0xbe8] ;  /* 0x000be80001247983 */ /* 0x000ee80000100a00 */
[----:B------:R-:W3:Y:S04]  /*2d810*/  LDL.64 R54, [R1+0x1318] ;  /* 0x0013180001367983 */ /* 0x000ee80000100a00 */
[----:B------:R-:W3:Y:S04]  /*2d820*/  LDL.64 R34, [R1+0xbf0] ;  /* 0x000bf00001227983 */ /* 0x000ee80000100a00 */
[----:B------:R-:W-:Y:S01]  /*2d830*/  LDGSTS.E [R15+-0x1fffc], desc[UR8][R32.64], !P3 ;  /* 0xe0004000200f7fae */ /* 0x000fe2000d921848 */
[----:B-1----:R-:W-:-:S02]  /*2d840*/  VIADD R18, R19, 0xfffffe25 ;  /* 0xfffffe2513127836 */ /* 0x002fc40000000000 */
[----:B------:R-:W1:Y:S01]  /*2d850*/  LDC R19, c[0x0][0x230] ;  /* 0x00008c00ff137b82 */ /* 0x000e620000000800 */
[----:B------:R-:W-:Y:S04]  /*2d860*/  LDGSTS.E [R12+-0x1bffc], desc[UR8][R52.64], !P3 ;  /* 0xe4004000340c7fae */ /* 0x000fe8000d921848 */
[----:B------:R-:W3:Y:S01]  /*2d870*/  LDL.64 R32, [R1+0xbf8] ;  /* 0x000bf80001207983 */ /* 0x000ee20000100a00 */
[----:B------:R-:W-:Y:S02]  /*2d880*/  ISETP.GE.U32.AND P1, PT, R18, 0x7ffffda6, PT ;  /* 0x7ffffda61200780c */ /* 0x000fe40003f26070 */
[----:B------:R-:W-:Y:S01]  /*2d890*/  IADD3 R18, R21, -0x1dc, RZ ;  /* 0xfffffe2415127810 */ /* 0x000fe20007ffe0ff */
[----:B------:R-:W3:Y:S01]  /*2d8a0*/  LDL.64 R52, [R1+0xc00] ;  /* 0x000c000001347983 */ /* 0x000ee20000100a00 */
[----:B------:R-:W1:Y:S02]  /*2d8b0*/  LDC R21, c[0x0][0x230] ;  /* 0x00008c00ff157b82 */ /* 0x000e640000000800 */
[----:B------:R-:W-:Y:S01]  /*2d8c0*/  ISETP.GE.U32.AND P2, PT, R18, 0x7ffffda5, PT ;  /* 0x7ffffda51200780c */ /* 0x000fe20003f46070 */
[----:B------:R-:W-:-:S05]  /*2d8d0*/  VIADD R18, R14, 0x100000 ;  /* 0x001000000e127836 */ /* 0x000fca0000000000 */
[----:B--2---:R2:W-:Y:S04]  /*2d8e0*/  LDGSTS.E [R18+-0x17ffc], desc[UR8][R50.64], !P3 ;  /* 0xe800400032127fae */ /* 0x0045e8000d921848 */
[----:B------:R-:W-:Y:S04]  /*2d8f0*/  LDGSTS.E [R17+-0x13ffc], desc[UR8][R48.64], !P3 ;  /* 0xec00400030117fae */ /* 0x000fe8000d921848 */
        /* <DEDUP_REMOVED lines=11> */
[----:B------:R-:W3:Y:S01]  /*2d9b0*/  LDL.64 R36, [R1+0xf60] ;  /* 0x000f600001247983 */ /* 0x000ee20000100a00 */
[----:B--2---:R-:W-:-:S02]  /*2d9c0*/  VIADD R18, R20, 0xfffffe07 ;  /* 0xfffffe0714127836 */ /* 0x004fc40000000000 */
[----:B------:R-:W2:Y:S01]  /*2d9d0*/  LDC R20, c[0x0][0x230] ;  /* 0x00008c00ff147b82 */ /* 0x000ea20000000800 */
[----:B------:R-:W2:Y:S04]  /*2d9e0*/  LDL.64 R54, [R1+0x1418] ;  /* 0x0014180001367983 */ /* 0x000ea80000100a00 */
[----:B------:R-:W2:Y:S04]  /*2d9f0*/  LDL.64 R34, [R1+0xf70] ;  /* 0x000f700001227983 */ /* 0x000ea80000100a00 */
[----:B------:R-:W-:Y:S01]  /*2da00*/  LDGSTS.E [R12+-0x17ff4], desc[UR8][R32.64], !P2 ;  /* 0xe800c000200c7fae */ /* 0x000fe2000d121848 */
[----:B------:R-:W-:-:S03]  /*2da10*/  ISETP.GE.U32.AND P3, PT, R18, 0x7ffffd88, PT ;  /* 0x7ffffd881200780c */ /* 0x000fc60003f66070 */
[----:B------:R-:W2:Y:S01]  /*2da20*/  LDL.64 R32, [R1+0xf78] ;  /* 0x000f780001207983 */ /* 0x000ea20000100a00 */
[----:B-1----:R-:W-:Y:S02]  /*2da30*/  IADD3 R18, R19, -0x1fa, RZ ;  /* 0xfffffe0613127810 */ /* 0x002fe40007ffe0ff */
[----:B------:R-:W1:Y:S01]  /*2da40*/  LDC R19, c[0x0][0x230] ;  /* 0x00008c00ff137b82 */ /* 0x000e620000000800 */
[----:B------:R-:W-:Y:S01]  /*2da50*/  LDGSTS.E [R17+-0x13ff4], desc[UR8][R52.64], !P2 ;  /* 0xec00c00034117fae */ /* 0x000fe2000d121848 */
[----:B------:R-:W-:-:S05]  /*2da60*/  ISETP.GE.U32.AND P1, PT, R18, 0x7ffffd87, PT ;  /* 0x7ffffd871200780c */ /* 0x000fca0003f26070 */
[----:B------:R-:W-:Y:S04]  /*2da70*/  LDGSTS.E [R16+-0x10000], desc[UR8][R50.64], !P3 ;  /* 0xf000000032107fae */ /* 0x000fe8000d921848 */
[----:B------:R-:W2:Y:S04]  /*2da80*/  LDL.64 R52, [R1+0xfb0] ;  /* 0x000fb00001347983 */ /* 0x000ea80000100a00 */
[----:B------:R-:W-:Y:S04]  /*2da90*/  LDGSTS.E [R15+-0xc000], desc[UR8][R48.64], !P3 ;  /* 0xf4000000300f7fae */ /* 0x000fe8000d921848 */
[----:B------:R-:W2:Y:S04]  /*2daa0*/  LDL.64 R50, [R1+0xf80] ;  /* 0x000f800001327983 */ /* 0x000ea80000100a00 */
[----:B------:R-:W2:Y:S04]  /*2dab0*/  LDL.64 R48, [R1+0x698] ;  /* 0x0006980001307983 */ /* 0x000ea80000100a00 */
[----:B----4-:R-:W-:Y:S04]  /*2dac0*/  LDGSTS.E [R12+-0x8000], desc[UR8][R46.64], !P3 ;  /* 0xf80000002e0c7fae */ /* 0x010fe8000d921848 */
[----:B------:R4:W-:Y:S04]  /*2dad0*/  LDGSTS.E [R17+-0x4000], desc[UR8][R44.64], !P3 ;  /* 0xfc0000002c117fae */ /* 0x0009e8000d921848 */
[----:B------:R-:W4:Y:S04]  /*2dae0*/  LDL.64 R46, [R1+0xf88] ;  /* 0x000f8800012e7983 */ /* 0x000f280000100a00 */
[----:B------:R-:W4:Y:S04]  /*2daf0*/  LDL.64 R44, [R1+0xf90] ;  /* 0x000f9000012c7983 */ /* 0x000f280000100a00 */
[----:B---3--:R-:W-:Y:S04]  /*2db00*/  LDGSTS.E [R16+-0xfffc], desc[UR8][R38.64], !P1 ;  /* 0xf000400026107fae */ /* 0x008fe8000c921848 */
[----:B------:R-:W3:Y:S04]  /*2db10*/  LDL.64 R38, [R1+0x1420] ;  /* 0x0014200001267983 */ /* 0x000ee80000100a00 */
[----:B------:R-:W-:Y:S04]  /*2db20*/  LDGSTS.E [R15+-0xbffc], desc[UR8][R36.64], !P1 ;  /* 0xf4004000240f7fae */ /* 0x000fe8000c921848 */
[----:B--2---:R-:W-:Y:S04]  /*2db30*/  LDGSTS.E [R12+-0x7ffc], desc[UR8][R34.64], !P1 ;  /* 0xf8004000220c7fae */ /* 0x004fe8000c921848 */
[----:B------:R-:W2:Y:S04]  /*2db40*/  LDL.64 R36, [R1+0xfa8] ;  /* 0x000fa80001247983 */ /* 0x000ea80000100a00 */
[----:B------:R-:W2:Y:S04]  /*2db50*/  LDL.64 R34, [R1+0xfc0] ;  /* 0x000fc00001227983 */ /* 0x000ea80000100a00 */
[----:B------:R-:W-:Y:S04]  /*2db60*/  LDGSTS.E [R16+-0x3ffc], desc[UR8][R32.64], !P1 ;  /* 0xfc00400020107fae */ /* 0x000fe8000c921848 */
[----:B------:R-:W2:Y:S01]  /*2db70*/  LDL.64 R32, [R1+0x4c8] ;  /* 0x0004c80001207983 */ /* 0x000ea20000100a00 */
[----:B------:R-:W-:Y:S01]  /*2db80*/  VIADD R18, R24, 0xfffffe05 ;  /* 0xfffffe0518127836 */ /* 0x000fe20000000000 */
[----:B----4-:R-:W-:Y:S01]  /*2db90*/  IADD3 R17, R21, -0x1fc, RZ ;  /* 0xfffffe0415117810 */ /* 0x010fe20007ffe0ff */
[----:B------:R-:W4:Y:S03]  /*2dba0*/  LDC R24, c[0x0][0x230] ;  /* 0x00008c00ff187b82 */ /* 0x000f260000000800 */
[----:B------:R-:W-:-:S02]  /*2dbb0*/  ISETP.GE.U32.AND P2, PT, R18, 0x7ffffd86, PT ;  /* 0x7ffffd861200780c */ /* 0x000fc40003f46070 */
[----:B------:R-:W-:Y:S01]  /*2dbc0*/  ISETP.GE.U32.AND P1, PT, R17, 0x7ffffd85, PT ;  /* 0x7ffffd851100780c */ /* 0x000fe20003f26070 */
[----:B------:R-:W-:Y:S02]  /*2dbd0*/  VIADD R17, R14, 0x100000 ;  /* 0x001000000e117836 */ /* 0x000fe40000000000 */
[----:B------:R-:W-:-:S08]  /*2dbe0*/  VIADD R14, R13, 0x100000 ;  /* 0x001000000d0e7836 */ /* 0x000fd00000000000 */
[----:B------:R-:W-:Y:S04]  /*2dbf0*/  LDGSTS.E [R15+-0xfff8], desc[UR8][R54.64], !P2 ;  /* 0xf0008000360f7fae */ /* 0x000fe8000d121848 */
[----:B------:R-:W-:Y:S04]  /*2dc00*/  LDGSTS.E [R12+-0xbff8], desc[UR8][R50.64], !P2 ;  /* 0xf4008000320c7fae */ /* 0x000fe8000d121848 */
[----:B------:R-:W4:Y:S04]  /*2dc10*/  LDL.64 R54, [R1+0x4d8] ;  /* 0x0004d80001367983 */ /* 0x000f280000100a00 */
[----:B------:R-:W4:Y:S04]  /*2dc20*/  LDL.64 R50, [R1+0x4e0] ;  /* 0x0004e00001327983 */ /* 0x000f280000100a00 */
[----:B------:R-:W-:Y:S04]  /*2dc30*/  LDGSTS.E [R17+-0x7ff8], desc[UR8][R46.64], !P2 ;  /* 0xf80080002e117fae */ /* 0x000fe8000d121848 */
[----:B------:R-:W-:Y:S04]  /*2dc40*/  LDGSTS.E [R16+-0x3ff8], desc[UR8][R44.64], !P2 ;  /* 0xfc0080002c107fae */ /* 0x000fe8000d121848 */
[----:B------:R-:W4:Y:S04]  /*2dc50*/  LDL.64 R46, [R1+0x6b0] ;  /* 0x0006b000012e7983 */ /* 0x000f280000100a00 */
[----:B------:R-:W4:Y:S04]  /*2dc60*/  LDL.64 R44, [R1+0x4e8] ;  /* 0x0004e800012c7983 */ /* 0x000f280000100a00 */
[----:B---3--:R-:W-:Y:S04]  /*2dc70*/  LDGSTS.E [R15+-0xfff4], desc[UR8][R38.64], !P1 ;  /* 0xf000c000260f7fae */ /* 0x008fe8000c921848 */
[----:B------:R-:W3:Y:S04]  /*2dc80*/  LDL.64 R38, [R1+0x4f0] ;  /* 0x0004f00001267983 */ /* 0x000ee80000100a00 */
[----:B--2---:R2:W-:Y:S04]  /*2dc90*/  LDGSTS.E [R12+-0xbff4], desc[UR8][R36.64], !P1 ;  /* 0xf400c000240c7fae */ /* 0x0045e8000c921848 */
[----:B------:R1:W-:Y:S04]  /*2dca0*/  LDGSTS.E [R16+-0x7ff4], desc[UR8][R52.64], !P1 ;  /* 0xf800c00034107fae */ /* 0x0003e8000c921848 */
[----:B------:R1:W-:Y:S04]  /*2dcb0*/  LDGSTS.E [R15+-0x3ff4], desc[UR8][R34.64], !P1 ;  /* 0xfc00c000220f7fae */ /* 0x0003e8000c921848 */
[----:B------:R-:W3:Y:S01]  /*2dcc0*/  LDL.64 R36, [R1+0x4f8] ;  /* 0x0004f80001247983 */ /* 0x000ee20000100a00 */
[----:B--2---:R-:W-:-:S03]  /*2dcd0*/  VIADD R12, R13, 0x100000 ;  /* 0x001000000d0c7836 */ /* 0x004fc60000000000 */
[----:B------:R-:W-:Y:S04]  /*2dce0*/  LDGSTS.E [R14+-0x40000], desc[UR8][R48.64], !P4 ;  /* 0xc0000000300e7fae */ /* 0x000fe8000e121848 */
[----:B------:R-:W2:Y:S04]  /*2dcf0*/  LDL.64 R34, [R1+0x6d8] ;  /* 0x0006d80001227983 */ /* 0x000ea80000100a00 */
[----:B------:R-:W2:Y:S01]  /*2dd00*/  LDL.64 R52, [R1+0x500] ;  /* 0x0005000001347983 */ /* 0x000ea20000100a00 */
[----:B------:R-:W-:Y:S02]  /*2dd10*/  VIADD R18, R20, 0xfffffe60 ;  /* 0xfffffe6014127836 */ /* 0x000fe40000000000 */
[----:B------:R-:W4:Y:S01]  /*2dd20*/  LDC R20, c[0x0][0x230] ;  /* 0x00008c00ff147b82 */ /* 0x000f220000000800 */
[C---:B-1----:R-:W-:Y:S01]  /*2dd30*/  IADD3 R16, R13.reuse, 0x100000, RZ ;  /* 0x001000000d107810 */ /* 0x042fe20007ffe0ff */
[----:B------:R-:W-:Y:S01]  /*2dd40*/  VIADD R15, R13, 0x100000 ;  /* 0x001000000d0f7836 */ /* 0x000fe20000000000 */
[----:B------:R-:W2:Y:S04]  /*2dd50*/  LDL.64 R48, [R1+0x510] ;  /* 0x0005100001307983 */ /* 0x000ea80000100a00 */
[----:B------:R-:W-:Y:S04]  /*2dd60*/  LDGSTS.E [R12+-0x3c000], desc[UR8][R32.64], !P4 ;  /* 0xc4000000200c7fae */ /* 0x000fe8000e121848 */
[----:B------:R-:W2:Y:S04]  /*2dd70*/  LDL.64 R32, [R1+0x508] ;  /* 0x0005080001207983 */ /* 0x000ea80000100a00 */
[----:B----4-:R-:W-:Y:S04]  /*2dd80*/  LDGSTS.E [R16+-0x38000], desc[UR8][R54.64], !P4 ;  /* 0xc800000036107fae */ /* 0x010fe8000e121848 */
[----:B------:R1:W-:Y:S04]  /*2dd90*/  LDGSTS.E [R15+-0x34000], desc[UR8][R50.64], !P4 ;  /* 0xcc000000320f7fae */ /* 0x0003e8000e121848 */
[----:B------:R-:W4:Y:S01]  /*2dda0*/  LDL.64 R54, [R1+0x518] ;  /* 0x0005180001367983 */ /* 0x000f220000100a00 */
[----:B-1----:R-:W-:-:S03]  /*2ddb0*/  IADD3 R15, R20, -0x1c0, RZ ;  /* 0xfffffe40140f7810 */ /* 0x002fc60007ffe0ff */
[----:B------:R-:W4:Y:S01]  /*2ddc0*/  LDL.64 R50, [R1+0xea8] ;  /* 0x000ea80001327983 */ /* 0x000f220000100a00 */
[----:B------:R-:W-:-:S03]  /*2ddd0*/  ISETP.GE.U32.AND P3, PT, R18, 0x7ffffde1, PT ;  /* 0x7ffffde11200780c */ /* 0x000fc60003f66070 */
[----:B------:R-:W-:Y:S01]  /*2dde0*/  LDGSTS.E [R14+-0x3fffc], desc[UR8][R46.64], !P5 ;  /* 0xc00040002e0e7fae */ /* 0x000fe2000e921848 */
[----:B------:R-:W-:Y:S01]  /*2ddf0*/  IADD3 R17, R24, -0x1be, RZ ;  /* 0xfffffe4218117810 */ /* 0x000fe20007ffe0ff */
[----:B------:R-:W1:Y:S02]  /*2de00*/  LDC R20, c[0x0][0x230] ;  /* 0x00008c00ff147b82 */ /* 0x000e640000000800 */
[----:B------:R-:W-:Y:S04]  /*2de10*/  LDGSTS.E [R12+-0x3bffc], desc[UR8][R44.64], !P5 ;  /* 0xc40040002c0c7fae */ /* 0x000fe8000e921848 */
[----:B------:R-:W4:Y:S04]  /*2de20*/  LDL.64 R46, [R1+0x6f0] ;  /* 0x0006f000012e7983 */ /* 0x000f280000100a00 */
[----:B------:R-:W4:Y:S04]  /*2de30*/  LDL.64 R44, [R1+0x520] ;  /* 0x00052000012c7983 */ /* 0x000f280000100a00 */
[----:B---3--:R-:W-:Y:S04]  /*2de40*/  LDGSTS.E [R14+-0x37ffc], desc[UR8][R38.64], !P5 ;  /* 0xc8004000260e7fae */ /* 0x008fe8000e921848 */
[----:B------:R-:W3:Y:S04]  /*2de50*/  LDL.64 R38, [R1+0x528] ;  /* 0x0005280001267983 */ /* 0x000ee80000100a00 */
[----:B------:R-:W-:Y:S01]  /*2de60*/  LDGSTS.E [R12+-0x33ffc], desc[UR8][R36.64], !P5 ;  /* 0xcc004000240c7fae */ /* 0x000fe2000e921848 */
[----:B------:R-:W-:Y:S01]  /*2de70*/  ISETP.GE.U32.AND P5, PT, R15, 0x7ffffdc1, PT ;  /* 0x7ffffdc10f00780c */ /* 0x000fe20003fa6070 */
[----:B------:R-:W-:-:S02]  /*2de80*/  VIADD R15, R13, 0x100000 ;  /* 0x001000000d0f7836 */ /* 0x000fc40000000000 */
[----:B--2---:R-:W-:Y:S04]  /*2de90*/  LDGSTS.E [R16+-0x3fff8], desc[UR8][R34.64], !P6 ;  /* 0xc000800022107fae */ /* 0x004fe8000f121848 */
[----:B------:R-:W2:Y:S04]  /*2dea0*/  LDL.64 R36, [R1+0x880] ;  /* 0x0008800001247983 */ /* 0x000ea80000100a00 */
[----:B------:R1:W-:Y:S04]  /*2deb0*/  LDGSTS.E [R15+-0x3bff8], desc[UR8][R52.64], !P6 ;  /* 0xc4008000340f7fae */ /* 0x0003e8000f121848 */
[----:B------:R-:W2:Y:S01]  /*2dec0*/  LDL.64 R34, [R1+0x888] ;  /* 0x0008880001227983 */ /* 0x000ea20000100a00 */
[----:B------:R-:W-:-:S03]  /*2ded0*/  VIADD R18, R25, 0xfffffe43 ;  /* 0xfffffe4319127836 */ /* 0x000fc60000000000 */
[----:B------:R-:W2:Y:S04]  /*2dee0*/  LDL.64 R52, [R1+0x898] ;  /* 0x0008980001347983 */ /* 0x000ea80000100a00 */
[----:B------:R-:W-:Y:S01]  /*2def0*/  LDGSTS.E [R14+-0x37ff8], desc[UR8][R32.64], !P6 ;  /* 0xc8008000200e7fae */ /* 0x000fe2000f121848 */
[----:B------:R-:W-:Y:S02]  /*2df00*/  ISETP.GE.U32.AND P2, PT, R18, 0x7ffffdc4, PT ;  /* 0x7ffffdc41200780c */ /* 0x000fe40003f46070 */
[----:B------:R-:W1:Y:S01]  /*2df10*/  LDC R18, c[0x0][0x230] ;  /* 0x00008c00ff127b82 */ /* 0x000e620000000800 */
[----:B------:R-:W-:Y:S04]  /*2df20*/  LDGSTS.E [R12+-0x33ff8], desc[UR8][R48.64], !P6 ;  /* 0xcc008000300c7fae */ /* 0x000fe8000f121848 */
[----:B------:R-:W2:Y:S04]  /*2df30*/  LDL.64 R32, [R1+0x890] ;  /* 0x0008900001207983 */ /* 0x000ea80000100a00 */
[----:B------:R-:W2:Y:S01]  /*2df40*/  LDL.64 R48, [R1+0xee0] ;  /* 0x000ee00001307983 */ /* 0x000ea20000100a00 */
[----:B-1----:R-:W-:Y:S01]  /*2df50*/  VIADD R15, R18, 0xfffffe23 ;  /* 0xfffffe23120f7836 */ /* 0x002fe20000000000 */
[----:B------:R-:W-:Y:S01]  /*2df60*/  ISETP.GE.U32.AND P1, PT, R17, 0x7ffffdc3, PT ;  /* 0x7ffffdc31100780c */ /* 0x000fe20003f26070 */
[----:B------:R-:W1:Y:S03]  /*2df70*/  LDC R18, c[0x0][0x230] ;  /* 0x00008c00ff127b82 */ /* 0x000e660000000800 */
[----:B------:R-:W-:-:S02]  /*2df80*/  ISETP.GE.U32.AND P6, PT, R15, 0x7ffffda4, PT ;  /* 0x7ffffda40f00780c */ /* 0x000fc40003fc6070 */
[----:B------:R-:W-:Y:S01]  /*2df90*/  IADD3 R15, R13, 0x100000, RZ ;  /* 0x001000000d0f7810 */ /* 0x000fe20007ffe0ff */
[----:B----4-:R-:W-:Y:S04]  /*2dfa0*/  LDGSTS.E [R12+-0x3fff4], desc[UR8][R46.64], !P3 ;  /* 0xc000c0002e0c7fae */ /* 0x010fe8000d921848 */
[----:B------:R-:W-:Y:S04]  /*2dfb0*/  LDGSTS.E [R15+-0x3bff4], desc[UR8][R54.64], !P3 ;  /* 0xc400c000360f7fae */ /* 0x000fe8000d921848 */
[----:B------:R-:W-:Y:S04]  /*2dfc0*/  LDGSTS.E [R14+-0x37ff4], desc[UR8][R44.64], !P3 ;  /* 0xc800c0002c0e7fae */ /* 0x000fe8000d921848 */
[----:B------:R-:W4:Y:S01]  /*2dfd0*/  LDL.64 R46, [R1+0x8a0] ;  /* 0x0008a000012e7983 */ /* 0x000f220000100a00 */
[----:B------:R-:W-:-:S02]  /*2dfe0*/  VIADD R17, R19, 0xfffffe41 ;  /* 0xfffffe4113117836 */ /* 0x000fc40000000000 */
[----:B------:R-:W1:Y:S01]  /*2dff0*/  LDC R19, c[0x0][0x230] ;  /* 0x00008c00ff137b82 */ /* 0x000e620000000800 */
[----:B------:R-:W4:Y:S04]  /*2e000*/  LDL.64 R54, [R1+0x1328] ;  /* 0x0013280001367983 */ /* 0x000f280000100a00 */
[----:B------:R-:W4:Y:S04]  /*2e010*/  LDL.64 R44, [R1+0x8a8] ;  /* 0x0008a800012c7983 */ /* 0x000f280000100a00 */
[----:B---3--:R-:W-:Y:S04]  /*2e020*/  LDGSTS.E [R12+-0x33ff4], desc[UR8][R38.64], !P3 ;  /* 0xcc00c000260c7fae */ /* 0x008fe8000d921848 */
[----:B------:R-:W-:Y:S04]  /*2e030*/  LDGSTS.E [R15+-0x30000], desc[UR8][R50.64], !P2 ;  /* 0xd0000000320f7fae */ /* 0x000fe8000d121848 */
[----:B------:R-:W3:Y:S04]  /*2e040*/  LDL.64 R38, [R1+0xf68] ;  /* 0x000f680001267983 */ /* 0x000ee80000100a00 */
[----:B------:R-:W3:Y:S04]  /*2e050*/  LDL.64 R50, [R1+0x8b0] ;  /* 0x0008b00001327983 */ /* 0x000ee80000100a00 */
[----:B--2---:R1:W-:Y:S04]  /*2e060*/  LDGSTS.E [R14+-0x2c000], desc[UR8][R36.64], !P2 ;  /* 0xd4000000240e7fae */ /* 0x0043e8000d121848 */
[----:B------:R-:W-:Y:S04]  /*2e070*/  LDGSTS.E [R12+-0x28000], desc[UR8][R34.64], !P2 ;  /* 0xd8000000220c7fae */ /* 0x000fe8000d121848 */
[----:B------:R-:W2:Y:S04]  /*2e080*/  LDL.64 R36, [R1+0x8b8] ;  /* 0x0008b80001247983 */ /* 0x000ea80000100a00 */
[----:B------:R-:W2:Y:S04]  /*2e090*/  LDL.64 R34, [R1+0x8c0] ;  /* 0x0008c00001227983 */ /* 0x000ea80000100a00 */
[----:B------:R-:W-:Y:S01]  /*2e0a0*/  LDGSTS.E [R15+-0x24000], desc[UR8][R32.64], !P2 ;  /* 0xdc000000200f7fae */ /* 0x000fe2000d121848 */
[----:B------:R-:W-:-:S02]  /*2e0b0*/  ISETP.GE.U32.AND P4, PT, R17, 0x7ffffdc2, PT ;  /* 0x7ffffdc21100780c */ /* 0x000fc40003f86070 */
[----:B------:R-:W4:Y:S01]  /*2e0c0*/  LDC R17, c[0x0][0x230] ;  /* 0x00008c00ff117b82 */ /* 0x000f220000000800 */
[----:B-1----:R-:W-:Y:S01]  /*2e0d0*/  VIADD R14, R19, 0xfffffe21 ;  /* 0xfffffe21130e7836 */ /* 0x002fe20000000000 */
[----:B------:R-:W-:Y:S04]  /*2e0e0*/  LDGSTS.E [R12+-0x2fffc], desc[UR8][R48.64], !P1 ;  /* 0xd0004000300c7fae */ /* 0x000fe8000c921848 */
[----:B------:R-:W2:Y:S01]  /*2e0f0*/  LDL.64 R32, [R1+0xfa0] ;  /* 0x000fa00001207983 */ /* 0x000ea20000100a00 */
[----:B------:R-:W-:Y:S01]  /*2e100*/  ISETP.GE.U32.AND P2, PT, R14, 0x7ffffda2, PT ;  /* 0x7ffffda20e00780c */ /* 0x000fe20003f46070 */
[----:B------:R-:W-:Y:S01]  /*2e110*/  VIADD R14, R13, 0x100000 ;  /* 0x001000000d0e7836 */ /* 0x000fe20000000000 */
[----:B------:R-:W1:Y:S01]  /*2e120*/  LDC R19, c[0x0][0x230] ;  /* 0x00008c00ff137b82 */ /* 0x000e620000000800 */
[----:B------:R-:W2:Y:S01]  /*2e130*/  LDL.64 R48, [R1+0x8c8] ;  /* 0x0008c80001307983 */ /* 0x000ea20000100a00 */
[----:B----4-:R-:W-:-:S05]  /*2e140*/  VIADD R16, R17, 0xfffffe22 ;  /* 0xfffffe2211107836 */ /* 0x010fca0000000000 */
[----:B------:R-:W-:Y:S02]  /*2e150*/  ISETP.GE.U32.AND P3, PT, R16, 0x7ffffda3, PT ;  /* 0x7ffffda31000780c */ /* 0x000fe40003f66070 */
[----:B------:R-:W-:-:S05]  /*2e160*/  IADD3 R16, R13, 0x100000, RZ ;  /* 0x001000000d107810 */ /* 0x000fca0007ffe0ff */
[----:B------:R4:W-:Y:S02]  /*2e170*/  LDGSTS.E [R16+-0x2bffc], desc[UR8][R52.64], !P1 ;  /* 0xd400400034107fae */ /* 0x0009e4000c921848 */
[----:B----4-:R-:W-:Y:S02]  /*2e180*/  VIADD R16, R18, 0xfffffe20 ;  /* 0xfffffe2012107836 */ /* 0x010fe40000000000 */
[----:B------:R-:W-:Y:S01]  /*2e190*/  LDGSTS.E [R15+-0x27ffc], desc[UR8][R46.64], !P1 ;  /* 0xd80040002e0f7fae */ /* 0x000fe2000c921848 */
[----:B------:R-:W-:Y:S01]  /*2e1a0*/  VIADD R17, R13, 0x100000 ;  /* 0x001000000d117836 */ /* 0x000fe20000000000 */
[----:B------:R-:W4:Y:S02]  /*2e1b0*/  LDC R18, c[0x0][0x230] ;  /* 0x00008c00ff127b82 */ /* 0x000f240000000800 */
[----:B------:R-:W4:Y:S04]  /*2e1c0*/  LDL.64 R52, [R1+0xc20] ;  /* 0x000c200001347983 */ /* 0x000f280000100a00 */
[----:B------:R-:W-:Y:S01]  /*2e1d0*/  LDGSTS.E [R14+-0x23ffc], desc[UR8][R44.64], !P1 ;  /* 0xdc0040002c0e7fae */ /* 0x000fe2000c921848 */
[----:B------:R-:W-:-:S02]  /*2e1e0*/  ISETP.GE.U32.AND P1, PT, R16, 0x7ffffda1, PT ;  /* 0x7ffffda11000780c */ /* 0x000fc40003f26070 */
[----:B------:R-:W-:Y:S01]  /*2e1f0*/  IADD3 R16, R13, 0x100000, RZ ;  /* 0x001000000d107810 */ /* 0x000fe20007ffe0ff */
[----:B------:R-:W4:Y:S04]  /*2e200*/  LDL.64 R46, [R1+0xc08] ;  /* 0x000c0800012e7983 */ /* 0x000f280000100a00 */
[----:B------:R-:W4:Y:S04]  /*2e210*/  LDL.64 R44, [R1+0xc10] ;  /* 0x000c1000012c7983 */ /* 0x000f280000100a00 */
[----:B---3--:R-:W-:Y:S04]  /*2e220*/  LDGSTS.E [R12+-0x2fff8], desc[UR8][R38.64], !P4 ;  /* 0xd0008000260c7fae */ /* 0x008fe8000e121848 */
[----:B------:R-:W-:Y:S04]  /*2e230*/  LDGSTS.E [R16+-0x2bff8], desc[UR8][R50.64], !P4 ;  /* 0xd400800032107fae */ /* 0x000fe8000e121848 */
[----:B------:R-:W3:Y:S04]  /*2e240*/  LDL.64 R38, [R1+0xc18] ;  /* 0x000c180001267983 */ /* 0x000ee80000100a00 */
[----:B------:R-:W3:Y:S04]  /*2e250*/  LDL.64 R50, [R1+0xc38] ;  /* 0x000c380001327983 */ /* 0x000ee80000100a00 */
[----:B--2---:R-:W-:Y:S04]  /*2e260*/  LDGSTS.E [R15+-0x27ff8], desc[UR8][R36.64], !P4 ;  /* 0xd8008000240f7fae */ /* 0x004fe8000e121848 */
[----:B------:R-:W-:Y:S04]  /*2e270*/  LDGSTS.E [R14+-0x23ff8], desc[UR8][R34.64], !P4 ;  /* 0xdc008000220e7fae */ /* 0x000fe8000e121848 */
[----:B------:R-:W2:Y:S04]  /*2e280*/  LDL.64 R36, [R1+0xc28] ;  /* 0x000c280001247983 */ /* 0x000ea80000100a00 */
[----:B------:R-:W2:Y:S04]  /*2e290*/  LDL.64 R34, [R1+0xc30] ;  /* 0x000c300001227983 */ /* 0x000ea80000100a00 */
[----:B------:R-:W-:Y:S04]  /*2e2a0*/  LDGSTS.E [R12+-0x2fff4], desc[UR8][R32.64], !P5 ;  /* 0xd000c000200c7fae */ /* 0x000fe8000e921848 */
[----:B------:R1:W-:Y:S04]  /*2e2b0*/  LDGSTS.E [R17+-0x2bff4], desc[UR8][R48.64], !P5 ;  /* 0xd400c00030117fae */ /* 0x0003e8000e921848 */
[----:B------:R-:W-:Y:S04]  /*2e2c0*/  LDGSTS.E [R16+-0x27ff4], desc[UR8][R64.64], !P5 ;  /* 0xd800c00040107fae */ /* 0x000fe8000e921848 */
[----:B------:R-:W2:Y:S04]  /*2e2d0*/  LDL.64 R32, [R1+0x1330] ;  /* 0x0013300001207983 */ /* 0x000ea80000100a00 */
[----:B------:R-:W-:Y:S01]  /*2e2e0*/  LDGSTS.E [R15+-0x23ff4], desc[UR8][R62.64], !P5 ;  /* 0xdc00c0003e0f7fae */ /* 0x000fe2000e921848 */
[----:B-1----:R-:W1:Y:S03]  /*2e2f0*/  LDC R17, c[0x0][0x230] ;  /* 0x00008c00ff117b82 */ /* 0x002e660000000800 */
[----:B------:R-:W-:Y:S04]  /*2e300*/  LDGSTS.E [R14+-0x20000], desc[UR8][R60.64], !P6 ;  /* 0xe00000003c0e7fae */ /* 0x000fe8000f121848 */
[----:B------:R-:W2:Y:S04]  /*2e310*/  LDL.64 R48, [R1+0xc40] ;  /* 0x000c400001307983 */ /* 0x000ea80000100a00 */
[----:B------:R-:W2:Y:S04]  /*2e320*/  LDL.64 R64, [R1+0xfd0] ;  /* 0x000fd00001407983 */ /* 0x000ea80000100a00 */
[----:B------:R-:W2:Y:S04]  /*2e330*/  LDL.64 R62, [R1+0x1000] ;  /* 0x00100000013e7983 */ /* 0x000ea80000100a00 */
[----:B------:R-:W2:Y:S04]  /*2e340*/  LDL.64 R60, [R1+0x1430] ;  /* 0x00143000013c7983 */ /* 0x000ea80000100a00 */
[----:B----4-:R-:W-:Y:S04]  /*2e350*/  LDGSTS.E [R12+-0x1c000], desc[UR8][R46.64], !P6 ;  /* 0xe40000002e0c7fae */ /* 0x010fe8000f121848 */
[----:B------:R-:W-:Y:S04]  /*2e360*/  LDGSTS.E [R14+-0x18000], desc[UR8][R44.64], !P6 ;  /* 0xe80000002c0e7fae */ /* 0x000fe8000f121848 */
[----:B------:R-:W4:Y:S04]  /*2e370*/  LDL.64 R46, [R1+0xc50] ;  /* 0x000c5000012e7983 */ /* 0x000f280000100a00 */
[----:B------:R-:W4:Y:S04]  /*2e380*/  LDL.64 R44, [R1+0x1338] ;  /* 0x00133800012c7983 */ /* 0x000f280000100a00 */
[----:B---3--:R-:W-:Y:S04]  /*2e390*/  LDGSTS.E [R12+-0x14000], desc[UR8][R38.64], !P6 ;  /* 0xec000000260c7fae */ /* 0x008fe8000f121848 */
[----:B------:R-:W-:Y:S04]  /*2e3a0*/  LDGSTS.E [R16+-0x1fffc], desc[UR8][R54.64], !P3 ;  /* 0xe000400036107fae */ /* 0x000fe8000d921848 */
[----:B------:R-:W-:Y:S04]  /*2e3b0*/  LDGSTS.E [R15+-0x1bffc], desc[UR8][R52.64], !P3 ;  /* 0xe4004000340f7fae */ /* 0x000fe8000d921848 */
[----:B------:R-:W3:Y:S04]  /*2e3c0*/  LDL.64 R38, [R1+0xc58] ;  /* 0x000c580001267983 */ /* 0x000ee80000100a00 */
[----:B------:R-:W3:Y:S04]  /*2e3d0*/  LDL.64 R54, [R1+0x1008] ;  /* 0x0010080001367983 */ /* 0x000ee80000100a00 */
[----:B------:R-:W3:Y:S04]  /*2e3e0*/  LDL.64 R52, [R1+0x1010] ;  /* 0x0010100001347983 */ /* 0x000ee80000100a00 */
[----:B--2---:R-:W-:Y:S04]  /*2e3f0*/  LDGSTS.E [R12+-0x17ffc], desc[UR8][R36.64], !P3 ;  /* 0xe8004000240c7fae */ /* 0x004fe8000d921848 */
[----:B------:R1:W-:Y:S04]  /*2e400*/  LDGSTS.E [R16+-0x13ffc], desc[UR8][R34.64], !P3 ;  /* 0xec00400022107fae */ /* 0x0003e8000d921848 */
[----:B------:R-:W2:Y:S04]  /*2e410*/  LDL.64 R36, [R1+0xc78] ;  /* 0x000c780001247983 */ /* 0x000ea80000100a00 */
[----:B------:R-:W2:Y:S04]  /*2e420*/  LDL.64 R34, [R1+0xc80] ;  /* 0x000c800001227983 */ /* 0x000ea80000100a00 */
[----:B------:R-:W-:Y:S01]  /*2e430*/  LDGSTS.E [R15+-0x1fff8], desc[UR8][R32.64], !P2 ;  /* 0xe0008000200f7fae */ /* 0x000fe2000d121848 */
[----:B-1----:R-:W-:-:S03]  /*2e440*/  VIADD R16, R17, 0xfffffe03 ;  /* 0xfffffe0311107836 */ /* 0x002fc60000000000 */
[----:B------:R-:W-:Y:S04]  /*2e450*/  LDGSTS.E [R14+-0x1bff8], desc[UR8][R50.64], !P2 ;  /* 0xe4008000320e7fae */ /* 0x000fe8000d121848 */
[----:B------:R-:W2:Y:S01]  /*2e460*/  LDL.64 R32, [R1+0x1428] ;  /* 0x0014280001207983 */ /* 0x000ea20000100a00 */
[----:B------:R-:W-:Y:S02]  /*2e470*/  ISETP.GE.U32.AND P3, PT, R16, 0x7ffffd84, PT ;  /* 0x7ffffd841000780c */ /* 0x000fe40003f66070 */
[----:B------:R-:W-:Y:S01]  /*2e480*/  IADD3 R16, R19, -0x1fe, RZ ;  /* 0xfffffe0213107810 */ /* 0x000fe20007ffe0ff */
[----:B------:R-:W-:Y:S01]  /*2e490*/  LDGSTS.E [R12+-0x17ff8], desc[UR8][R48.64], !P2 ;  /* 0xe8008000300c7fae */ /* 0x000fe2000d121848 */
[----:B------:R-:W-:-:S03]  /*2e4a0*/  VIADD R17, R13, 0x100000 ;  /* 0x001000000d117836 */ /* 0x000fc60000000000 */
[----:B------:R-:W2:Y:S04]  /*2e4b0*/  LDL.64 R50, [R1+0x1018] ;  /* 0x0010180001327983 */ /* 0x000ea80000100a00 */
[----:B------:R-:W2:Y:S04]  /*2e4c0*/  LDL.64 R48, [R1+0x1438] ;  /* 0x0014380001307983 */ /* 0x000ea80000100a00 */
[----:B----4-:R-:W-:Y:S01]  /*2e4d0*/  LDGSTS.E [R15+-0x13ff8], desc[UR8][R46.64], !P2 ;  /* 0xec0080002e0f7fae */ /* 0x010fe2000d121848 */
[----:B------:R-:W-:Y:S01]  /*2e4e0*/  ISETP.GE.U32.AND P2, PT, R16, 0x7ffffd83, PT ;  /* 0x7ffffd831000780c */ /* 0x000fe20003f46070 */
[----:B------:R-:W-:-:S02]  /*2e4f0*/  VIADD R16, R13, 0x100000 ;  /* 0x001000000d107836 */ /* 0x000fc40000000000 */
[----:B------:R-:W-:Y:S04]  /*2e500*/  LDGSTS.E [R14+-0x1fff4], desc[UR8][R44.64], !P1 ;  /* 0xe000c0002c0e7fae */ /* 0x000fe8000c921848 */
[----:B------:R-:W4:Y:S04]  /*2e510*/  LDL.64 R46, [R1+0x1020] ;  /* 0x00102000012e7983 */ /* 0x000f280000100a00 */
[----:B------:R-:W4:Y:S04]  /*2e520*/  LDL.64 R44, [R1+0x1028] ;  /* 0x00102800012c7983 */ /* 0x000f280000100a00 */
[----:B---3--:R-:W-:Y:S04]  /*2e530*/  LDGSTS.E [R12+-0x1bff4], desc[UR8][R38.64], !P1 ;  /* 0xe400c000260c7fae */ /* 0x008fe8000c921848 */
[----:B------:R-:W3:Y:S04]  /*2e540*/  LDL.64 R38, [R1+0x1030] ;  /* 0x0010300001267983 */ /* 0x000ee80000100a00 */
[----:B--2---:R-:W-:Y:S04]  /*2e550*/  LDGSTS.E [R17+-0x17ff4], desc[UR8][R36.64], !P1 ;  /* 0xe800c00024117fae */ /* 0x004fe8000c921848 */
[----:B------:R1:W-:Y:S04]  /*2e560*/  LDGSTS.E [R16+-0x13ff4], desc[UR8][R34.64], !P1 ;  /* 0xec00c00022107fae */ /* 0x0003e8000c921848 */
[----:B------:R-:W2:Y:S04]  /*2e570*/  LDL.64 R36, [R1+0x1498] ;  /* 0x0014980001247983 */ /* 0x000ea80000100a00 */
[----:B------:R-:W2:Y:S04]  /*2e580*/  LDL.64 R34, [R1+0x1038] ;  /* 0x0010380001227983 */ /* 0x000ea80000100a00 */
[----:B------:R-:W-:Y:S01]  /*2e590*/  LDGSTS.E [R15+-0x10000], desc[UR8][R32.64], !P3 ;  /* 0xf0000000200f7fae */ /* 0x000fe2000d921848 */
[----:B-1----:R-:W-:Y:S01]  /*2e5a0*/  IADD3 R16, R18, -0x1ff, RZ ;  /* 0xfffffe0112107810 */ /* 0x002fe20007ffe0ff */
[----:B------:R-:W-:-:S02]  /*2e5b0*/  VIADD R17, R20, 0xfffffe00 ;  /* 0xfffffe0014117836 */ /* 0x000fc40000000000 */
[----:B------:R-:W-:Y:S04]  /*2e5c0*/  LDGSTS.E [R14+-0xc000], desc[UR8][R66.64], !P3 ;  /* 0xf4000000420e7fae */ /* 0x000fe8000d921848 */
[----:B------:R-:W2:Y:S01]  /*2e5d0*/  LDL.64 R32, [R1+0x1040] ;  /* 0x0010400001207983 */ /* 0x000ea20000100a00 */
[----:B------:R-:W-:-:S03]  /*2e5e0*/  ISETP.GE.U32.AND P1, PT, R16, 0x7ffffd82, PT ;  /* 0x7ffffd821000780c */ /* 0x000fc60003f26070 */
[----:B------:R-:W-:Y:S04]  /*2e5f0*/  LDGSTS.E [R12+-0x8000], desc[UR8][R64.64], !P3 ;  /* 0xf8000000400c7fae */ /* 0x000fe8000d921848 */
[----:B------:R-:W-:Y:S01]  /*2e600*/  LDGSTS.E [R15+-0x4000], desc[UR8][R62.64], !P3 ;  /* 0xfc0000003e0f7fae */ /* 0x000fe2000d921848 */
[----:B------:R-:W-:Y:S01]  /*2e610*/  ISETP.GE.U32.AND P3, PT, R17, 0x7ffffd81, PT ;  /* 0x7ffffd811100780c */ /* 0x000fe20003f66070 */
[C---:B------:R-:W-:Y:S01]  /*2e620*/  VIADD R17, R13.reuse, 0x100000 ;  /* 0x001000000d117836 */ /* 0x040fe20000000000 */
[C---:B------:R-:W-:Y:S01]  /*2e630*/  IADD3 R16, R13.reuse, 0x100000, RZ ;  /* 0x001000000d107810 */ /* 0x040fe20007ffe0ff */
[----:B------:R-:W-:Y:S04]  /*2e640*/  LDGSTS.E [R14+-0xfffc], desc[UR8][R60.64], !P2 ;  /* 0xf00040003c0e7fae */ /* 0x000fe8000d121848 */
[----:B------:R-:W-:Y:S04]  /*2e650*/  LDGSTS.E [R12+-0xbffc], desc[UR8][R54.64], !P2 ;  /* 0xf4004000360c7fae */ /* 0x000fe8000d121848 */
[----:B------:R-:W-:Y:S01]  /*2e660*/  LDGSTS.E [R17+-0x7ffc], desc[UR8][R52.64], !P2 ;  /* 0xf800400034117fae */ /* 0x000fe2000d121848 */
[----:B------:R-:W-:-:S03]  /*2e670*/  VIADD R13, R13, 0x100000 ;  /* 0x001000000d0d7836 */ /* 0x000fc60000000000 */
[----:B------:R-:W-:Y:S04]  /*2e680*/  LDGSTS.E [R16+-0x3ffc], desc[UR8][R50.64], !P2 ;  /* 0xfc00400032107fae */ /* 0x000fe8000d121848 */
[----:B------:R-:W-:Y:S04]  /*2e690*/  LDGSTS.E [R15+-0xfff8], desc[UR8][R48.64], !P1 ;  /* 0xf0008000300f7fae */ /* 0x000fe8000c921848 */
[----:B----4-:R-:W-:Y:S04]  /*2e6a0*/  LDGSTS.E [R14+-0xbff8], desc[UR8][R46.64], !P1 ;  /* 0xf40080002e0e7fae */ /* 0x010fe8000c921848 */
[----:B------:R-:W-:Y:S04]  /*2e6b0*/  LDGSTS.E [R12+-0x7ff8], desc[UR8][R44.64], !P1 ;  /* 0xf80080002c0c7fae */ /* 0x000fe8000c921848 */
[----:B---3--:R-:W-:Y:S04]  /*2e6c0*/  LDGSTS.E [R16+-0x3ff8], desc[UR8][R38.64], !P1 ;  /* 0xfc00800026107fae */ /* 0x008fe8000c921848 */
[----:B--2---:R-:W-:Y:S04]  /*2e6d0*/  LDGSTS.E [R15+-0xfff4], desc[UR8][R36.64], !P3 ;  /* 0xf000c000240f7fae */ /* 0x004fe8000d921848 */
[----:B------:R-:W-:Y:S04]  /*2e6e0*/  LDGSTS.E [R14+-0xbff4], desc[UR8][R34.64], !P3 ;  /* 0xf400c000220e7fae */ /* 0x000fe8000d921848 */
[----:B------:R-:W-:Y:S04]  /*2e6f0*/  LDGSTS.E [R12+-0x7ff4], desc[UR8][R32.64], !P3 ;  /* 0xf800c000200c7fae */ /* 0x000fe8000d921848 */
[----:B------:R-:W-:Y:S04]  /*2e700*/  LDGSTS.E [R13+-0x3ff4], desc[UR8][R6.64], !P3 ;  /* 0xfc00c000060d7fae */ /* 0x000fe8000d921848 */
[----:B------:R-:W5:Y:S04]  /*2e710*/  LDL.LU.64 R6, [R1+0x1648] ;  /* 0x0016480001067983 */ /* 0x000f680000300a00 */
[----:B------:R-:W2:Y:S04]  /*2e720*/  LDL.64 R36, [R1+0x1048] ;  /* 0x0010480001247983 */ /* 0x000ea80000100a00 */
[----:B------:R-:W3:Y:S04]  /*2e730*/  LDL.64 R34, [R1+0x1058] ;  /* 0x0010580001227983 */ /* 0x000ee80000100a00 */
[----:B------:R-:W4:Y:S04]  /*2e740*/  LDL.64 R32, [R1+0x1070] ;  /* 0x0010700001207983 */ /* 0x000f280000100a00 */
[----:B------:R-:W0:Y:S04]  /*2e750*/  LDGDEPBAR ;  /* 0x00000000000079af */ /* 0x000e280000000000 */
[----:B--2---:R-:W-:Y:S04]  /*2e760*/  LDGSTS.E [R2+0x58000], desc[UR8][R36.64], P0 ;  /* 0x5800000024027fae */ /* 0x004fe80008121848 */
[----:B------:R-:W-:Y:S04]  /*2e770*/  LDGSTS.E [R2+0x58400], desc[UR8][R40.64], P0 ;  /* 0x5840000028027fae */ /* 0x000fe80008121848 */
[----:B------:R-:W-:Y:S04]  /*2e780*/  LDGSTS.E [R2+0x58800], desc[UR8][R56.64], P0 ;  /* 0x5880000038027fae */ /* 0x000fe80008121848 */
[----:B------:R-:W-:Y:S04]  /*2e790*/  LDGSTS.E [R2+0x58c00], desc[UR8][R72.64], P0 ;  /* 0x58c0000048027fae */ /* 0x000fe80008121848 */
[----:B------:R-:W-:Y:S04]  /*2e7a0*/  LDGSTS.E [R2+0x59000], desc[UR8][R88.64], P0 ;  /* 0x5900000058027fae */ /* 0x000fe80008121848 */
[----:B------:R-:W-:Y:S04]  /*2e7b0*/  LDGSTS.E [R2+0x59400], desc[UR8][R104.64], P0 ;  /* 0x5940000068027fae */ /* 0x000fe80008121848 */
[----:B------:R-:W-:Y:S04]  /*2e7c0*/  LDGSTS.E [R2+0x59800], desc[UR8][R120.64], P0 ;  /* 0x5980000078027fae */ /* 0x000fe80008121848 */
[----:B------:R1:W-:Y:S04]  /*2e7d0*/  LDGSTS.E [R2+0x59c00], desc[UR8][R136.64], P0 ;  /* 0x59c0000088027fae */ /* 0x0003e80008121848 */
[----:B---3--:R-:W-:Y:S04]  /*2e7e0*/  LDGSTS.E [R11+0x58080], desc[UR8][R34.64], P0 ;  /* 0x58080000220b7fae */ /* 0x008fe80008121848 */
[----:B------:R-:W-:Y:S04]  /*2e7f0*/  LDGSTS.E [R11+0x58480], desc[UR8][R42.64], P0 ;  /* 0x584800002a0b7fae */ /* 0x000fe80008121848 */
[----:B------:R-:W-:Y:S01]  /*2e800*/  LDGSTS.E [R11+0x58880], desc[UR8][R58.64], P0 ;  /* 0x588800003a0b7fae */ /* 0x000fe20008121848 */
[----:B-1----:R-:W1:Y:S03]  /*2e810*/  LDC R2, c[0x0][0x230] ;  /* 0x00008c00ff027b82 */ /* 0x002e660000000800 */
[----:B------:R-:W-:Y:S04]  /*2e820*/  LDGSTS.E [R11+0x58c80], desc[UR8][R74.64], P0 ;  /* 0x58c800004a0b7fae */ /* 0x000fe80008121848 */
[----:B------:R-:W-:Y:S04]  /*2e830*/  LDGSTS.E [R11+0x59080], desc[UR8][R90.64], P0 ;  /* 0x590800005a0b7fae */ /* 0x000fe80008121848 */
[----:B------:R-:W-:Y:S04]  /*2e840*/  LDGSTS.E [R11+0x59480], desc[UR8][R106.64], P0 ;  /* 0x594800006a0b7fae */ /* 0x000fe80008121848 */
[----:B------:R-:W-:Y:S04]  /*2e850*/  LDGSTS.E [R11+0x59880], desc[UR8][R122.64], P0 ;  /* 0x598800007a0b7fae */ /* 0x000fe80008121848 */
[----:B------:R-:W-:Y:S04]  /*2e860*/  LDGSTS.E [R11+0x59c80], desc[UR8][R138.64], P0 ;  /* 0x59c800008a0b7fae */ /* 0x000fe80008121848 */
[----:B----4-:R-:W-:Y:S04]  /*2e870*/  LDGSTS.E [R10+0x58100], desc[UR8][R32.64], P0 ;  /* 0x58100000200a7fae */ /* 0x010fe80008121848 */
        /* <DEDUP_REMOVED lines=32> */
[----:B------:R4:W-:Y:S04]  /*2ea80*/  LDGSTS.E [R3+0x58700], desc[UR8][R182.64], P0 ;  /* 0x58700000b6037fae */ /* 0x0009e80008121848 */
[----:B------:R-:W4:Y:S01]  /*2ea90*/  LDL.64 R4, [R1+0x12d0] ;  /* 0x0012d00001047983 */ /* 0x000f220000100a00 */
[----:B-1----:R-:W-:Y:S01]  /*2eaa0*/  VIADD R2, R2, 0x7f ;  /* 0x0000007f02027836 */ /* 0x002fe20000000000 */
[----:B--2---:R-:W-:-:S02]  /*2eab0*/  CS2R R216, SRZ ;  /* 0x0000000000d87805 */ /* 0x004fc4000001ff00 */
[----:B------:R-:W-:Y:S01]  /*2eac0*/  CS2R R218, SRZ ;  /* 0x0000000000da7805 */ /* 0x000fe2000001ff00 */
[----:B------:R1:W-:Y:S01]  /*2ead0*/  STL [R1], RZ ;  /* 0x000000ff01007387 */ /* 0x0003e20000100800 */
[----:B------:R-:W-:Y:S02]  /*2eae0*/  CS2R R220, SRZ ;  /* 0x0000000000dc7805 */ /* 0x000fe4000001ff00 */
[----:B------:R-:W-:Y:S02]  /*2eaf0*/  CS2R R222, SRZ ;  /* 0x0000000000de7805 */ /* 0x000fe4000001ff00 */
[----:B------:R-:W-:Y:S01]  /*2eb00*/  CS2R R224, SRZ ;  /* 0x0000000000e07805 */ /* 0x000fe2000001ff00 */
[----:B------:R1:W-:Y:S01]  /*2eb10*/  STL [R1+0x4], RZ ;  /* 0x000004ff01007387 */ /* 0x0003e20000100800 */
[----:B------:R-:W-:Y:S02]  /*2eb20*/  CS2R R226, SRZ ;  /* 0x0000000000e27805 */ /* 0x000fe4000001ff00 */
[----:B------:R-:W-:-:S02]  /*2eb30*/  CS2R R228, SRZ ;  /* 0x0000000000e47805 */ /* 0x000fc4000001ff00 */
[----:B------:R-:W-:Y:S01]  /*2eb40*/  CS2R R230, SRZ ;  /* 0x0000000000e67805 */ /* 0x000fe2000001ff00 */
[----:B------:R1:W-:Y:S01]  /*2eb50*/  STL [R1+0x8], RZ ;  /* 0x000008ff01007387 */ /* 0x0003e20000100800 */
        /* <DEDUP_REMOVED lines=10> */
[----:B---3--:R-:W-:Y:S01]  /*2ec00*/  CS2R R184, SRZ ;  /* 0x0000000000b87805 */ /* 0x008fe2000001ff00 */
        /* <DEDUP_REMOVED lines=23> */
[----:B----4-:R-:W-:Y:S01]  /*2ed80*/  CS2R R182, SRZ ;  /* 0x0000000000b67805 */ /* 0x010fe2000001ff00 */
        /* <DEDUP_REMOVED lines=44> */
[----:B------:R2:W-:Y:S01]  /*2f050*/  LDGSTS.E [R3+0x58b00], desc[UR8][R180.64], P0 ;  /* 0x58b00000b4037fae */ /* 0x0005e20008121848 */
        /* <DEDUP_REMOVED lines=12> */
[----:B--2---:R-:W-:Y:S02]  /*2f120*/  CS2R R180, SRZ ;  /* 0x0000000000b47805 */ /* 0x004fe4000001ff00 */
[----:B------:R-:W-:-:S02]  /*2f130*/  CS2R R76, SRZ ;  /* 0x00000000004c7805 */ /* 0x000fc4000001ff00 */
[----:B------:R-:W-:Y:S01]  /*2f140*/  CS2R R78, SRZ ;  /* 0x00000000004e7805 */ /* 0x000fe2000001ff00 */
[----:B------:R2:W-:Y:S01]  /*2f150*/  LDGSTS.E [R3+0x59300], desc[UR8][R176.64], P0 ;  /* 0x59300000b0037fae */ /* 0x0005e20008121848 */
[----:B------:R-:W-:Y:S02]  /*2f160*/  CS2R R80, SRZ ;  /* 0x0000000000507805 */ /* 0x000fe4000001ff00 */
[----:B------:R-:W-:Y:S02]  /*2f170*/  CS2R R82, SRZ ;  /* 0x0000000000527805 */ /* 0x000fe4000001ff00 */
[----:B------:R-:W-:Y:S01]  /*2f180*/  CS2R R84, SRZ ;  /* 0x0000000000547805 */ /* 0x000fe2000001ff00 */
[----:B------:R1:W-:Y:S01]  /*2f190*/  STL [R1+0x60], RZ ;  /* 0x000060ff01007387 */ /* 0x0003e20000100800 */
[----:B---3--:R-:W-:Y:S02]  /*2f1a0*/  CS2R R178, SRZ ;  /* 0x0000000000b27805 */ /* 0x008fe4000001ff00 */
        /* <DEDUP_REMOVED lines=26> */
[----:B------:R2:W-:Y:S04]  /*2f350*/  LDGSTS.E [R0+0x58380], desc[UR8][R168.64], P0 ;  /* 0x58380000a8007fae */ /* 0x0005e80008121848 */
[----:B------:R1:W-:Y:S01]  /*2f360*/  STL [R1+0x70], RZ ;  /* 0x000070ff01007387 */ /* 0x0003e20000100800 */
[----:B---3--:R-:W-:-:S03]  /*2f370*/  CS2R R170, SRZ ;  /* 0x0000000000aa7805 */ /* 0x008fc6000001ff00 */
[----:B------:R3:W-:Y:S04]  /*2f380*/  LDGSTS.E [R0+0x58780], desc[UR8][R166.64], P0 ;  /* 0x58780000a6007fae */ /* 0x0007e80008121848 */
[----:B------:R1:W-:Y:S01]  /*2f390*/  STL [R1+0x74], RZ ;  /* 0x000074ff01007387 */ /* 0x0003e20000100800 */
[----:B--2---:R-:W-:-:S03]  /*2f3a0*/  CS2R R168, SRZ ;  /* 0x0000000000a87805 */ /* 0x004fc6000001ff00 */
[----:B------:R2:W-:Y:S04]  /*2f3b0*/  LDGSTS.E [R0+0x58b80], desc[UR8][R164.64], P0 ;  /* 0x58b80000a4007fae */ /* 0x0005e80008121848 */
[----:B------:R1:W-:Y:S01]  /*2f3c0*/  STL [R1+0x78], RZ ;  /* 0x000078ff01007387 */ /* 0x0003e20000100800 */
[----:B---3--:R-:W-:-:S03]  /*2f3d0*/  CS2R R166, SRZ ;  /* 0x0000000000a67805 */ /* 0x008fc6000001ff00 */
[----:B------:R3:W-:Y:S04]  /*2f3e0*/  LDGSTS.E [R0+0x58f80], desc[UR8][R162.64], P0 ;  /* 0x58f80000a2007fae */ /* 0x0007e80008121848 */
[----:B------:R1:W-:Y:S01]  /*2f3f0*/  STL [R1+0x7c], RZ ;  /* 0x00007cff01007387 */ /* 0x0003e20000100800 */
[----:B--2---:R-:W-:-:S03]  /*2f400*/  CS2R R164, SRZ ;  /* 0x0000000000a47805 */ /* 0x004fc6000001ff00 */
[----:B------:R2:W-:Y:S04]  /*2f410*/  LDGSTS.E [R0+0x59380], desc[UR8][R160.64], P0 ;  /* 0x59380000a0007fae */ /* 0x0005e80008121848 */
[----:B------:R4:W-:Y:S01]  /*2f420*/  LDGSTS.E [R0+0x59780], desc[UR8][R158.64], P0 ;  /* 0x597800009e007fae */ /* 0x0009e20008121848 */
[----:B---3--:R-:W-:-:S03]  /*2f430*/  CS2R R162, SRZ ;  /* 0x0000000000a27805 */ /* 0x008fc6000001ff00 */
[----:B------:R3:W-:Y:S01]  /*2f440*/  LDGSTS.E [R0+0x59b80], desc[UR8][R156.64], P0 ;  /* 0x59b800009c007fae */ /* 0x0007e20008121848 */
[----:B--2---:R-:W-:Y:S02]  /*2f450*/  CS2R R160, SRZ ;  /* 0x0000000000a07805 */ /* 0x004fe4000001ff00 */
[----:B----4-:R-:W-:Y:S02]  /*2f460*/  CS2R R158, SRZ ;  /* 0x00000000009e7805 */ /* 0x010fe4000001ff00 */
[----:B---3--:R-:W-:Y:S01]  /*2f470*/  CS2R R156, SRZ ;  /* 0x00000000009c7805 */ /* 0x008fe2000001ff00 */
[----:B------:R1:W-:Y:S01]  /*2f480*/  LDGSTS.E [R0+0x59f80], desc[UR8][R4.64], P0 ;  /* 0x59f8000004007fae */ /* 0x0003e20008121848 */
[----:B------:R-:W-:-:S03]  /*2f490*/  ISETP.GE.AND P0, PT, R2, 0x80, PT ;  /* 0x000000800200780c */ /* 0x000fc60003f06270 */
[----:B------:R-:W0:Y:S10]  /*2f4a0*/  LDGDEPBAR ;  /* 0x00000000000079af */ /* 0x000e340000000000 */
[----:B-1----:R-:W-:Y:S05]  /*2f4b0*/  @!P0 BRA `(.L_x_0) ;  /* 0x0000022800148947 */ /* 0x002fea0003800000 */
[----:B------:R-:W2:Y:S04]  /*2f4c0*/  LDL.LU.64 R12, [R1+0x220] ;  /* 0x00022000010c7983 */ /* 0x000ea80000300a00 */
[----:B------:R-:W3:Y:S04]  /*2f4d0*/  LDL.LU.64 R14, [R1+0x238] ;  /* 0x00023800010e7983 */ /* 0x000ee80000300a00 */
        /* <DEDUP_REMOVED lines=14> */
[----:B--2---:R-:W-:Y:S01]  /*2f5c0*/  MOV R11, R12 ;  /* 0x0000000c000b7202 */ /* 0x004fe20000000f00 */
[----:B------:R-:W-:-:S02]  /*2f5d0*/  IMAD.MOV.U32 R10, RZ, RZ, R13 ;  /* 0x000000ffff0a7224 */ /* 0x000fc400078e000d */
[----:B---3--:R-:W-:Y:S01]  /*2f5e0*/  IMAD.MOV.U32 R13, RZ, RZ, R14 ;  /* 0x000000ffff0d7224 */ /* 0x008fe200078e000e */
[----:B------:R-:W-:Y:S01]  /*2f5f0*/  MOV R12, R15 ;  /* 0x0000000f000c7202 */ /* 0x000fe20000000f00 */
[----:B----4-:R-:W-:Y:S02]  /*2f600*/  IMAD.MOV.U32 R15, RZ, RZ, R16 ;  /* 0x000000ffff0f7224 */ /* 0x010fe400078e0010 */
[----:B------:R-:W-:Y:S01]  /*2f610*/  IMAD.MOV.U32 R14, RZ, RZ, R17 ;  /* 0x000000ffff0e7224 */ /* 0x000fe200078e0011 */
[----:B------:R-:W-:Y:S01]  /*2f620*/  MOV R17, R18 ;  /* 0x0000001200117202 */ /* 0x000fe20000000f00 */
[----:B------:R-:W-:Y:S02]  /*2f630*/  IMAD.MOV.U32 R16, RZ, RZ, R19 ;  /* 0x000000ffff107224 */ /* 0x000fe400078e0013 */
[----:B------:R-:W-:Y:S01]  /*2f640*/  IMAD.MOV.U32 R19, RZ, RZ, R20 ;  /* 0x000000ffff137224 */ /* 0x000fe200078e0014 */
[----:B------:R-:W-:Y:S01]  /*2f650*/  MOV R18, R21 ;  /* 0x0000001500127202 */ /* 0x000fe20000000f00 */
[----:B------:R-:W-:-:S02]  /*2f660*/  IMAD.MOV.U32 R21, RZ, RZ, R22 ;  /* 0x000000ffff157224 */ /* 0x000fc400078e0016 */
[----:B------:R-:W-:Y:S01]  /*2f670*/  IMAD.MOV.U32 R20, RZ, RZ, R23 ;  /* 0x000000ffff147224 */ /* 0x000fe200078e0017 */
[----:B------:R-:W-:Y:S01]  /*2f680*/  MOV R23, R248 ;  /* 0x000000f800177202 */ /* 0x000fe20000000f00 */
[----:B------:R-:W-:Y:S01]  /*2f690*/  IMAD.MOV.U32 R22, RZ, RZ, R249 ;  /* 0x000000ffff167224 */ /* 0x000fe200078e00f9 */
[----:B------:R-:W-:Y:S01]  /*2f6a0*/  MOV R248, R251 ;  /* 0x000000fb00f87202 */ /* 0x000fe20000000f00 */
[----:B------:R-:W-:Y:S02]  /*2f6b0*/  IMAD.MOV.U32 R249, RZ, RZ, R250 ;  /* 0x000000fffff97224 */ /* 0x000fe400078e00fa */
[----:B------:R-:W-:Y:S02]  /*2f6c0*/  IMAD.MOV.U32 R251, RZ, RZ, R38 ;  /* 0x000000fffffb7224 */ /* 0x000fe400078e0026 */
[----:B------:R-:W-:Y:S02]  /*2f6d0*/  IMAD.MOV.U32 R250, RZ, RZ, R39 ;  /* 0x000000fffffa7224 */ /* 0x000fe400078e0027 */
[----:B------:R-:W2:Y:S01]  /*2f6e0*/  LDL.LU.64 R38, [R1+0x1c0] ;  /* 0x0001c00001267983 */ /* 0x000ea20000300a00 */
[----:B------:R-:W-:-:S03]  /*2f6f0*/  MOV R252, R55 ;  /* 0x0000003700fc7202 */ /* 0x000fc60000000f00 */
[----:B------:R1:W-:Y:S01]  /*2f700*/  STL [R1+0x80], R54 ;  /* 0x0000803601007387 */ /* 0x0003e20000100800 */
[----:B------:R-:W-:-:S03]  /*2f710*/  IMAD.MOV.U32 R0, RZ, RZ, R41 ;  /* 0x000000ffff007224 */ /* 0x000fc600078e0029 */
[----:B-1----:R-:W3:Y:S04]  /*2f720*/  LDL.LU.64 R54, [R1+0x310] ;  /* 0x0003100001367983 */ /* 0x002ee80000300a00 */
[----:B------:R1:W-:Y:S04]  /*2f730*/  STL [R1+0x88], R40 ;  /* 0x0000882801007387 */ /* 0x0003e80000100800 */
[----:B-1----:R-:W4:Y:S04]  /*2f740*/  LDL.LU.64 R40, [R1+0x1d8] ;  /* 0x0001d80001287983 */ /* 0x002f280000300a00 */
[----:B------:R1:W-:Y:S04]  /*2f750*/  STL [R1+0x84], R0 ;  /* 0x0000840001007387 */ /* 0x0003e80000100800 */
[----:B------:R1:W-:Y:S02]  /*2f760*/  STL [R1+0x90], R42 ;  /* 0x0000902a01007387 */ /* 0x0003e40000100800 */
[----:B-1----:R-:W-:-:S02]  /*2f770*/  IMAD.MOV.U32 R0, RZ, RZ, R43 ;  /* 0x000000ffff007224 */ /* 0x002fc400078e002b */
[----:B------:R-:W4:Y:S04]  /*2f780*/  LDL.LU.64 R42, [R1+0x1e8] ;  /* 0x0001e800012a7983 */ /* 0x000f280000300a00 */
[----:B------:R1:W-:Y:S04]  /*2f790*/  STL [R1+0x8c], R0 ;  /* 0x00008c0001007387 */ /* 0x0003e80000100800 */
[----:B------:R1:W-:Y:S02]  /*2f7a0*/  STL [R1+0x98], R44 ;  /* 0x0000982c01007387 */ /* 0x0003e40000100800 */
[----:B-1----:R-:W-:-:S02]  /*2f7b0*/  MOV R0, R45 ;  /* 0x0000002d00007202 */ /* 0x002fc40000000f00 */
[----:B------:R-:W4:Y:S04]  /*2f7c0*/  LDL.LU.64 R44, [R1+0x1f0] ;  /* 0x0001f000012c7983 */ /* 0x000f280000300a00 */
[----:B------:R1:W-:Y:S04]  /*2f7d0*/  STL [R1+0x94], R0 ;  /* 0x0000940001007387 */ /* 0x0003e80000100800 */
[----:B------:R1:W-:Y:S02]  /*2f7e0*/  STL [R1+0xa0], R34 ;  /* 0x0000a02201007387 */ /* 0x0003e40000100800 */
[----:B-1----:R-:W-:-:S02]  /*2f7f0*/  IMAD.MOV.U32 R0, RZ, RZ, R35 ;  /* 0x000000ffff007224 */ /* 0x002fc400078e0023 */
[----:B------:R-:W4:Y:S04]  /*2f800*/  LDL.LU.64 R34, [R1+0x338] ;  /* 0x0003380001227983 */ /* 0x000f280000300a00 */
        /* <DEDUP_REMOVED lines=21> */
[----:B--2---:R2:W-:Y:S01]  /*2f960*/  STL [R1+0xd0], R38 ;  /* 0x0000d02601007387 */ /* 0x0045e20000100800 */
[----:B-1----:R-:W-:-:S03]  /*2f970*/  IMAD.MOV.U32 R0, RZ, RZ, R39 ;  /* 0x000000ffff007224 */ /* 0x002fc600078e0027 */
[----:B--2---:R-:W2:Y:S04]  /*2f980*/  LDL.LU.64 R38, [R1+0x268] ;  /* 0x0002680001267983 */ /* 0x004ea80000300a00 */
[----:B------:R1:W-:Y:S04]  /*2f990*/  STL [R1+0xcc], R0 ;  /* 0x0000cc0001007387 */ /* 0x0003e80000100800 */
[----:B---3--:R3:W-:Y:S01]  /*2f9a0*/  STL [R1+0xd8], R54 ;  /* 0x0000d83601007387 */ /* 0x0087e20000100800 */
[----:B-1----:R-:W-:-:S03]  /*2f9b0*/  IMAD.MOV.U32 R0, RZ, RZ, R55 ;  /* 0x000000ffff007224 */ /* 0x002fc600078e0037 */
[----:B---3--:R-:W3:Y:S04]  /*2f9c0*/  LDL.LU.64 R54, [R1+0x278] ;  /* 0x0002780001367983 */ /* 0x008ee80000300a00 */
[----:B------:R1:W-:Y:S04]  /*2f9d0*/  STL [R1+0xd4], R0 ;  /* 0x0000d40001007387 */ /* 0x0003e80000100800 */
[----:B----4-:R4:W-:Y:S01]  /*2f9e0*/  STL [R1+0xe0], R40 ;  /* 0x0000e02801007387 */ /* 0x0109e20000100800 */
[----:B-1----:R-:W-:-:S03]  /*2f9f0*/  MOV R0, R41 ;  /* 0x0000002900007202 */ /* 0x002fc60000000f00 */
[----:B----4-:R-:W4:Y:S04]  /*2fa00*/  LDL.LU.64 R40, [R1+0x380] ;  /* 0x0003800001287983 */ /* 0x010f280000300a00 */
        /* <DEDUP_REMOVED lines=33> */
[----:B--2---:R2:W-:Y:S01]  /*2fc20*/  STL [R1+0x128], R38 ;  /* 0x0001282601007387 */ /* 0x0045e20000100800 */
[----:B-1----:R-:W-:-:S03]  /*2fc30*/  MOV R0, R39 ;  /* 0x0000002700007202 */ /* 0x002fc60000000f00 */
[----:B--2---:R-:W2:Y:S04]  /*2fc40*/  LDL.LU.64 R38, [R1+0x2c8] ;  /* 0x0002c80001267983 */ /* 0x004ea80000300a00 */
[----:B------:R1:W-:Y:S04]  /*2fc50*/  STL [R1+0x124], R0 ;  /* 0x0001240001007387 */ /* 0x0003e80000100800 */
[----:B---3--:R3:W-:Y:S01]  /*2fc60*/  STL [R1+0x130], R54 ;  /* 0x0001303601007387 */ /* 0x0087e20000100800 */
[----:B-1----:R-:W-:-:S03]  /*2fc70*/  IMAD.MOV.U32 R0, RZ, RZ, R55 ;  /* 0x000000ffff007224 */ /* 0x002fc600078e0037 */
[----:B---3--:R-:W3:Y:S04]  /*2fc80*/  LDL.LU.64 R54, [R1+0x2d0] ;  /* 0x0002d00001367983 */ /* 0x008ee80000300a00 */
[----:B------:R1:W-:Y:S04]  /*2fc90*/  STL [R1+0x12c], R0 ;  /* 0x00012c0001007387 */ /* 0x0003e80000100800 */
[----:B----4-:R4:W-:Y:S01]  /*2fca0*/  STL [R1+0x138], R40 ;  /* 0x0001382801007387 */ /* 0x0109e20000100800 */
[----:B-1----:R-:W-:-:S03]  /*2fcb0*/  IMAD.MOV.U32 R0, RZ, RZ, R41 ;  /* 0x000000ffff007224 */ /* 0x002fc600078e0029 */
[----:B----4-:R-:W4:Y:S04]  /*2fcc0*/  LDL.LU.64 R40, [R1+0x2d8] ;  /* 0x0002d80001287983 */ /* 0x010f280000300a00 */
        /* <DEDUP_REMOVED lines=33> */
[----:B--2---:R2:W-:Y:S01]  /*2fee0*/  STL [R1+0x180], R38 ;  /* 0x0001802601007387 */ /* 0x0045e20000100800 */
[----:B-1----:R-:W-:-:S03]  /*2fef0*/  IMAD.MOV.U32 R0, RZ, RZ, R39 ;  /* 0x000000ffff007224 */ /* 0x002fc600078e0027 */
[----:B--2---:R-:W2:Y:S04]  /*2ff00*/  LDL.LU.64 R38, [R1+0x4a0] ;  /* 0x0004a00001267983 */ /* 0x004ea80000300a00 */
[----:B------:R1:W-:Y:S04]  /*2ff10*/  STL [R1+0x17c], R0 ;  /* 0x00017c0001007387 */ /* 0x0003e80000100800 */
[----:B---3--:R3:W-:Y:S01]  /*2ff20*/  STL [R1+0x188], R54 ;  /* 0x0001883601007387 */ /* 0x0087e20000100800 */
[----:B-1----:R-:W-:-:S03]  /*2ff30*/  MOV R0, R55 ;  /* 0x0000003700007202 */ /* 0x002fc60000000f00 */
[----:B---3--:R-:W3:Y:S04]  /*2ff40*/  LDL.LU.64 R54, [R1+0x320] ;  /* 0x0003200001367983 */ /* 0x008ee80000300a00 */
[----:B------:R1:W-:Y:S04]  /*2ff50*/  STL [R1+0x184], R0 ;  /* 0x0001840001007387 */ /* 0x0003e80000100800 */
[----:B----4-:R4:W-:Y:S01]  /*2ff60*/  STL [R1+0x190], R40 ;  /* 0x0001902801007387 */ /* 0x0109e20000100800 */
[----:B-1----:R-:W-:-:S03]  /*2ff70*/  IMAD.MOV.U32 R0, RZ, RZ, R41 ;  /* 0x000000ffff007224 */ /* 0x002fc600078e0029 */
[----:B----4-:R-:W4:Y:S04]  /*2ff80*/  LDL.LU.64 R40, [R1+0x328] ;  /* 0x0003280001287983 */ /* 0x010f280000300a00 */
        /* <DEDUP_REMOVED lines=1063> */
[----:B------:R-:W4:Y:S04]  /*34200*/  LDL.64 R44, [R1+0x1250] ;  /* 0x00125000012c7983 */ /* 0x000f280000100a00 */
        /* <DEDUP_REMOVED lines=797> */
[----:B------:R-:W-:Y:S04]  /*373e0*/  STL [R1+0x1020], R36 ;  /* 0x0010202401007387 */ /* 0x000fe80000100800 */
[----:B------:R-:W4:Y:S01]  /*373f0*/  LDL.LU.64 R32, [R1+0x10a8] ;  /* 0x0010a80001207983 */ /* 0x000f220000300a00 */
[----:B-1----:R-:W-:-:S05]  /*37400*/  IMAD.MOV.U32 R0, RZ, RZ, R37 ;  /* 0x000000ffff007224 */ /* 0x002fca00078e0025 */
[----:B------:R1:W-:Y:S04]  /*37410*/  STL [R1+0x101c], R0 ;  /* 0x00101c0001007387 */ /* 0x0003e80000100800 */
[----:B------:R1:W-:Y:S02]  /*37420*/  STL [R1+0x1028], R46 ;  /* 0x0010282e01007387 */ /* 0x0003e40000100800 */
[----:B-1----:R-:W-:Y:S02]  /*37430*/  MOV R0, R47 ;  /* 0x0000002f00007202 */ /* 0x002fe40000000f00 */
        /* <DEDUP_REMOVED lines=14> */
[----:B--2---:R-:W-:Y:S01]  /*37520*/  STL [R1+0x1048], R38 ;  /* 0x0010482601007387 */ /* 0x004fe20000100800 */
[----:B-1----:R-:W-:-:S03]  /*37530*/  MOV R0, R39 ;  /* 0x0000002700007202 */ /* 0x002fc60000000f00 */
[----:B------:R-:W2:Y:S04]  /*37540*/  LDL.LU.64 R36, [R1+0x10d0] ;  /* 0x0010d00001247983 */ /* 0x000ea80000300a00 */
[----:B------:R3:W-:Y:S02]  /*37550*/  STL [R1+0x1044], R0 ;  /* 0x0010440001007387 */ /* 0x0007e40000100800 */
[----:B---3--:R-:W-:Y:S02]  /*37560*/  IMAD.MOV.U32 R0, RZ, RZ, R55 ;  /* 0x000000ffff007224 */ /* 0x008fe400078e0037 */
[----:B------:R1:W-:Y:S04]  /*37570*/  STL [R1+0x1050], R54 ;  /* 0x0010503601007387 */ /* 0x0003e80000100800 */
[----:B-1----:R-:W3:Y:S04]  /*37580*/  LDL.LU.64 R54, [R1+0x10d8] ;  /* 0x0010d80001367983 */ /* 0x002ee80000300a00 */
[----:B------:R1:W-:Y:S04]  /*37590*/  STL [R1+0x104c], R0 ;  /* 0x00104c0001007387 */ /* 0x0003e80000100800 */
[----:B----4-:R4:W-:Y:S04]  /*375a0*/  STL [R1+0x1058], R40 ;  /* 0x0010582801007387 */ /* 0x0109e80000100800 */
[----:B------:R-:W3:Y:S01]  /*375b0*/  LDL.LU.64 R38, [R1+0x10e0] ;  /* 0x0010e00001267983 */ /* 0x000ee20000300a00 */
[----:B-1----:R-:W-:-:S03]  /*375c0*/  MOV R0, R41 ;  /* 0x0000002900007202 */ /* 0x002fc60000000f00 */
[----:B------:R-:W-:Y:S04]  /*375d0*/  STL [R1+0x1060], R42 ;  /* 0x0010602a01007387 */ /* 0x000fe80000100800 */
[----:B------:R1:W-:Y:S04]  /*375e0*/  STL [R1+0x1054], R0 ;  /* 0x0010540001007387 */ /* 0x0003e80000100800 */
[----:B----4-:R-:W4:Y:S01]  /*375f0*/  LDL.LU.64 R40, [R1+0x10e8] ;  /* 0x0010e80001287983 */ /* 0x010f220000300a00 */
[----:B-1----:R-:W-:-:S03]  /*37600*/  IMAD.MOV.U32 R0, RZ, RZ, R43 ;  /* 0x000000ffff007224 */ /* 0x002fc600078e002b */
[----:B------:R-:W-:Y:S04]  /*37610*/  STL [R1+0x1068], R44 ;  /* 0x0010682c01007387 */ /* 0x000fe80000100800 */
[----:B------:R1:W-:Y:S04]  /*37620*/  STL [R1+0x105c], R0 ;  /* 0x00105c0001007387 */ /* 0x0003e80000100800 */
[----:B------:R-:W4:Y:S01]  /*37630*/  LDL.LU.64 R42, [R1+0x10f0] ;  /* 0x0010f000012a7983 */ /* 0x000f220000300a00 */
[----:B-1----:R-:W-:-:S03]  /*37640*/  MOV R0, R45 ;  /* 0x0000002d00007202 */ /* 0x002fc60000000f00 */
[----:B------:R-:W-:Y:S04]  /*37650*/  STL [R1+0x1070], R34 ;  /* 0x0010702201007387 */ /* 0x000fe80000100800 */
[----:B------:R1:W-:Y:S04]  /*37660*/  STL [R1+0x1064], R0 ;  /* 0x0010640001007387 */ /* 0x0003e80000100800 */
[----:B------:R-:W4:Y:S01]  /*37670*/  LDL.LU.64 R44, [R1+0x10f8] ;  /* 0x0010f800012c7983 */ /* 0x000f220000300a00 */
[----:B-1----:R-:W-:-:S03]  /*37680*/  IMAD.MOV.U32 R0, RZ, RZ, R35 ;  /* 0x000000ffff007224 */ /* 0x002fc600078e0023 */
[----:B------:R-:W-:Y:S04]  /*37690*/  STL [R1+0x1078], R32 ;  /* 0x0010782001007387 */ /* 0x000fe80000100800 */
[----:B------:R1:W-:Y:S04]  /*376a0*/  STL [R1+0x106c], R0 ;  /* 0x00106c0001007387 */ /* 0x0003e80000100800 */
[----:B------:R-:W4:Y:S01]  /*376b0*/  LDL.LU.64 R34, [R1+0x1100] ;  /* 0x0011000001227983 */ /* 0x000f220000300a00 */
[----:B-1----:R-:W-:-:S03]  /*376c0*/  MOV R0, R33 ;  /* 0x0000002100007202 */ /* 0x002fc60000000f00 */
[----:B------:R-:W-:Y:S04]  /*376d0*/  STL [R1+0x1080], R46 ;  /* 0x0010802e01007387 */ /* 0x000fe80000100800 */
[----:B------:R1:W-:Y:S02]  /*376e0*/  STL [R1+0x1074], R0 ;  /* 0x0010740001007387 */ /* 0x0003e40000100800 */
[----:B-1----:R-:W-:Y:S02]  /*376f0*/  IMAD.MOV.U32 R0, RZ, RZ, R47 ;  /* 0x000000ffff007224 */ /* 0x002fe400078e002f */
        /* <DEDUP_REMOVED lines=17> */
[----:B------:R3:W-:Y:S02]  /*37810*/  STL [R1+0x109c], R0 ;  /* 0x00109c0001007387 */ /* 0x0007e40000100800 */
[----:B---3--:R-:W-:Y:S02]  /*37820*/  MOV R0, R55 ;  /* 0x0000003700007202 */ /* 0x008fe40000000f00 */
[----:B------:R1:W-:Y:S04]  /*37830*/  STL [R1+0x10a8], R54 ;  /* 0x0010a83601007387 */ /* 0x0003e80000100800 */
[----:B------:R-:W-:Y:S04]  /*37840*/  STL [R1+0x10b0], R38 ;  /* 0x0010b02601007387 */ /* 0x000fe80000100800 */
[----:B------:R3:W-:Y:S04]  /*37850*/  STL [R1+0x10a4], R0 ;  /* 0x0010a40001007387 */ /* 0x0007e80000100800 */
[----:B-1----:R-:W2:Y:S01]  /*37860*/  LDL.LU.64 R54, [R1+0x1138] ;  /* 0x0011380001367983 */ /* 0x002ea20000300a00 */
[----:B---3--:R-:W-:-:S03]  /*37870*/  IMAD.MOV.U32 R0, RZ, RZ, R39 ;  /* 0x000000ffff007224 */ /* 0x008fc600078e0027 */
[----:B----4-:R-:W-:Y:S04]  /*37880*/  STL [R1+0x10b8], R40 ;  /* 0x0010b82801007387 */ /* 0x010fe80000100800 */
[----:B------:R1:W-:Y:S04]  /*37890*/  STL [R1+0x10ac], R0 ;  /* 0x0010ac0001007387 */ /* 0x0003e80000100800 */
[----:B------:R-:W3:Y:S01]  /*378a0*/  LDL.LU.64 R38, [R1+0x1150] ;  /* 0x0011500001267983 */ /* 0x000ee20000300a00 */
        /* <DEDUP_REMOVED lines=10> */
[----:B------:R1:W-:Y:S04]  /*37950*/  STL [R1+0x10c4], R0 ;  /* 0x0010c40001007387 */ /* 0x0003e80000100800 */
[----:B------:R-:W4:Y:S04]  /*37960*/  LDL.LU.64 R44, [R1+0x1178] ;  /* 0x00117800012c7983 */ /* 0x000f280000300a00 */
        /* <DEDUP_REMOVED lines=11> */
[----:B------:R1:W-:Y:S04]  /*37a20*/  STL [R1+0x10e8], R50 ;  /* 0x0010e83201007387 */ /* 0x0003e80000100800 */
[----:B------:R-:W4:Y:S01]  /*37a30*/  LDL.LU.64 R34, [R1+0x1198] ;  /* 0x0011980001227983 */ /* 0x000f220000300a00 */
[----:B-1----:R-:W-:-:S03]  /*37a40*/  MOV R0, R51 ;  /* 0x0000003300007202 */ /* 0x002fc60000000f00 */
[----:B------:R-:W-:Y:S04]  /*37a50*/  STL [R1+0x10f0], R52 ;  /* 0x0010f03401007387 */ /* 0x000fe80000100800 */
[----:B------:R1:W-:Y:S04]  /*37a60*/  STL [R1+0x10e4], R0 ;  /* 0x0010e40001007387 */ /* 0x0003e80000100800 */
[----:B------:R-:W4:Y:S01]  /*37a70*/  LDL.LU.64 R50, [R1+0x11a0] ;  /* 0x0011a00001327983 */ /* 0x000f220000300a00 */
[----:B-1----:R-:W-:-:S03]  /*37a80*/  IMAD.MOV.U32 R0, RZ, RZ, R53 ;  /* 0x000000ffff007224 */ /* 0x002fc600078e0035 */
[----:B--2---:R-:W-:Y:S04]  /*37a90*/  STL [R1+0x10f8], R36 ;  /* 0x0010f82401007387 */ /* 0x004fe80000100800 */
[----:B------:R1:W-:Y:S04]  /*37aa0*/  STL [R1+0x10ec], R0 ;  /* 0x0010ec0001007387 */ /* 0x0003e80000100800 */
[----:B------:R-:W2:Y:S01]  /*37ab0*/  LDL.LU.64 R52, [R1+0x11a8] ;  /* 0x0011a80001347983 */ /* 0x000ea20000300a00 */
[----:B-1----:R-:W-:-:S03]  /*37ac0*/  MOV R0, R37 ;  /* 0x0000002500007202 */ /* 0x002fc60000000f00 */
[----:B------:R-:W2:Y:S04]  /*37ad0*/  LDL.LU.64 R36, [R1+0x11b0] ;  /* 0x0011b00001247983 */ /* 0x000ea80000300a00 */
[----:B------:R1:W-:Y:S04]  /*37ae0*/  STL [R1+0x10f4], R0 ;  /* 0x0010f40001007387 */ /* 0x0003e80000100800 */
[----:B------:R1:W-:Y:S02]  /*37af0*/  STL [R1+0x1100], R54 ;  /* 0x0011003601007387 */ /* 0x0003e40000100800 */
[----:B-1----:R-:W-:-:S02]  /*37b00*/  IMAD.MOV.U32 R0, RZ, RZ, R55 ;  /* 0x000000ffff007224 */ /* 0x002fc400078e0037 */
[----:B------:R-:W2:Y:S04]  /*37b10*/  LDL.LU.64 R54, [R1+0x11b8] ;  /* 0x0011b80001367983 */ /* 0x000ea80000300a00 */
        /* <DEDUP_REMOVED lines=26> */
[----:B------:R-:W-:Y:S04]  /*37cc0*/  STL [R1+0x1140], R34 ;  /* 0x0011402201007387 */ /* 0x000fe80000100800 */
[----:B------:R1:W-:Y:S04]  /*37cd0*/  STL [R1+0x1134], R0 ;  /* 0x0011340001007387 */ /* 0x0003e80000100800 */
[----:B------:R-:W4:Y:S01]  /*37ce0*/  LDL.LU.64 R48, [R1+0x11e8] ;  /* 0x0011e80001307983 */ /* 0x000f220000300a00 */
[----:B-1----:R-:W-:-:S03]  /*37cf0*/  IMAD.MOV.U32 R0, RZ, RZ, R35 ;  /* 0x000000ffff007224 */ /* 0x002fc600078e0023 */
[----:B------:R-:W-:Y:S04]  /*37d00*/  STL [R1+0x1148], R50 ;  /* 0x0011483201007387 */ /* 0x000fe80000100800 */
[----:B------:R1:W-:Y:S02]  /*37d10*/  STL [R1+0x113c], R0 ;  /* 0x00113c0001007387 */ /* 0x0003e40000100800 */
[----:B-1----:R-:W-:Y:S02]  /*37d20*/  MOV R0, R51 ;  /* 0x0000003300007202 */ /* 0x002fe40000000f00 */
[----:B------:R-:W4:Y:S04]  /*37d30*/  LDL.LU.64 R50, [R1+0x11f0] ;  /* 0x0011f00001327983 */ /* 0x000f280000300a00 */
[----:B------:R2:W-:Y:S02]  /*37d40*/  STL [R1+0x1144], R0 ;  /* 0x0011440001007387 */ /* 0x0005e40000100800 */
[----:B--2---:R-:W-:-:S02]  /*37d50*/  IMAD.MOV.U32 R0, RZ, RZ, R53 ;  /* 0x000000ffff007224 */ /* 0x004fc400078e0035 */
[----:B------:R1:W-:Y:S04]  /*37d60*/  STL [R1+0x1150], R52 ;  /* 0x0011503401007387 */ /* 0x0003e80000100800 */
[----:B------:R-:W-:Y:S04]  /*37d70*/  STL [R1+0x1158], R36 ;  /* 0x0011582401007387 */ /* 0x000fe80000100800 */
[----:B------:R2:W-:Y:S04]  /*37d80*/  STL [R1+0x114c], R0 ;  /* 0x00114c0001007387 */ /* 0x0005e80000100800 */
[----:B-1----:R-:W4:Y:S01]  /*37d90*/  LDL.LU.64 R52, [R1+0x11f8] ;  /* 0x0011f80001347983 */ /* 0x002f220000300a00 */
[----:B--2---:R-:W-:-:S03]  /*37da0*/  MOV R0, R37 ;  /* 0x0000002500007202 */ /* 0x004fc60000000f00 */
[----:B------:R-:W-:Y:S04]  /*37db0*/  STL [R1+0x1160], R54 ;  /* 0x0011603601007387 */ /* 0x000fe80000100800 */
[----:B------:R1:W-:Y:S02]  /*37dc0*/  STL [R1+0x1154], R0 ;  /* 0x0011540001007387 */ /* 0x0003e40000100800 */
[----:B-1----:R-:W-:Y:S02]  /*37dd0*/  IMAD.MOV.U32 R0, RZ, RZ, R55 ;  /* 0x000000ffff007224 */ /* 0x002fe400078e0037 */
[----:B------:R-:W2:Y:S04]  /*37de0*/  LDL.LU.64 R54, [R1+0x1200] ;  /* 0x0012000001367983 */ /* 0x000ea80000300a00 */
[----:B------:R1:W-:Y:S04]  /*37df0*/  STL [R1+0x115c], R0 ;  /* 0x00115c0001007387 */ /* 0x0003e80000100800 */
[----:B---3--:R-:W-:Y:S04]  /*37e00*/  STL [R1+0x1168], R38 ;  /* 0x0011682601007387 */ /* 0x008fe80000100800 */
[----:B------:R-:W3:Y:S01]  /*37e10*/  LDL.LU.64 R24, [R1+0x1208] ;  /* 0x0012080001187983 */ /* 0x000ee20000300a00 */
[----:B-1----:R-:W-:-:S05]  /*37e20*/  MOV R0, R39 ;  /* 0x0000002700007202 */ /* 0x002fca0000000f00 */
[----:B------:R1:W-:Y:S04]  /*37e30*/  STL [R1+0x1164], R0 ;  /* 0x0011640001007387 */ /* 0x0003e80000100800 */
[----:B----4-:R-:W-:Y:S01]  /*37e40*/  STL [R1+0x1170], R40 ;  /* 0x0011702801007387 */ /* 0x010fe20000100800 */
[----:B-1----:R-:W-:-:S03]  /*37e50*/  IMAD.MOV.U32 R0, RZ, RZ, R41 ;  /* 0x000000ffff007224 */ /* 0x002fc600078e0029 */
[----:B------:R-:W4:Y:S04]  /*37e60*/  LDL.LU.64 R26, [R1+0x1210] ;  /* 0x00121000011a7983 */ /* 0x000f280000300a00 */
[----:B------:R1:W-:Y:S04]  /*37e70*/  STL [R1+0x116c], R0 ;  /* 0x00116c0001007387 */ /* 0x0003e80000100800 */
[----:B------:R-:W-:Y:S04]  /*37e80*/  STL [R1+0x1178], R42 ;  /* 0x0011782a01007387 */ /* 0x000fe80000100800 */
[----:B------:R-:W4:Y:S01]  /*37e90*/  LDL.LU.64 R28, [R1+0x1218] ;  /* 0x00121800011c7983 */ /* 0x000f220000300a00 */
[----:B-1----:R-:W-:-:S03]  /*37ea0*/  MOV R0, R43 ;  /* 0x0000002b00007202 */ /* 0x002fc60000000f00 */
[----:B------:R-:W4:Y:S04]  /*37eb0*/  LDL.LU.64 R30, [R1+0x1260] ;  /* 0x00126000011e7983 */ /* 0x000f280000300a00 */
[----:B------:R1:W-:Y:S04]  /*37ec0*/  STL [R1+0x1174], R0 ;  /* 0x0011740001007387 */ /* 0x0003e80000100800 */
[----:B------:R-:W-:Y:S04]  /*37ed0*/  STL [R1+0x1180], R44 ;  /* 0x0011802c01007387 */ /* 0x000fe80000100800 */
[----:B------:R-:W4:Y:S01]  /*37ee0*/  LDL.LU.64 R32, [R1+0x1268] ;  /* 0x0012680001207983 */ /* 0x000f220000300a00 */
        /* <DEDUP_REMOVED lines=22> */
[----:B------:R2:W-:Y:S02]  /*38050*/  STL [R1+0x119c], R0 ;  /* 0x00119c0001007387 */ /* 0x0005e40000100800 */
[----:B--2---:R-:W-:Y:S02]  /*38060*/  MOV R0, R55 ;  /* 0x0000003700007202 */ /* 0x004fe40000000f00 */
[----:B------:R1:W-:Y:S04]  /*38070*/  STL [R1+0x11a8], R54 ;  /* 0x0011a83601007387 */ /* 0x0003e80000100800 */
[----:B------:R-:W2:Y:S04]  /*38080*/  LDL.LU.64 R52, [R1+0x12b8] ;  /* 0x0012b80001347983 */ /* 0x000ea80000300a00 */
[----:B---3--:R-:W-:Y:S04]  /*38090*/  STL [R1+0x11b0], R24 ;  /* 0x0011b01801007387 */ /* 0x008fe80000100800 */
[----:B------:R3:W-:Y:S04]  /*380a0*/  STL [R1+0x11a4], R0 ;  /* 0x0011a40001007387 */ /* 0x0007e80000100800 */
[----:B-1----:R-:W2:Y:S01]  /*380b0*/  LDL.LU.64 R54, [R1+0x12c8] ;  /* 0x0012c80001367983 */ /* 0x002ea20000300a00 */
[----:B---3--:R-:W-:-:S03]  /*380c0*/  IMAD.MOV.U32 R0, RZ, RZ, R25 ;  /* 0x000000ffff007224 */ /* 0x008fc600078e0019 */
[----:B----4-:R-:W-:Y:S04]  /*380d0*/  STL [R1+0x11b8], R26 ;  /* 0x0011b81a01007387 */ /* 0x010fe80000100800 */
[----:B------:R1:W-:Y:S02]  /*380e0*/  STL [R1+0x11ac], R0 ;  /* 0x0011ac0001007387 */ /* 0x0003e40000100800 */
[----:B-1----:R-:W-:Y:S02]  /*380f0*/  MOV R0, R27 ;  /* 0x0000001b00007202 */ /* 0x002fe40000000f00 */
[----:B------:R-:W-:Y:S04]  /*38100*/  STL [R1+0x11c0], R28 ;  /* 0x0011c01c01007387 */ /* 0x000fe80000100800 */
[----:B------:R1:W-:Y:S04]  /*38110*/  STL [R1+0x11b4], R0 ;  /* 0x0011b40001007387 */ /* 0x0003e80000100800 */
[----:B------:R-:W-:Y:S01]  /*38120*/  STL [R1+0x11c8], R30 ;  /* 0x0011c81e01007387 */ /* 0x000fe20000100800 */
[----:B-1----:R-:W-:-:S05]  /*38130*/  IMAD.MOV.U32 R0, RZ, RZ, R29 ;  /* 0x000000ffff007224 */ /* 0x002fca00078e001d */
[----:B------:R1:W-:Y:S04]  /*38140*/  STL [R1+0x11bc], R0 ;  /* 0x0011bc0001007387 */ /* 0x0003e80000100800 */
[----:B------:R-:W-:Y:S01]  /*38150*/  STL [R1+0x11d0], R32 ;  /* 0x0011d02001007387 */ /* 0x000fe20000100800 */
[----:B-1----:R-:W-:-:S05]  /*38160*/  MOV R0, R31 ;  /* 0x0000001f00007202 */ /* 0x002fca0000000f00 */
[----:B------:R1:W-:Y:S04]  /*38170*/  STL [R1+0x11c4], R0 ;  /* 0x0011c40001007387 */ /* 0x0003e80000100800 */
[----:B------:R-:W-:Y:S01]  /*38180*/  STL [R1+0x11d8], R34 ;  /* 0x0011d82201007387 */ /* 0x000fe20000100800 */
[----:B-1----:R-:W-:-:S05]  /*38190*/  IMAD.MOV.U32 R0, RZ, RZ, R33 ;  /* 0x000000ffff007224 */ /* 0x002fca00078e0021 */
        /* <DEDUP_REMOVED lines=24> */
[----:B------:R1:W-:Y:S02]  /*38320*/  STL [R1+0x120c], R0 ;  /* 0x00120c0001007387 */ /* 0x0003e40000100800 */
[----:B-1----:R-:W-:Y:S02]  /*38330*/  MOV R0, R51 ;  /* 0x0000003300007202 */ /* 0x002fe40000000f00 */
[----:B--2---:R-:W-:Y:S04]  /*38340*/  STL [R1+0x1220], R52 ;  /* 0x0012203401007387 */ /* 0x004fe80000100800 */
[----:B------:R1:W-:Y:S02]  /*38350*/  STL [R1+0x1214], R0 ;  /* 0x0012140001007387 */ /* 0x0003e40000100800 */
[----:B-1----:R-:W-:Y:S01]  /*38360*/  IMAD.MOV.U32 R0, RZ, RZ, R53 ;  /* 0x000000ffff007224 */ /* 0x002fe200078e0035 */
[----:B------:R-:W-:-:S04]  /*38370*/  MOV R3, R55 ;  /* 0x0000003700037202 */ /* 0x000fc80000000f00 */
[----:B------:R-:W-:Y:S04]  /*38380*/  STL [R1+0x121c], R0 ;  /* 0x00121c0001007387 */ /* 0x000fe80000100800 */
[----:B------:R-:W-:Y:S04]  /*38390*/  STL [R1+0x1228], R54 ;  /* 0x0012283601007387 */ /* 0x000fe80000100800 */
[----:B------:R1:W-:Y:S04]  /*383a0*/  STL [R1+0x1224], R3 ;  /* 0x0012240301007387 */ /* 0x0003e80000100800 */
[----:B------:R2:W-:Y:S01]  /*383b0*/  STL [R1+0x1230], R4 ;  /* 0x0012300401007387 */ /* 0x0005e20000100800 */
[----:B-1----:R-:W-:-:S05]  /*383c0*/  IMAD.MOV.U32 R3, RZ, RZ, R5 ;  /* 0x000000ffff037224 */ /* 0x002fca00078e0005 */
[----:B------:R2:W-:Y:S04]  /*383d0*/  STL [R1+0x122c], R3 ;  /* 0x00122c0301007387 */ /* 0x0005e80000100800 */
[----:B------:R2:W-:Y:S04]  /*383e0*/  STL [R1], RZ ;  /* 0x000000ff01007387 */ /* 0x0005e80000100800 */
[----:B------:R2:W-:Y:S04]  /*383f0*/  STL [R1+0x4], RZ ;  /* 0x000004ff01007387 */ /* 0x0005e80000100800 */
        /* <DEDUP_REMOVED lines=29> */
[----:B------:R2:W-:Y:S01]  /*385d0*/  STL [R1+0x7c], RZ ;  /* 0x00007cff01007387 */ /* 0x0005e20000100800 */
[----:B------:R-:W-:-:S04]  /*385e0*/  SHF.R.S32.HI R0, RZ, 0x1f, R2 ;  /* 0x0000001fff007819 */ /* 0x000fc80000011402 */
[----:B------:R-:W-:Y:S01]  /*385f0*/  LEA.HI R0, R0, R2, RZ, 0x7 ;  /* 0x0000000200007211 */ /* 0x000fe200078f38ff */
[----:B------:R-:W-:-:S03]  /*38600*/  USHF.R.S32.HI UR11, URZ, 0x1f, UR6 ;  /* 0x0000001f3f0b7899 */ /* 0x000fc60008011406 */
[----:B------:R-:W-:Y:S01]  /*38610*/  SHF.R.S32.HI R0, RZ, 0x7, R0 ;  /* 0x00000007ff007819 */ /* 0x000fe20000011400 */
[----:B------:R-:W-:Y:S01]  /*38620*/  USHF.R.S32.HI UR12, URZ, 0x1f, UR7 ;  /* 0x0000001f3f0c7899 */ /* 0x000fe20008011407 */
[----:B------:R-:W-:Y:S02]  /*38630*/  MOV R9, RZ ;  /* 0x000000ff00097202 */ /* 0x000fe40000000f00 */
[----:B------:R-:W-:Y:S02]  /*38640*/  CS2R R216, SRZ ;  /* 0x0000000000d87805 */ /* 0x000fe4000001ff00 */
[----:B------:R-:W-:Y:S02]  /*38650*/  CS2R R218, SRZ ;  /* 0x0000000000da7805 */ /* 0x000fe4000001ff00 */
[----:B------:R-:W-:Y:S02]  /*38660*/  CS2R R220, SRZ ;  /* 0x0000000000dc7805 */ /* 0x000fe4000001ff00 */
[----:B------:R-:W-:-:S02]  /*38670*/  CS2R R222, SRZ ;  /* 0x0000000000de7805 */ /* 0x000fc4000001ff00 */
[----:B------:R-:W-:Y:S02]  /*38680*/  CS2R R224, SRZ ;  /* 0x0000000000e07805 */ /* 0x000fe4000001ff00 */
[----:B------:R-:W-:Y:S02]  /*38690*/  CS2R R226, SRZ ;  /* 0x0000000000e27805 */ /* 0x000fe4000001ff00 */
        /* <DEDUP_REMOVED lines=105> */
[----:B------:R-:W-:Y:S01]  /*38d30*/  CS2R R54, SRZ ;  /* 0x0000000000367805 */ /* 0x000fe2000001ff00 */
[----:B------:R-:W-:Y:S01]  /*38d40*/  VIADD R0, R0, 0xfffffffc ;  /* 0xfffffffc00007836 */ /* 0x000fe20000000000 */
[----:B------:R-:W-:-:S02]  /*38d50*/  USHF.L.U32 UR4, UR6, 0x2, URZ ;  /* 0x0000000206047899 */ /* 0x000fc4000800063f */
[----:B------:R-:W-:Y:S02]  /*38d60*/  USHF.L.U32 UR5, UR7, 0x2, URZ ;  /* 0x0000000207057899 */ /* 0x000fe4000800063f */
[----:B------:R-:W-:Y:S01]  /*38d70*/  USHF.L.U64.HI UR6, UR6, 0x2, UR11 ;  /* 0x0000000206067899 */ /* 0x000fe2000801020b */
[----:B------:R-:W-:Y:S01]  /*38d80*/  UMOV UR60, 0x3 ;  /* 0x00000003003c7882 */ /* 0x000fe20000000000 */
[----:B------:R-:W-:Y:S01]  /*38d90*/  USHF.L.U64.HI UR7, UR7, 0x2, UR12 ;  /* 0x0000000207077899 */ /* 0x000fe2000801020c */
[----:B--2---:R-:W-:-:S11]  /*38da0*/  UMOV UR11, 0xffffffff ;  /* 0xffffffff000b7882 */ /* 0x004fd60000000000 */
.L_x_1:
[----:B------:R-:W-:Y:S01]  /*38db0*/  STL.64 [R1+0x16e0], R54 ;  /* 0x0016e03601007387 */ /* 0x000fe20000100a00 */
[----:B------:R-:W-:Y:S01]  /*38dc0*/  UIADD3 UR11, UR11, 0x1, URZ ;  /* 0x000000010b0b7890 */ /* 0x000fe2000fffe03f */
[----:B------:R-:W-:-:S04]  /*38dd0*/  DEPBAR.LE SB0, 0x6 ;  /* 0x000081800000791a */ /* 0x000fc80000000000 */
[----:B------:R-:W-:Y:S01]  /*38de0*/  STL.64 [R1+0x16d8], R52 ;  /* 0x0016d83401007387 */ /* 0x000fe20000100a00 */
[----:B------:R-:W-:Y:S01]  /*38df0*/  UMOV UR37, 0x40000040 ;  /* 0x4000004000257882 */ /* 0x000fe20000000000 */
[----:B------:R-:W-:Y:S01]  /*38e00*/  UMOV UR39, 0x40000040 ;  /* 0x4000004000277882 */ /* 0x000fe20000000000 */
[----:B------:R-:W1:Y:S01]  /*38e10*/  LDC R3, c[0x0][0x230] ;  /* 0x00008c00ff037b82 */ /* 0x000e620000000800 */
[----:B------:R-:W-:Y:S04]  /*38e20*/  STL.64 [R1+0x16d0], R50 ;  /* 0x0016d03201007387 */ /* 0x000fe80000100a00 */
[----:B------:R-:W-:Y:S03]  /*38e30*/  STL.64 [R1+0x16c8], R48 ;  /* 0x0016c83001007387 */ /* 0x000fe60000100a00 */
[----:B------:R-:W2:Y:S01]  /*38e40*/  LDC R2, c[0x0][0x230] ;  /* 0x00008c00ff027b82 */ /* 0x000ea20000000800 */
[----:B------:R-:W-:Y:S04]  /*38e50*/  STL.64 [R1+0x16c0], R46 ;  /* 0x0016c02e01007387 */ /* 0x000fe80000100a00 */
        /* <DEDUP_REMOVED lines=10> */
[----:B------:R3:W-:Y:S04]  /*38f00*/  STL.64 [R1+0x1668], R24 ;  /* 0x0016681801007387 */ /* 0x0007e80000100a00 */
[----:B---3--:R-:W3:Y:S04]  /*38f10*/  LDL.LU.64 R24, [R1] ;  /* 0x0000000001187983 */ /* 0x008ee80000300a00 */
        /* <DEDUP_REMOVED lines=15> */
[----:B------:R-:W-:Y:S01]  /*39010*/  UISETP.GT.AND UP0, UPT, UR11, 0x4, UPT ;  /* 0x000000040b00788c */ /* 0x000fe2000bf04270 */
[----:B------:R-:W-:Y:S03]  /*39020*/  BAR.SYNC.DEFER_BLOCKING 0x0 ;  /* 0x0000000000007b1d */ /* 0x000fe60000010000 */
[----:B------:R-:W-:-:S04]  /*39030*/  USEL UR11, UR11, URZ, !UP0 ;  /* 0x0000003f0b0b7287 */ /* 0x000fc8000c000000 */
[----:B------:R-:W-:Y:S02]  /*39040*/  ULEA UR13, UR11, UR10, 0xf ;  /* 0x0000000a0b0d7291 */ /* 0x000fe4000f8e783f */
[----:B------:R-:W-:Y:S01]  /*39050*/  ULEA UR12, UR11, UR10, 0x12 ;  /* 0x0000000a0b0c7291 */ /* 0x000fe2000f8e903f */
[----:B-----5:R-:W-:Y:S01]  /*39060*/  STL [R1+0x1648], R8 ;  /* 0x0016480801007387 */ /* 0x020fe20000100800 */
[----:B------:R-:W-:Y:S02]  /*39070*/  UIADD3 UR13, UR13, 0x140000, URZ ;  /* 0x001400000d0d7890 */ /* 0x000fe4000fffe03f */
[----:B------:R-:W-:Y:S02]  /*39080*/  USHF.R.U32.HI UR12, URZ, 0x4, UR12 ;  /* 0x000000043f0c7899 */ /* 0x000fe4000801160c */
[----:B------:R-:W-:Y:S02]  /*39090*/  USHF.R.U32.HI UR13, URZ, 0x4, UR13 ;  /* 0x000000043f0d7899 */ /* 0x000fe4000801160d */
[----:B------:R-:W-:-:S02]  /*390a0*/  USGXT.U32 UR36, UR12, 0xe ;  /* 0x0000000e0c24789a */ /* 0x000fc40008000000 */
[----:B------:R-:W-:Y:S02]  /*390b0*/  USGXT.U32 UR38, UR13, 0xe ;  /* 0x0000000e0d26789a */ /* 0x000fe40008000000 */
[----:B------:R-:W-:Y:S02]  /*390c0*/  UIADD3 UR40, UP0, UR36, 0x2, URZ ;  /* 0x0000000224287890 */ /* 0x000fe4000ff1e03f */
[----:B------:R-:W-:Y:S01]  /*390d0*/  UIADD3 UR42, UP1, UR38, 0x2, URZ ;  /* 0x00000002262a7890 */ /* 0x000fe2000ff3e03f */
[----:B------:R-:W-:Y:S01]  /*390e0*/  UMOV UR12, URZ ;  /* 0x0000003f000c7c82 */ /* 0x000fe20008000000 */
[----:B------:R-:W-:Y:S01]  /*390f0*/  UMOV UR13, URZ ;  /* 0x0000003f000d7c82 */ /* 0x000fe20008000000 */
[----:B------:R-:W-:Y:S02]  /*39100*/  UIADD3.X UR41, UR12, 0x40000040, URZ, UP0, !UPT ;  /* 0x400000400c297890 */ /* 0x000fe400087fe43f */
[----:B------:R-:W-:Y:S02]  /*39110*/  UIADD3.X UR43, UR13, 0x40000040, URZ, UP1, !UPT ;  /* 0x400000400d2b7890 */ /* 0x000fe40008ffe43f */
[----:B------:R-:W-:-:S02]  /*39120*/  UIADD3.64 UR52, UR40, 0x2, URZ ;  /* 0x0000000228347897 */ /* 0x000fc4000fffe03f */
[----:B------:R-:W-:Y:S02]  /*39130*/  UIADD3.64 UR54, UR42, 0x2, URZ ;  /* 0x000000022a367897 */ /* 0x000fe4000fffe03f */
[----:B------:R-:W-:Y:S02]  /*39140*/  UIADD3.64 UR56, UR40, 0x4, URZ ;  /* 0x0000000428387897 */ /* 0x000fe4000fffe03f */
[----:B------:R-:W-:Y:S02]  /*39150*/  UIADD3.64 UR58, UR42, 0x4, URZ ;  /* 0x000000042a3a7897 */ /* 0x000fe4000fffe03f */
[----:B------:R-:W-:Y:S02]  /*39160*/  UIADD3.64 UR16, UR40, 0xffe, URZ ;  /* 0x00000ffe28107897 */ /* 0x000fe4000fffe03f */
[----:B------:R-:W-:Y:S02]  /*39170*/  UIADD3.64 UR18, UR42, 0x1fe, URZ ;  /* 0x000001fe2a127897 */ /* 0x000fe4000fffe03f */
        /* <DEDUP_REMOVED lines=11> */
[----:B------:R-:W-:Y:S01]  /*39230*/  UIADD3.64 UR22, UR42, 0x600, URZ ;  /* 0x000006002a167897 */ /* 0x000fe2000fffe03f */
[----:B---3--:R-:W-:-:S06]  /*39240*/  WARPGROUP.ARRIVE ;  /* 0x00000000000079c5 */ /* 0x008fcc0000000000 */
[----:B------:R-:W-:Y:S01]  /*39250*/  HGMMA.64x64x8.F32.TF32 R24, gdesc[UR36], R24, gsb0 ;  /* 0x04e00000241879f0 */ /* 0x000fe20008002818 */
[----:B------:R-:W-:Y:S02]  /*39260*/  UIADD3.64 UR36, UR40, 0x1fe, URZ ;  /* 0x000001fe28247897 */ /* 0x000fe4000fffe03f */
[----:B------:R-:W-:Y:S02]  /*39270*/  WARPGROUP.DEPBAR.LE gsb0, 0x0 ;  /* 0x00008000000079c5 */ /* 0x000fe40000010000 */
[----:B------:R-:W-:-:S06]  /*39280*/  WARPGROUP.ARRIVE ;  /* 0x00000000000079c5 */ /* 0x000fcc0000000000 */
[----:B------:R-:W-:Y:S03]  /*39290*/  HGMMA.64x64x8.F32.TF32 R24, gdesc[UR40], R24, gsb0 ;  /* 0x04e00000281879f0 */ /* 0x000fe60008002818 */
[----:B------:R-:W-:Y:S02]  /*392a0*/  WARPGROUP.DEPBAR.LE gsb0, 0x0 ;  /* 0x00008000000079c5 */ /* 0x000fe40000010000 */
[----:B------:R-:W-:-:S06]  /*392b0*/  WARPGROUP.ARRIVE ;  /* 0x00000000000079c5 */ /* 0x000fcc0000000000 */
[----:B------:R-:W-:Y:S01]  /*392c0*/  HGMMA.64x64x8.F32.TF32 R24, gdesc[UR52], R24, gsb0 ;  /* 0x04e00000341879f0 */ /* 0x000fe20008002818 */
[----:B------:R-:W-:Y:S01]  /*392d0*/  UMOV UR52, UR18 ;  /* 0x0000001200347c82 */ /* 0x000fe20008000000 */
[----:B------:R-:W-:Y:S01]  /*392e0*/  UMOV UR53, UR19 ;  /* 0x0000001300357c82 */ /* 0x000fe20008000000 */
        /* <DEDUP_REMOVED lines=8> */
[----:B------:R-:W-:Y:S02]  /*39370*/  UIADD3.64 UR16, UR40, 0x3002, URZ ;  /* 0x0000300228107897 */ /* 0x000fe4000fffe03f */
[----:B------:R-:W-:Y:S01]  /*39380*/  UIADD3.64 UR18, UR42, 0x602, URZ ;  /* 0x000006022a127897 */ /* 0x000fe2000fffe03f */
        /* <DEDUP_REMOVED lines=22> */
[----:B------:R-:W-:Y:S03]  /*394f0*/  HGMMA.64x64x8.F32.TF32 R24, gdesc[UR48], R24, gsb0 ;  /* 0x04e00000301879f0 */ /* 0x000fe60008002818 */
        /* <DEDUP_REMOVED lines=19> */
[----:B------:R-:W-:Y:S01]  /*39630*/  WARPGROUP.ARRIVE ;  /* 0x00000000000079c5 */ /* 0x000fe20000000000 */
[----:B------:R-:W-:Y:S01]  /*39640*/  UIADD3.64 UR44, UR40, 0x200, URZ ;  /* 0x00000200282c7897 */ /* 0x000fe2000fffe03f */
[----:B------:R-:W-:Y:S04]  /*39650*/  STL.64 [R1], R24 ;  /* 0x0000001801007387 */ /* 0x000fe80000100a00 */
[----:B------:R-:W-:Y:S01]  /*39660*/  HGMMA.64x64x8.F32.TF32 R216, gdesc[UR36], R216, gsb0 ;  /* 0x04e0000024d879f0 */ /* 0x000fe200080028d8 */
[----:B------:R-:W-:Y:S01]  /*39670*/  UMOV UR46, UR42 ;  /* 0x0000002a002e7c82 */ /* 0x000fe20008000000 */
[----:B------:R-:W-:Y:S01]  /*39680*/  UMOV UR47, UR43 ;  /* 0x0000002b002f7c82 */ /* 0x000fe20008000000 */
[----:B------:R-:W-:Y:S01]  /*39690*/  UIADD3.64 UR48, UR42, 0x202, URZ ;  /* 0x000002022a307897 */ /* 0x000fe2000fffe03f */
[----:B------:R-:W-:Y:S01]  /*396a0*/  STL.64 [R1+0x8], R26 ;  /* 0x0000081a01007387 */ /* 0x000fe20000100a00 */
[----:B------:R-:W-:-:S02]  /*396b0*/  UIADD3.64 UR32, UR42, 0x204, URZ ;  /* 0x000002042a207897 */ /* 0x000fc4000fffe03f */
[----:B------:R-:W-:Y:S01]  /*396c0*/  UIADD3.64 UR28, UR40, 0x2204, URZ ;  /* 0x00002204281c7897 */ /* 0x000fe2000fffe03f */
[----:B------:R-:W-:Y:S01]  /*396d0*/  STL.64 [R1+0x10], R28 ;  /* 0x0000101c01007387 */ /* 0x000fe20000100a00 */
[----:B------:R-:W-:Y:S02]  /*396e0*/  UIADD3.64 UR24, UR40, 0x31fe, URZ ;  /* 0x000031fe28187897 */ /* 0x000fe4000fffe03f */
[----:B------:R-:W-:Y:S01]  /*396f0*/  UIADD3.64 UR20, UR40, 0x3200, URZ ;  /* 0x0000320028147897 */ /* 0x000fe2000fffe03f */
[----:B------:R-:W-:Y:S01]  /*39700*/  STL.64 [R1+0x18], R30 ;  /* 0x0000181e01007387 */ /* 0x000fe20000100a00 */
[----:B------:R-:W-:Y:S02]  /*39710*/  UIADD3.64 UR16, UR40, 0x3202, URZ ;  /* 0x0000320228107897 */ /* 0x000fe4000fffe03f */
[----:B------:R-:W-:Y:S01]  /*39720*/  UIADD3.64 UR12, UR40, 0x3204, URZ ;  /* 0x00003204280c7897 */ /* 0x000fe2000fffe03f */
[----:B------:R-:W-:Y:S01]  /*39730*/  STL.64 [R1+0x20], R32 ;  /* 0x0000202001007387 */ /* 0x000fe20000100a00 */
[----:B------:R-:W-:-:S03]  /*39740*/  UIADD3.64 UR36, UR40, 0x3fe, URZ ;  /* 0x000003fe28247897 */ /* 0x000fc6000fffe03f */
        /* <DEDUP_REMOVED lines=11> */
[----:B---3--:R-:W3:Y:S01]  /*39800*/  LDL.LU.64 R54, [R1+0x16e0] ;  /* 0x0016e00001367983 */ /* 0x008ee20000300a00 */
[----:B------:R-:W-:-:S02]  /*39810*/  WARPGROUP.DEPBAR.LE gsb0, 0x0 ;  /* 0x00008000000079c5 */ /* 0x000fc40000010000 */
[----:B------:R-:W-:Y:S01]  /*39820*/  WARPGROUP.ARRIVE ;  /* 0x00000000000079c5 */ /* 0x000fe20000000000 */
[----:B------:R-:W3:Y:S04]  /*39830*/  LDL.LU.64 R52, [R1+0x16d8] ;  /* 0x0016d80001347983 */ /* 0x000ee80000300a00 */
[----:B------:R-:W3:Y:S01]  /*39840*/  LDL.LU.64 R50, [R1+0x16d0] ;  /* 0x0016d00001327983 */ /* 0x000ee20000300a00 */
[----:B------:R-:W-:Y:S01]  /*39850*/  HGMMA.64x64x8.F32.TF32 R216, gdesc[UR44], R216, gsb0 ;  /* 0x04e000002cd879f0 */ /* 0x000fe200080028d8 */
[----:B------:R-:W-:Y:S01]  /*39860*/  UIADD3.64 UR44, UR40, 0x202, URZ ;  /* 0x00000202282c7897 */ /* 0x000fe2000fffe03f */
[----:B------:R-:W-:Y:S01]  /*39870*/  UMOV UR46, UR54 ;  /* 0x00000036002e7c82 */ /* 0x000fe20008000000 */
[----:B------:R-:W-:Y:S01]  /*39880*/  UMOV UR47, UR55 ;  /* 0x00000037002f7c82 */ /* 0x000fe20008000000 */
        /* <DEDUP_REMOVED lines=13> */
[----:B-1----:R-:W-:Y:S01]  /*39960*/  IADD3 R3, R3, 0x7f, RZ ;  /* 0x0000007f03037810 */ /* 0x002fe20007ffe0ff */
[----:B--2---:R-:W-:Y:S01]  /*39970*/  VIADD R2, R2, 0xfffffe00 ;  /* 0xfffffe0002027836 */ /* 0x004fe20000000000 */
[----:B------:R-:W-:-:S02]  /*39980*/  UIADD3 UR60, UR60, 0x1, URZ ;  /* 0x000000013c3c7890 */ /* 0x000fc4000fffe03f */
[----:B------:R-:W-:Y:S01]  /*39990*/  SHF.R.S32.HI R0, RZ, 0x1f, R3 ;  /* 0x0000001fff007819 */ /* 0x000fe20000011403 */
[----:B------:R-:W-:-:S03]  /*399a0*/  IMAD R2, R9, -0x80, R2 ;  /* 0xffffff8009027824 */ /* 0x000fc600078e0202 */
[----:B------:R-:W-:Y:S02]  /*399b0*/  LEA.HI R0, R0, R3, RZ, 0x7 ;  /* 0x0000000300007211 */ /* 0x000fe400078f38ff */
[----:B------:R-:W-:Y:S02]  /*399c0*/  ISETP.GT.AND P1, PT, R2, RZ, PT ;  /* 0x000000ff0200720c */ /* 0x000fe40003f24270 */
[----:B------:R-:W-:-:S04]  /*399d0*/  SHF.R.S32.HI R0, RZ, 0x7, R0 ;  /* 0x00000007ff007819 */ /* 0x000fc80000011400 */
[----:B------:R-:W-:Y:S01]  /*399e0*/  IADD3 R0, R0, -0x4, RZ ;  /* 0xfffffffc00007810 */ /* 0x000fe20007ffe0ff */
[----:B------:R-:W-:Y:S02]  /*399f0*/  WARPGROUP.DEPBAR.LE gsb0, 0x0 ;  /* 0x00008000000079c5 */ /* 0x000fe40000010000 */
[----:B------:R-:W-:Y:S01]  /*39a00*/  WARPGROUP.ARRIVE ;  /* 0x00000000000079c5 */ /* 0x000fe20000000000 */
[----:B------:R-:W-:-:S05]  /*39a10*/  ISETP.GE.AND P0, PT, R9, R0, PT ;  /* 0x000000000900720c */ /* 0x000fca0003f06270 */
[----:B------:R-:W-:Y:S01]  /*39a20*/  HGMMA.64x64x8.F32.TF32 R216, gdesc[UR44], R216, gsb0 ;  /* 0x04e000002cd879f0 */ /* 0x000fe200080028d8 */
[----:B------:R-:W-:Y:S01]  /*39a30*/  UIADD3.64 UR44, UR40, 0x204, URZ ;  /* 0x00000204282c7897 */ /* 0x000fe2000fffe03f */
[----:B------:R-:W-:Y:S01]  /*39a40*/  UMOV UR46, UR58 ;  /* 0x0000003a002e7c82 */ /* 0x000fe20008000000 */
[----:B------:R-:W-:Y:S01]  /*39a50*/  UMOV UR47, UR59 ;  /* 0x0000003b002f7c82 */ /* 0x000fe20008000000 */
[----:B------:R-:W-:Y:S02]  /*39a60*/  WARPGROUP.DEPBAR.LE gsb0, 0x0 ;  /* 0x00008000000079c5 */ /* 0x000fe40000010000 */
[----:B------:R-:W-:-:S06]  /*39a70*/  WARPGROUP.ARRIVE ;  /* 0x00000000000079c5 */ /* 0x000fcc0000000000 */
        /* <DEDUP_REMOVED lines=16> */
[----:B------:R-:W-:Y:S01]  /*39b80*/  UIADD3.64 UR48, UR42, 0x3fe, URZ ;  /* 0x000003fe2a307897 */ /* 0x000fe2000fffe03f */
        /* <DEDUP_REMOVED lines=28> */
[----:B------:R-:W-:Y:S02]  /*39d50*/  UIADD3.64 UR32, UR42, 0x204, URZ ;  /* 0x000002042a207897 */ /* 0x000fe4000fffe03f */
        /* <DEDUP_REMOVED lines=21> */
[----:B------:R-:W-:Y:S01]  /*39eb0*/  WARPGROUP.ARRIVE ;  /* 0x00000000000079c5 */ /* 0x000fe20000000000 */
[----:B------:R-:W-:Y:S04]  /*39ec0*/  STL [R1+0x1660], R242 ;  /* 0x001660f201007387 */ /* 0x000fe80000100800 */
[----:B------:R1:W-:Y:S01]  /*39ed0*/  STL [R1+0x165c], R243 ;  /* 0x00165cf301007387 */ /* 0x0003e20000100800 */
[----:B------:R-:W-:Y:S01]  /*39ee0*/  HGMMA.64x64x8.F32.TF32 R184, gdesc[UR36], R184, gsb0 ;  /* 0x04e0000024b879f0 */ /* 0x000fe200080028b8 */
[----:B------:R-:W-:-:S02]  /*39ef0*/  UIADD3.64 UR36, UR40, 0x5fe, URZ ;  /* 0x000005fe28247897 */ /* 0x000fc4000fffe03f */
[----:B------:R-:W-:Y:S04]  /*39f00*/  STL [R1+0x1658], R244 ;  /* 0x001658f401007387 */ /* 0x000fe80000100800 */
[----:B------:R-:W-:Y:S04]  /*39f10*/  STL [R1+0x1654], R245 ;  /* 0x001654f501007387 */ /* 0x000fe80000100800 */
[----:B------:R-:W-:Y:S04]  /*39f20*/  STL [R1+0x1650], R246 ;  /* 0x001650f601007387 */ /* 0x000fe80000100800 */
[----:B------:R2:W-:Y:S04]  /*39f30*/  STL [R1+0x164c], R247 ;  /* 0x00164cf701007387 */ /* 0x0005e80000100800 */
[----:B-1----:R-:W4:Y:S04]  /*39f40*/  LDL.LU R243, [R1+0x80] ;  /* 0x0000800001f37983 */ /* 0x002f280000300800 */
[----:B------:R-:W4:Y:S04]  /*39f50*/  LDL.LU R242, [R1+0x84] ;  /* 0x0000840001f27983 */ /* 0x000f280000300800 */
[----:B------:R-:W4:Y:S01]  /*39f60*/  LDL.LU R8, [R1+0x88] ;  /* 0x0000880001087983 */ /* 0x000f220000300800 */
[----:B------:R-:W-:Y:S01]  /*39f70*/  SEL R0, RZ, 0x4, !P1 ;  /* 0x00000004ff007807 */ /* 0x000fe20004800000 */
[----:B------:R-:W-:Y:S01]  /*39f80*/  UISETP.GT.AND UP0, UPT, UR60, 0x4, UPT ;  /* 0x000000043c00788c */ /* 0x000fe2000bf04270 */
[----:B------:R-:W-:Y:S01]  /*39f90*/  IADD3 R11, P2, R11, UR4, RZ ;  /* 0x000000040b0b7c10 */ /* 0x000fe2000ff5e0ff */
[----:B--2---:R-:W2:Y:S01]  /*39fa0*/  LDL.LU R247, [R1+0x90] ;  /* 0x0000900001f77983 */ /* 0x004ea20000300800 */
[----:B------:R-:W-:-:S02]  /*39fb0*/  WARPGROUP.DEPBAR.LE gsb0, 0x0 ;  /* 0x00008000000079c5 */ /* 0x000fc40000010000 */
[----:B------:R-:W-:Y:S01]  /*39fc0*/  WARPGROUP.ARRIVE ;  /* 0x00000000000079c5 */ /* 0x000fe20000000000 */
[----:B------:R-:W-:Y:S01]  /*39fd0*/  SEL R0, R0, RZ, !P0 ;  /* 0x000000ff00007207 */ /* 0x000fe20004000000 */
[----:B------:R-:W-:Y:S01]  /*39fe0*/  USEL UR60, UR60, URZ, !UP0 ;  /* 0x0000003f3c3c7287 */ /* 0x000fe2000c000000 */
[----:B------:R-:W-:Y:S01]  /*39ff0*/  IADD3.X R10, R10, UR6, RZ, P2, !PT ;  /* 0x000000060a0a7c10 */ /* 0x000fe200097fe4ff */
[----:B------:R-:W2:Y:S02]  /*3a000*/  LDL.LU R246, [R1+0x94] ;  /* 0x0000940001f67983 */ /* 0x000ea40000300800 */
[----:B------:R-:W-:Y:S01]  /*3a010*/  HGMMA.64x64x8.F32.TF32 R184, gdesc[UR44], R184, gsb0 ;  /* 0x04e000002cb879f0 */ /* 0x000fe200080028b8 */
[----:B------:R-:W-:Y:S01]  /*3a020*/  UIADD3.64 UR44, UR40, 0x402, URZ ;  /* 0x00000402282c7897 */ /* 0x000fe2000fffe03f */
[----:B------:R-:W-:Y:S01]  /*3a030*/  ISETP.NE.U32.AND P1, PT, R0, RZ, PT ;  /* 0x000000ff0000720c */ /* 0x000fe20003f25070 */
[----:B------:R-:W-:Y:S01]  /*3a040*/  UMOV UR46, UR54 ;  /* 0x00000036002e7c82 */ /* 0x000fe20008000000 */
[----:B------:R-:W-:Y:S01]  /*3a050*/  UMOV UR47, UR55 ;  /* 0x00000037002f7c82 */ /* 0x000fe20008000000 */
[----:B------:R-:W-:Y:S01]  /*3a060*/  IADD3 R13, P2, R13, UR4, RZ ;  /* 0x000000040d0d7c10 */ /* 0x000fe2000ff5e0ff */
[----:B------:R-:W-:Y:S01]  /*3a070*/  IMAD.MOV.U32 R5, RZ, RZ, R10 ;  /* 0x000000ffff057224 */ /* 0x000fe200078e000a */
[----:B------:R-:W-:Y:S01]  /*3a080*/  MOV R4, R11 ;  /* 0x0000000b00047202 */ /* 0x000fe20000000f00 */
[----:B------:R-:W2:Y:S01]  /*3a090*/  LDL.LU R245, [R1+0x98] ;  /* 0x0000980001f57983 */ /* 0x000ea20000300800 */
[----:B------:R-:W-:-:S02]  /*3a0a0*/  WARPGROUP.DEPBAR.LE gsb0, 0x0 ;  /* 0x00008000000079c5 */ /* 0x000fc40000010000 */
        /* <DEDUP_REMOVED lines=380> */
[----:B------:R-:W-:Y:S01]  /*3b870*/  UMOV UR44, UR32 ;  /* 0x00000020002c7c82 */ /* 0x000fe20008000000 */
[----:B------:R-:W-:Y:S01]  /*3b880*/  UMOV UR45, UR33 ;  /* 0x00000021002d7c82 */ /* 0x000fe20008000000 */
[----:B------:R-:W-:Y:S01]  /*3b890*/  UIADD3.64 UR32, UR40, 0x2c02, URZ ;  /* 0x00002c0228207897 */ /* 0x000fe2000fffe03f */
[----:B------:R-:W-:Y:S01]  /*3b8a0*/  UMOV UR46, UR28 ;  /* 0x0000001c002e7c82 */ /* 0x000fe20008000000 */
[----:B------:R-:W-:Y:S01]  /*3b8b0*/  UMOV UR47, UR29 ;  /* 0x0000001d002f7c82 */ /* 0x000fe20008000000 */
[----:B------:R-:W-:Y:S01]  /*3b8c0*/  UIADD3.64 UR28, UR40, 0x2c04, URZ ;  /* 0x00002c04281c7897 */ /* 0x000fe2000fffe03f */
[----:B------:R-:W-:Y:S02]  /*3b8d0*/  WARPGROUP.DEPBAR.LE gsb0, 0x0 ;  /* 0x00008000000079c5 */ /* 0x000fe40000010000 */
[----:B------:R-:W-:-:S06]  /*3b8e0*/  WARPGROUP.ARRIVE ;  /* 0x00000000000079c5 */ /* 0x000fcc0000000000 */
[----:B------:R-:W-:Y:S01]  /*3b8f0*/  HGMMA.64x64x8.F32.TF32 R56, gdesc[UR32], R56, gsb0 ;  /* 0x04e00000203879f0 */ /* 0x000fe20008002838 */
        /* <DEDUP_REMOVED lines=23> */
[----:B------:R-:W-:Y:S03]  /*3ba70*/  HGMMA.64x64x8.F32.TF32 R56, gdesc[UR12], R56, gsb0 ;  /* 0x04e000000c3879f0 */ /* 0x000fe60008002838 */
[----:B------:R-:W-:Y:S02]  /*3ba80*/  WARPGROUP.DEPBAR.LE gsb0, 0x0 ;  /* 0x00008000000079c5 */ /* 0x000fe40000010000 */
[----:B---3--:R-:W-:-:S06]  /*3ba90*/  WARPGROUP.ARRIVE ;  /* 0x00000000000079c5 */ /* 0x008fcc0000000000 */
        /* <DEDUP_REMOVED lines=64> */
[----:B------:R-:W-:Y:S02]  /*3bea0*/  UIADD3.64 UR12, UR40, 0x3e04, URZ ;  /* 0x00003e04280c7897 */ /* 0x000fe4000fffe03f */
[----:B------:R-:W-:Y:S02]  /*3beb0*/  WARPGROUP.DEPBAR.LE gsb0, 0x0 ;  /* 0x00008000000079c5 */ /* 0x000fe40000010000 */
[----:B------:R-:W-:-:S06]  /*3bec0*/  WARPGROUP.ARRIVE ;  /* 0x00000000000079c5 */ /* 0x000fcc0000000000 */
[----:B------:R-:W-:Y:S01]  /*3bed0*/  HGMMA.64x64x8.F32.TF32 R24, gdesc[UR12], R24, gsb0 ;  /* 0x04e000000c1879f0 */ /* 0x000fe20008002818 */
[----:B------:R-:W-:Y:S01]  /*3bee0*/  ULEA UR16, UR60, UR10, 0x12 ;  /* 0x0000000a3c107291 */ /* 0x000fe2000f8e903f */
[----:B------:R-:W-:Y:S02]  /*3bef0*/  IADD3.X R12, R12, UR6, RZ, P2, !PT ;  /* 0x000000060c0c7c10 */ /* 0x000fe400097fe4ff */
[----:B------:R-:W-:-:S03]  /*3bf00*/  IADD3 R15, P3, R15, UR4, RZ ;  /* 0x000000040f0f7c10 */ /* 0x000fc6000ff7e0ff */
[----:B-----5:R-:W-:Y:S01]  /*3bf10*/  VIADD R0, R6, UR16 ;  /* 0x0000001006007c36 */ /* 0x020fe20008000000 */
[----:B------:R-:W-:Y:S02]  /*3bf20*/  IADD3.X R14, R14, UR6, RZ, P3, !PT ;  /* 0x000000060e0e7c10 */ /* 0x000fe40009ffe4ff */
[----:B------:R-:W-:Y:S02]  /*3bf30*/  ISETP.GT.AND P2, PT, R2, 0x1, PT ;  /* 0x000000010200780c */ /* 0x000fe40003f44270 */
[----:B------:R-:W-:Y:S02]  /*3bf40*/  IADD3 R17, P3, R17, UR4, RZ ;  /* 0x0000000411117c10 */ /* 0x000fe4000ff7e0ff */
[----:B------:R-:W-:Y:S02]  /*3bf50*/  SEL R3, RZ, 0x4, !P2 ;  /* 0x00000004ff037807 */ /* 0x000fe40005000000 */
[----:B------:R-:W-:Y:S02]  /*3bf60*/  IADD3.X R16, R16, UR6, RZ, P3, !PT ;  /* 0x0000000610107c10 */ /* 0x000fe40009ffe4ff */
[----:B------:R-:W-:-:S02]  /*3bf70*/  SEL R3, R3, RZ, !P0 ;  /* 0x000000ff03037207 */ /* 0x000fc40004000000 */
[----:B------:R-:W-:Y:S02]  /*3bf80*/  IADD3 R19, P4, R19, UR4, RZ ;  /* 0x0000000413137c10 */ /* 0x000fe4000ff9e0ff */
[----:B------:R-:W-:Y:S02]  /*3bf90*/  ISETP.NE.U32.AND P2, PT, R3, RZ, PT ;  /* 0x000000ff0300720c */ /* 0x000fe40003f45070 */
[----:B------:R-:W-:Y:S02]  /*3bfa0*/  IADD3.X R18, R18, UR6, RZ, P4, !PT ;  /* 0x0000000612127c10 */ /* 0x000fe4000a7fe4ff */
[----:B------:R-:W-:Y:S01]  /*3bfb0*/  IADD3 R23, P3, R23, UR4, RZ ;  /* 0x0000000417177c10 */ /* 0x000fe2000ff7e0ff */
[----:B------:R-:W-:Y:S02]  /*3bfc0*/  WARPGROUP.DEPBAR.LE gsb0, 0x0 ;  /* 0x00008000000079c5 */ /* 0x000fe40000010000 */
[----:B------:R-:W-:Y:S06]  /*3bfd0*/  BAR.SYNC.DEFER_BLOCKING 0x0 ;  /* 0x0000000000007b1d */ /* 0x000fec0000010000 */
[----:B------:R-:W-:Y:S01]  /*3bfe0*/  @!PT LDS RZ, [RZ] ;  /* 0x00000000fffff984 */ /* 0x000fe20000000800 */
[----:B------:R-:W-:Y:S01]  /*3bff0*/  @!PT LDS RZ, [RZ] ;  /* 0x00000000fffff984 */ /* 0x000fe20000000800 */
[----:B------:R-:W-:Y:S01]  /*3c000*/  @!PT LDS RZ, [RZ] ;  /* 0x00000000fffff984 */ /* 0x000fe20000000800 */
[----:B------:R1:W-:Y:S02]  /*3c010*/  LDGSTS.E [R0], desc[UR8][R4.64], P1 ;  /* 0x0000000004007fae */ /* 0x0003e40008921848 */
[----:B-1----:R-:W-:Y:S01]  /*3c020*/  MOV R4, R13 ;  /* 0x0000000d00047202 */ /* 0x002fe20000000f00 */
[----:B------:R-:W-:-:S05]  /*3c030*/  IMAD.MOV.U32 R5, RZ, RZ, R12 ;  /* 0x000000ffff057224 */ /* 0x000fca00078e000c */
[----:B------:R1:W-:Y:S02]  /*3c040*/  LDGSTS.E [R0+0x4000], desc[UR8][R4.64], P1 ;  /* 0x0400000004007fae */ /* 0x0003e40008921848 */
[----:B-1----:R-:W-:Y:S01]  /*3c050*/  MOV R4, R15 ;  /* 0x0000000f00047202 */ /* 0x002fe20000000f00 */
[----:B------:R-:W-:-:S05]  /*3c060*/  IMAD.MOV.U32 R5, RZ, RZ, R14 ;  /* 0x000000ffff057224 */ /* 0x000fca00078e000e */
[----:B------:R1:W-:Y:S02]  /*3c070*/  LDGSTS.E [R0+0x8000], desc[UR8][R4.64], P1 ;  /* 0x0800000004007fae */ /* 0x0003e40008921848 */
[----:B-1----:R-:W-:Y:S01]  /*3c080*/  MOV R4, R17 ;  /* 0x0000001100047202 */ /* 0x002fe20000000f00 */
[----:B------:R-:W-:-:S05]  /*3c090*/  IMAD.MOV.U32 R5, RZ, RZ, R16 ;  /* 0x000000ffff057224 */ /* 0x000fca00078e0010 */
[----:B------:R1:W-:Y:S01]  /*3c0a0*/  LDGSTS.E [R0+0xc000], desc[UR8][R4.64], P1 ;  /* 0x0c00000004007fae */ /* 0x0003e20008921848 */
[----:B------:R-:W-:-:S04]  /*3c0b0*/  IADD3 R21, P1, R21, UR4, RZ ;  /* 0x0000000415157c10 */ /* 0x000fc8000ff3e0ff */
[----:B------:R-:W-:Y:S02]  /*3c0c0*/  IADD3.X R20, R20, UR6, RZ, P1, !PT ;  /* 0x0000000614147c10 */ /* 0x000fe40008ffe4ff */
[----:B-1----:R-:W-:Y:S01]  /*3c0d0*/  MOV R4, R19 ;  /* 0x0000001300047202 */ /* 0x002fe20000000f00 */
[----:B------:R-:W-:Y:S01]  /*3c0e0*/  IMAD.MOV.U32 R5, RZ, RZ, R18 ;  /* 0x000000ffff057224 */ /* 0x000fe200078e0012 */
[----:B------:R-:W-:Y:S02]  /*3c0f0*/  IADD3.X R22, R22, UR6, RZ, P3, !PT ;  /* 0x0000000616167c10 */ /* 0x000fe40009ffe4ff */
[----:B------:R-:W-:Y:S02]  /*3c100*/  ISETP.GT.AND P1, PT, R2, 0x2, PT ;  /* 0x000000020200780c */ /* 0x000fe40003f24270 */
[----:B------:R1:W-:Y:S01]  /*3c110*/  LDGSTS.E [R0+0x4], desc[UR8][R4.64], P2 ;  /* 0x0000400004007fae */ /* 0x0003e20009121848 */
[----:B------:R-:W-:Y:S02]  /*3c120*/  IADD3 R249, P3, R249, UR4, RZ ;  /* 0x00000004f9f97c10 */ /* 0x000fe4000ff7e0ff */
[----:B------:R-:W-:-:S02]  /*3c130*/  SEL R3, RZ, 0x4, !P1 ;  /* 0x00000004ff037807 */ /* 0x000fc40004800000 */
[----:B------:R-:W-:Y:S02]  /*3c140*/  IADD3.X R248, R248, UR6, RZ, P3, !PT ;  /* 0x00000006f8f87c10 */ /* 0x000fe40009ffe4ff */
[----:B-1----:R-:W-:Y:S01]  /*3c150*/  MOV R4, R21 ;  /* 0x0000001500047202 */ /* 0x002fe20000000f00 */
[----:B------:R-:W-:Y:S01]  /*3c160*/  IMAD.MOV.U32 R5, RZ, RZ, R20 ;  /* 0x000000ffff057224 */ /* 0x000fe200078e0014 */
[----:B------:R-:W-:-:S04]  /*3c170*/  SEL R3, R3, RZ, !P0 ;  /* 0x000000ff03037207 */ /* 0x000fc80004000000 */
[----:B------:R1:W-:Y:S01]  /*3c180*/  LDGSTS.E [R0+0x4004], desc[UR8][R4.64], P2 ;  /* 0x0400400004007fae */ /* 0x0003e20009121848 */
[----:B------:R-:W-:Y:S02]  /*3c190*/  IADD3 R251, P4, R251, UR4, RZ ;  /* 0x00000004fbfb7c10 */ /* 0x000fe4000ff9e0ff */
[----:B------:R-:W-:Y:S02]  /*3c1a0*/  ISETP.NE.U32.AND P1, PT, R3, RZ, PT ;  /* 0x000000ff0300720c */ /* 0x000fe40003f25070 */
[----:B-1----:R-:W-:Y:S01]  /*3c1b0*/  MOV R4, R23 ;  /* 0x0000001700047202 */ /* 0x002fe20000000f00 */
[----:B------:R-:W-:-:S05]  /*3c1c0*/  IMAD.MOV.U32 R5, RZ, RZ, R22 ;  /* 0x000000ffff057224 */ /* 0x000fca00078e0016 */
[----:B------:R1:W-:Y:S01]  /*3c1d0*/  LDGSTS.E [R0+0x8004], desc[UR8][R4.64], P2 ;  /* 0x0800400004007fae */ /* 0x0003e20009121848 */
[----:B------:R-:W-:Y:S02]  /*3c1e0*/  IADD3.X R250, R250, UR6, RZ, P4, !PT ;  /* 0x00000006fafa7c10 */ /* 0x000fe4000a7fe4ff */
[----:B-1----:R-:W-:Y:S01]  /*3c1f0*/  MOV R4, R249 ;  /* 0x000000f900047202 */ /* 0x002fe20000000f00 */
[----:B------:R-:W-:-:S05]  /*3c200*/  IMAD.MOV.U32 R5, RZ, RZ, R248 ;  /* 0x000000ffff057224 */ /* 0x000fca00078e00f8 */
[----:B------:R1:W-:Y:S01]  /*3c210*/  LDGSTS.E [R0+0xc004], desc[UR8][R4.64], P2 ;  /* 0x0c00400004007fae */ /* 0x0003e20009121848 */
[----:B----4-:R-:W-:Y:S02]  /*3c220*/  IADD3 R243, P2, R243, UR4, RZ ;  /* 0x00000004f3f37c10 */ /* 0x010fe4000ff5e0ff */
[----:B------:R-:W-:Y:S02]  /*3c230*/  IADD3 R8, P3, R8, UR4, RZ ;  /* 0x0000000408087c10 */ /* 0x000fe4000ff7e0ff */
[----:B------:R-:W-:Y:S02]  /*3c240*/  IADD3.X R252, R252, UR6, RZ, P2, !PT ;  /* 0x00000006fcfc7c10 */ /* 0x000fe400097fe4ff */
[----:B-1----:R-:W-:Y:S01]  /*3c250*/  MOV R4, R251 ;  /* 0x000000fb00047202 */ /* 0x002fe20000000f00 */
[----:B------:R-:W-:Y:S01]  /*3c260*/  IMAD.MOV.U32 R5, RZ, RZ, R250 ;  /* 0x000000ffff057224 */ /* 0x000fe200078e00fa */
[----:B------:R-:W-:-:S04]  /*3c270*/  IADD3.X R242, R242, UR6, RZ, P3, !PT ;  /* 0x00000006f2f27c10 */ /* 0x000fc80009ffe4ff */
[----:B------:R1:W-:Y:S04]  /*3c280*/  LDGSTS.E [R0+0x8], desc[UR8][R4.64], P1 ;  /* 0x0000800004007fae */ /* 0x0003e80008921848 */
[----:B------:R3:W-:Y:S01]  /*3c290*/  STL [R1+0x80], R243 ;  /* 0x000080f301007387 */ /* 0x0007e20000100800 */
[----:B-1----:R-:W-:Y:S01]  /*3c2a0*/  MOV R4, R243 ;  /* 0x000000f300047202 */ /* 0x002fe20000000f00 */
[----:B------:R-:W-:Y:S02]  /*3c2b0*/  IMAD.MOV.U32 R5, RZ, RZ, R252 ;  /* 0x000000ffff057224 */ /* 0x000fe400078e00fc */
[----:B------:R-:W-:Y:S04]  /*3c2c0*/  STL [R1+0x88], R8 ;  /* 0x0000880801007387 */ /* 0x000fe80000100800 */
[----:B------:R1:W-:Y:S04]  /*3c2d0*/  LDGSTS.E [R0+0x4008], desc[UR8][R4.64], P1 ;  /* 0x0400800004007fae */ /* 0x0003e80008921848 */
[----:B------:R4:W-:Y:S04]  /*3c2e0*/  STL [R1+0x84], R242 ;  /* 0x000084f201007387 */ /* 0x0009e80000100800 */
[----:B------:R-:W2:Y:S01]  /*3c2f0*/  LDL.LU R244, [R1+0x9c] ;  /* 0x00009c0001f47983 */ /* 0x000ea20000300800 */
[----:B-1----:R-:W-:Y:S01]  /*3c300*/  MOV R4, R8 ;  /* 0x0000000800047202 */ /* 0x002fe20000000f00 */
[----:B------:R-:W-:-:S02]  /*3c310*/  IMAD.MOV.U32 R5, RZ, RZ, R242 ;  /* 0x000000ffff057224 */ /* 0x000fc400078e00f2 */
[----:B---3--:R-:W3:Y:S04]  /*3c320*/  LDL.LU R243, [R1+0xa0] ;  /* 0x0000a00001f37983 */ /* 0x008ee80000300800 */
[----:B----4-:R-:W4:Y:S04]  /*3c330*/  LDL.LU R242, [R1+0xa4] ;  /* 0x0000a40001f27983 */ /* 0x010f280000300800 */
[----:B------:R-:W4:Y:S04]  /*3c340*/  LDL.LU R8, [R1+0xa8] ;  /* 0x0000a80001087983 */ /* 0x000f280000300800 */
[----:B------:R1:W-:Y:S04]  /*3c350*/  LDGSTS.E [R0+0x8008], desc[UR8][R4.64], P1 ;  /* 0x0800800004007fae */ /* 0x0003e80008921848 */
[----:B------:R-:W3:Y:S01]  /*3c360*/  LDL.LU R5, [R1+0x8c] ;  /* 0x00008c0001057983 */ /* 0x000ee20000300800 */
[----:B------:R-:W-:-:S04]  /*3c370*/  ISETP.GT.AND P2, PT, R2, 0x3, PT ;  /* 0x000000030200780c */ /* 0x000fc80003f44270 */
[----:B------:R-:W-:Y:S02]  /*3c380*/  SEL R3, RZ, 0x4, !P2 ;  /* 0x00000004ff037807 */ /* 0x000fe40005000000 */
[----:B--2---:R-:W-:Y:S02]  /*3c390*/  IADD3 R247, P3, R247, UR4, RZ ;  /* 0x00000004f7f77c10 */ /* 0x004fe4000ff7e0ff */
[----:B------:R-:W-:Y:S02]  /*3c3a0*/  SEL R3, R3, RZ, !P0 ;  /* 0x000000ff03037207 */ /* 0x000fe40004000000 */
[----:B------:R-:W-:Y:S02]  /*3c3b0*/  IADD3 R245, P4, R245, UR4, RZ ;  /* 0x00000004f5f57c10 */ /* 0x000fe4000ff9e0ff */
[----:B------:R-:W-:Y:S02]  /*3c3c0*/  ISETP.NE.U32.AND P2, PT, R3, RZ, PT ;  /* 0x000000ff0300720c */ /* 0x000fe40003f45070 */
[----:B-1----:R-:W-:-:S02]  /*3c3d0*/  MOV R4, R247 ;  /* 0x000000f700047202 */ /* 0x002fc40000000f00 */
[----:B------:R-:W-:Y:S01]  /*3c3e0*/  IADD3.X R246, R246, UR6, RZ, P4, !PT ;  /* 0x00000006f6f67c10 */ /* 0x000fe2000a7fe4ff */
[----:B------:R-:W-:Y:S01]  /*3c3f0*/  STL [R1+0x90], R247 ;  /* 0x000090f701007387 */ /* 0x000fe20000100800 */
[----:B---3--:R-:W-:-:S05]  /*3c400*/  IADD3.X R5, R5, UR6, RZ, P3, !PT ;  /* 0x0000000605057c10 */ /* 0x008fca0009ffe4ff */
[----:B------:R1:W-:Y:S01]  /*3c410*/  LDGSTS.E [R0+0xc008], desc[UR8][R4.64], P1 ;  /* 0x0c00800004007fae */ /* 0x0003e20008921848 */
[----:B------:R-:W-:-:S03]  /*3c420*/  IADD3 R243, P1, R243, UR4, RZ ;  /* 0x00000004f3f37c10 */ /* 0x000fc6000ff3e0ff */
[----:B------:R2:W-:Y:S01]  /*3c430*/  STL [R1+0x8c], R5 ;  /* 0x00008c0501007387 */ /* 0x0005e20000100800 */
[----:B------:R-:W-:Y:S02]  /*3c440*/  IADD3.X R244, R244, UR6, RZ, P1, !PT ;  /* 0x00000006f4f47c10 */ /* 0x000fe40008ffe4ff */
[----:B----4-:R-:W-:Y:S01]  /*3c450*/  IADD3 R8, P3, R8, UR4, RZ ;  /* 0x0000000408087c10 */ /* 0x010fe2000ff7e0ff */
[----:B-1----:R-:W-:Y:S01]  /*3c460*/  IMAD.MOV.U32 R4, RZ, RZ, R245 ;  /* 0x000000ffff047224 */ /* 0x002fe200078e00f5 */
[----:B--2---:R-:W-:Y:S01]  /*3c470*/  MOV R5, R246 ;  /* 0x000000f600057202 */ /* 0x004fe20000000f00 */
[----:B------:R-:W-:Y:S01]  /*3c480*/  STL [R1+0x98], R245 ;  /* 0x000098f501007387 */ /* 0x000fe20000100800 */
[----:B------:R-:W-:-:S03]  /*3c490*/  IADD3.X R242, R242, UR6, RZ, P3, !PT ;  /* 0x00000006f2f27c10 */ /* 0x000fc60009ffe4ff */
[----:B------:R1:W-:Y:S04]  /*3c4a0*/  LDGSTS.E [R0+0xc], desc[UR8][R4.64], P2 ;  /* 0x0000c00004007fae */ /* 0x0003e80009121848 */
[----:B------:R2:W-:Y:S04]  /*3c4b0*/  STL [R1+0x94], R246 ;  /* 0x000094f601007387 */ /* 0x0005e80000100800 */
[----:B------:R-:W3:Y:S01]  /*3c4c0*/  LDL.LU R247, [R1+0xb0] ;  /* 0x0000b00001f77983 */ /* 0x000ee20000300800 */
[----:B-1----:R-:W-:Y:S01]  /*3c4d0*/  IMAD.MOV.U32 R4, RZ, RZ, R243 ;  /* 0x000000ffff047224 */ /* 0x002fe200078e00f3 */
[----:B------:R-:W-:-:S02]  /*3c4e0*/  MOV R5, R244 ;  /* 0x000000f400057202 */ /* 0x000fc40000000f00 */
[----:B--2---:R-:W2:Y:S04]  /*3c4f0*/  LDL.LU R246, [R1+0x434] ;  /* 0x0004340001f67983 */ /* 0x004ea80000300800 */
[----:B------:R-:W4:Y:S04]  /*3c500*/  LDL.LU R245, [R1+0x438] ;  /* 0x0004380001f57983 */ /* 0x000f280000300800 */
[----:B------:R-:W-:Y:S04]  /*3c510*/  STL [R1+0xa0], R243 ;  /* 0x0000a0f301007387 */ /* 0x000fe80000100800 */
[----:B------:R1:W-:Y:S04]  /*3c520*/  STL [R1+0x9c], R244 ;  /* 0x00009cf401007387 */ /* 0x0003e80000100800 */
[----:B------:R1:W-:Y:S04]  /*3c530*/  LDGSTS.E [R0+0x400c], desc[UR8][R4.64], P2 ;  /* 0x0400c00004007fae */ /* 0x0003e80009121848 */
[----:B------:R-:W-:Y:S04]  /*3c540*/  STL [R1+0xa8], R8 ;  /* 0x0000a80801007387 */ /* 0x000fe80000100800 */
[----:B------:R1:W-:Y:S02]  /*3c550*/  STL [R1+0xa4], R242 ;  /* 0x0000a4f201007387 */ /* 0x0003e40000100800 */
[----:B-1----:R-:W-:Y:S01]  /*3c560*/  IMAD.MOV.U32 R4, RZ, RZ, R8 ;  /* 0x000000ffff047224 */ /* 0x002fe200078e0008 */
[----:B------:R-:W-:Y:S01]  /*3c570*/  MOV R5, R242 ;  /* 0x000000f200057202 */ /* 0x000fe20000000f00 */
[----:B------:R-:W2:Y:S04]  /*3c580*/  LDL.LU R244, [R1+0x43c] ;  /* 0x00043c0001f47983 */ /* 0x000ea80000300800 */
[----:B------:R-:W2:Y:S04]  /*3c590*/  LDL.LU R243, [R1+0x440] ;  /* 0x0004400001f37983 */ /* 0x000ea80000300800 */
[----:B------:R-:W2:Y:S04]  /*3c5a0*/  LDL.LU R242, [R1+0x444] ;  /* 0x0004440001f27983 */ /* 0x000ea80000300800 */
[----:B------:R-:W2:Y:S04]  /*3c5b0*/  LDL.LU R8, [R1+0x448] ;  /* 0x0004480001087983 */ /* 0x000ea80000300800 */
[----:B------:R1:W-:Y:S04]  /*3c5c0*/  LDGSTS.E [R0+0x800c], desc[UR8][R4.64], P2 ;  /* 0x0800c00004007fae */ /* 0x0003e80009121848 */
[----:B------:R-:W2:Y:S01]  /*3c5d0*/  LDL.LU R5, [R1+0xac] ;  /* 0x0000ac0001057983 */ /* 0x000ea20000300800 */
[----:B------:R-:W-:-:S04]  /*3c5e0*/  ISETP.GT.AND P1, PT, R2, 0x20, PT ;  /* 0x000000200200780c */ /* 0x000fc80003f24270 */
[----:B------:R-:W-:-:S04]  /*3c5f0*/  SEL R3, RZ, 0x4, !P1 ;  /* 0x00000004ff037807 */ /* 0x000fc80004800000 */
[----:B------:R-:W-:-:S04]  /*3c600*/  SEL R3, R3, RZ, !P0 ;  /* 0x000000ff03037207 */ /* 0x000fc80004000000 */
[----:B------:R-:W-:Y:S02]  /*3c610*/  ISETP.NE.U32.AND P1, PT, R3, RZ, PT ;  /* 0x000000ff0300720c */ /* 0x000fe40003f25070 */
[----:B---3--:R-:W-:-:S05]  /*3c620*/  IADD3 R247, P3, R247, UR4, RZ ;  /* 0x00000004f7f77c10 */ /* 0x008fca000ff7e0ff */
[----:B-1----:R-:W-:Y:S01]  /*3c630*/  IMAD.MOV.U32 R4, RZ, RZ, R247 ;  /* 0x000000ffff047224 */ /* 0x002fe200078e00f7 */
[----:B----4-:R-:W-:Y:S01]  /*3c640*/  IADD3 R245, P4, R245, UR4, RZ ;  /* 0x00000004f5f57c10 */ /* 0x010fe2000ff9e0ff */
[----:B------:R-:W-:Y:S03]  /*3c650*/  STL [R1+0xb0], R247 ;  /* 0x0000b0f701007387 */ /* 0x000fe60000100800 */
[----:B--2---:R-:W-:Y:S02]  /*3c660*/  IADD3.X R246, R246, UR6, RZ, P4, !PT ;  /* 0x00000006f6f67c10 */ /* 0x004fe4000a7fe4ff */
[----:B------:R-:W-:-:S05]  /*3c670*/  IADD3.X R5, R5, UR6, RZ, P3, !PT ;  /* 0x0000000605057c10 */ /* 0x000fca0009ffe4ff */
[----:B------:R1:W-:Y:S01]  /*3c680*/  LDGSTS.E [R0+0xc00c], desc[UR8][R4.64], P2 ;  /* 0x0c00c00004007fae */ /* 0x0003e20009121848 */
[----:B------:R-:W-:-:S03]  /*3c690*/  IADD3 R243, P2, R243, UR4, RZ ;  /* 0x00000004f3f37c10 */ /* 0x000fc6000ff5e0ff */
[----:B------:R2:W-:Y:S01]  /*3c6a0*/  STL [R1+0xac], R5 ;  /* 0x0000ac0501007387 */ /* 0x0005e20000100800 */
[----:B------:R-:W-:Y:S02]  /*3c6b0*/  IADD3.X R244, R244, UR6, RZ, P2, !PT ;  /* 0x00000006f4f47c10 */ /* 0x000fe400097fe4ff */
[----:B------:R-:W-:Y:S02]  /*3c6c0*/  IADD3 R8, P3, R8, UR4, RZ ;  /* 0x0000000408087c10 */ /* 0x000fe4000ff7e0ff */
[----:B-1----:R-:W-:Y:S01]  /*3c6d0*/  MOV R4, R245 ;  /* 0x000000f500047202 */ /* 0x002fe20000000f00 */
[----:B--2---:R-:W-:Y:S01]  /*3c6e0*/  IMAD.MOV.U32 R5, RZ, RZ, R246 ;  /* 0x000000ffff057224 */ /* 0x004fe200078e00f6 */
[----:B------:R-:W-:Y:S01]  /*3c6f0*/  STL [R1+0x438], R245 ;  /* 0x000438f501007387 */ /* 0x000fe20000100800 */
[----:B------:R-:W-:-:S03]  /*3c700*/  IADD3.X R242, R242, UR6, RZ, P3, !PT ;  /* 0x00000006f2f27c10 */ /* 0x000fc60009ffe4ff */
[----:B------:R1:W-:Y:S04]  /*3c710*/  LDGSTS.E [R0+0x10000], desc[UR8][R4.64], P1 ;  /* 0x1000000004007fae */ /* 0x0003e80008921848 */
[----:B------:R2:W-:Y:S04]  /*3c720*/  STL [R1+0x434], R246 ;  /* 0x000434f601007387 */ /* 0x0005e80000100800 */
[----:B------:R-:W3:Y:S01]  /*3c730*/  LDL.LU R247, [R1+0x450] ;  /* 0x0004500001f77983 */ /* 0x000ee20000300800 */
[----:B-1----:R-:W-:Y:S01]  /*3c740*/  MOV R4, R243 ;  /* 0x000000f300047202 */ /* 0x002fe20000000f00 */
[----:B------:R-:W-:-:S02]  /*3c750*/  IMAD.MOV.U32 R5, RZ, RZ, R244 ;  /* 0x000000ffff057224 */ /* 0x000fc400078e00f4 */
[----:B--2---:R-:W2:Y:S04]  /*3c760*/  LDL.LU R246, [R1+0x454] ;  /* 0x0004540001f67983 */ /* 0x004ea80000300800 */
[----:B------:R-:W4:Y:S04]  /*3c770*/  LDL.LU R245, [R1+0x458] ;  /* 0x0004580001f57983 */ /* 0x000f280000300800 */
[----:B------:R-:W-:Y:S04]  /*3c780*/  STL [R1+0x440], R243 ;  /* 0x000440f301007387 */ /* 0x000fe80000100800 */
[----:B------:R1:W-:Y:S04]  /*3c790*/  STL [R1+0x43c], R244 ;  /* 0x00043cf401007387 */ /* 0x0003e80000100800 */
[----:B------:R1:W-:Y:S04]  /*3c7a0*/  LDGSTS.E [R0+0x14000], desc[UR8][R4.64], P1 ;  /* 0x1400000004007fae */ /* 0x0003e80008921848 */
[----:B------:R-:W-:Y:S04]  /*3c7b0*/  STL [R1+0x448], R8 ;  /* 0x0004480801007387 */ /* 0x000fe80000100800 */
[----:B------:R1:W-:Y:S02]  /*3c7c0*/  STL [R1+0x444], R242 ;  /* 0x000444f201007387 */ /* 0x0003e40000100800 */
[----:B-1----:R-:W-:Y:S01]  /*3c7d0*/  MOV R4, R8 ;  /* 0x0000000800047202 */ /* 0x002fe20000000f00 */
[----:B------:R-:W-:Y:S01]  /*3c7e0*/  IMAD.MOV.U32 R5, RZ, RZ, R242 ;  /* 0x000000ffff057224 */ /* 0x000fe200078e00f2 */
        /* <DEDUP_REMOVED lines=10> */
[----:B---3--:R-:W-:-:S04]  /*3c890*/  IADD3 R247, P3, R247, UR4, RZ ;  /* 0x00000004f7f77c10 */ /* 0x008fc8000ff7e0ff */
[----:B-1----:R-:W-:Y:S02]  /*3c8a0*/  MOV R4, R247 ;  /* 0x000000f700047202 */ /* 0x002fe40000000f00 */
        /* <DEDUP_REMOVED lines=8> */
[----:B------:R-:W-:Y:S01]  /*3c930*/  IADD3 R8, P3, R8, UR4, RZ ;  /* 0x0000000408087c10 */ /* 0x000fe2000ff7e0ff */
        /* <DEDUP_REMOVED lines=284> */
[----:B------:R1:W-:Y:S04]  /*3db00*/  STL [R1+0xc40], R243 ;  /* 0x000c40f301007387 */ /* 0x0003e80000100800 */
[----:B------:R-:W-:Y:S04]  /*3db10*/  STL [R1+0xc3c], R244 ;  /* 0x000c3cf401007387 */ /* 0x000fe80000100800 */
[----:B------:R1:W-:Y:S04]  /*3db20*/  LDGSTS.E [R0+0x34000], desc[UR8][R4.64], P1 ;  /* 0x3400000004007fae */ /* 0x0003e80008921848 */
[----:B------:R1:W-:Y:S04]  /*3db30*/  STL [R1+0xc48], R8 ;  /* 0x000c480801007387 */ /* 0x0003e80000100800 */
        /* <DEDUP_REMOVED lines=39> */
[----:B-1----:R-:W2:Y:S01]  /*3ddb0*/  LDL.LU R243, [R1+0xc80] ;  /* 0x000c800001f37983 */ /* 0x002ea20000300800 */
[----:B------:R-:W-:Y:S01]  /*3ddc0*/  IMAD.MOV.U32 R4, RZ, RZ, R242 ;  /* 0x000000ffff047224 */ /* 0x000fe200078e00f2 */
[----:B------:R-:W-:-:S02]  /*3ddd0*/  MOV R5, R244 ;  /* 0x000000f400057202 */ /* 0x000fc40000000f00 */
[----:B------:R1:W-:Y:S04]  /*3dde0*/  STL [R1+0xc64], R244 ;  /* 0x000c64f401007387 */ /* 0x0003e80000100800 */
[----:B------:R-:W2:Y:S04]  /*3ddf0*/  LDL.LU R8, [R1+0xc88] ;  /* 0x000c880001087983 */ /* 0x000ea80000300800 */
[----:B------:R3:W-:Y:S04]  /*3de00*/  LDGSTS.E [R0+0x38004], desc[UR8][R4.64], P2 ;  /* 0x3800400004007fae */ /* 0x0007e80009121848 */
[----:B-1----:R-:W2:Y:S04]  /*3de10*/  LDL.LU R244, [R1+0xc7c] ;  /* 0x000c7c0001f47983 */ /* 0x002ea80000300800 */
[----:B------:R-:W2:Y:S04]  /*3de20*/  LDL.LU R242, [R1+0xc84] ;  /* 0x000c840001f27983 */ /* 0x000ea80000300800 */
[----:B------:R-:W2:Y:S01]  /*3de30*/  LDL.LU R5, [R1+0xc6c] ;  /* 0x000c6c0001057983 */ /* 0x000ea20000300800 */
[----:B------:R-:W-:-:S04]  /*3de40*/  ISETP.GT.AND P1, PT, R2, 0x62, PT ;  /* 0x000000620200780c */ /* 0x000fc80003f24270 */
[----:B------:R-:W-:-:S04]  /*3de50*/  SEL R3, RZ, 0x4, !P1 ;  /* 0x00000004ff037807 */ /* 0x000fc80004800000 */
[----:B------:R-:W-:-:S04]  /*3de60*/  SEL R3, R3, RZ, !P0 ;  /* 0x000000ff03037207 */ /* 0x000fc80004000000 */
[----:B------:R-:W-:Y:S02]  /*3de70*/  ISETP.NE.U32.AND P1, PT, R3, RZ, PT ;  /* 0x000000ff0300720c */ /* 0x000fe40003f25070 */
[----:B---3--:R-:W-:-:S05]  /*3de80*/  IADD3 R247, P3, R247, UR4, RZ ;  /* 0x00000004f7f77c10 */ /* 0x008fca000ff7e0ff */
[----:B------:R-:W-:Y:S01]  /*3de90*/  IMAD.MOV.U32 R4, RZ, RZ, R247 ;  /* 0x000000ffff047224 */ /* 0x000fe200078e00f7 */
        /* <DEDUP_REMOVED lines=14> */
[----:B------:R-:W-:Y:S04]  /*3df80*/  STL [R1+0xc74], R246 ;  /* 0x000c74f601007387 */ /* 0x000fe80000100800 */
[----:B------:R-:W-:Y:S01]  /*3df90*/  STL [R1+0xc80], R243 ;  /* 0x000c80f301007387 */ /* 0x000fe20000100800 */
[----:B-1----:R-:W-:Y:S01]  /*3dfa0*/  MOV R4, R243 ;  /* 0x000000f300047202 */ /* 0x002fe20000000f00 */
[----:B------:R-:W-:-:S02]  /*3dfb0*/  IMAD.MOV.U32 R5, RZ, RZ, R244 ;  /* 0x000000ffff057224 */ /* 0x000fc400078e00f4 */
[----:B------:R1:W-:Y:S04]  /*3dfc0*/  STL [R1+0xc7c], R244 ;  /* 0x000c7cf401007387 */ /* 0x0003e80000100800 */
[----:B------:R-:W-:Y:S04]  /*3dfd0*/  STL [R1+0xc88], R8 ;  /* 0x000c880801007387 */ /* 0x000fe80000100800 */
[----:B------:R-:W2:Y:S04]  /*3dfe0*/  LDL.LU R247, [R1+0xc98] ;  /* 0x000c980001f77983 */ /* 0x000ea80000300800 */
[----:B------:R3:W-:Y:S04]  /*3dff0*/  STL [R1+0xc84], R242 ;  /* 0x000c84f201007387 */ /* 0x0007e80000100800 */
[----:B------:R4:W-:Y:S04]  /*3e000*/  LDGSTS.E [R0+0x34008], desc[UR8][R4.64], P1 ;  /* 0x3400800004007fae */ /* 0x0009e80008921848 */
[----:B-1----:R-:W2:Y:S04]  /*3e010*/  LDL.LU R244, [R1+0xca0] ;  /* 0x000ca00001f47983 */ /* 0x002ea80000300800 */
[----:B------:R-:W2:Y:S01]  /*3e020*/  LDL.LU R245, [R1+0xc9c] ;  /* 0x000c9c0001f57983 */ /* 0x000ea20000300800 */
[----:B----4-:R-:W-:Y:S01]  /*3e030*/  MOV R4, R8 ;  /* 0x0000000800047202 */ /* 0x010fe20000000f00 */
[----:B------:R-:W-:-:S02]  /*3e040*/  IMAD.MOV.U32 R5, RZ, RZ, R242 ;  /* 0x000000ffff057224 */ /* 0x000fc400078e00f2 */
[----:B------:R-:W4:Y:S04]  /*3e050*/  LDL.LU R246, [R1+0xca4] ;  /* 0x000ca40001f67983 */ /* 0x000f280000300800 */
[----:B------:R-:W4:Y:S04]  /*3e060*/  LDL.LU R243, [R1+0xca8] ;  /* 0x000ca80001f37983 */ /* 0x000f280000300800 */
[----:B---3--:R-:W3:Y:S04]  /*3e070*/  LDL.LU R242, [R1+0xcac] ;  /* 0x000cac0001f27983 */ /* 0x008ee80000300800 */
[----:B------:R-:W4:Y:S04]  /*3e080*/  LDL.LU R8, [R1+0xcb0] ;  /* 0x000cb00001087983 */ /* 0x000f280000300800 */
[----:B------:R1:W-:Y:S04]  /*3e090*/  LDGSTS.E [R0+0x38008], desc[UR8][R4.64], P1 ;  /* 0x3800800004007fae */ /* 0x0003e80008921848 */
[----:B------:R-:W2:Y:S04]  /*3e0a0*/  LDL.LU R4, [R1+0xc8c] ;  /* 0x000c8c0001047983 */ /* 0x000ea80000300800 */
[----:B------:R-:W1:Y:S01]  /*3e0b0*/  LDL.LU R5, [R1+0xc90] ;  /* 0x000c900001057983 */ /* 0x000e620000300800 */
[----:B------:R-:W-:-:S04]  /*3e0c0*/  ISETP.GT.AND P2, PT, R2, 0x63, PT ;  /* 0x000000630200780c */ /* 0x000fc80003f44270 */
[----:B------:R-:W-:-:S04]  /*3e0d0*/  SEL R3, RZ, 0x4, !P2 ;  /* 0x00000004ff037807 */ /* 0x000fc80005000000 */
[----:B------:R-:W-:-:S04]  /*3e0e0*/  SEL R3, R3, RZ, !P0 ;  /* 0x000000ff03037207 */ /* 0x000fc80004000000 */
[----:B------:R-:W-:Y:S02]  /*3e0f0*/  ISETP.NE.U32.AND P2, PT, R3, RZ, PT ;  /* 0x000000ff0300720c */ /* 0x000fe40003f45070 */
[----:B-1----:R-:W-:-:S04]  /*3e100*/  IADD3 R5, P3, R5, UR4, RZ ;  /* 0x0000000405057c10 */ /* 0x002fc8000ff7e0ff */
[----:B--2---:R-:W-:Y:S01]  /*3e110*/  IADD3.X R4, R4, UR6, RZ, P3, !PT ;  /* 0x0000000604047c10 */ /* 0x004fe20009ffe4ff */
[----:B------:R1:W-:Y:S04]  /*3e120*/  STL [R1+0xc90], R5 ;  /* 0x000c900501007387 */ /* 0x0003e80000100800 */
[----:B------:R2:W-:Y:S04]  /*3e130*/  STL [R1+0xc8c], R4 ;  /* 0x000c8c0401007387 */ /* 0x0005e80000100800 */
[----:B------:R-:W3:Y:S01]  /*3e140*/  LDL.LU R3, [R1+0xc94] ;  /* 0x000c940001037983 */ /* 0x000ee20000300800 */
[----:B-1----:R-:W-:-:S04]  /*3e150*/  LOP3.LUT R5, R5, R4, RZ, 0x3c, !PT ;  /* 0x0000000405057212 */ /* 0x002fc800078e3cff */
[----:B--2---:R-:W-:-:S04]  /*3e160*/  LOP3.LUT R4, R5, R4, RZ, 0x3c, !PT ;  /* 0x0000000405047212 */ /* 0x004fc800078e3cff */
[----:B------:R-:W-:-:S05]  /*3e170*/  LOP3.LUT R5, R5, R4, RZ, 0x3c, !PT ;  /* 0x0000000405057212 */ /* 0x000fca00078e3cff */
[----:B------:R1:W-:Y:S01]  /*3e180*/  LDGSTS.E [R0+0x3c008], desc[UR8][R4.64], P1 ;  /* 0x3c00800004007fae */ /* 0x0003e20008921848 */
[----:B------:R-:W-:Y:S02]  /*3e190*/  IADD3 R247, P1, R247, UR4, RZ ;  /* 0x00000004f7f77c10 */ /* 0x000fe4000ff3e0ff */
[----:B------:R-:W-:-:S04]  /*3e1a0*/  IADD3 R244, P3, R244, UR4, RZ ;  /* 0x00000004f4f47c10 */ /* 0x000fc8000ff7e0ff */
[----:B------:R-:W-:Y:S02]  /*3e1b0*/  IADD3.X R245, R245, UR6, RZ, P3, !PT ;  /* 0x00000006f5f57c10 */ /* 0x000fe40009ffe4ff */
[----:B-1----:R-:W-:Y:S01]  /*3e1c0*/  MOV R4, R247 ;  /* 0x000000f700047202 */ /* 0x002fe20000000f00 */
[----:B------:R-:W-:Y:S01]  /*3e1d0*/  STL [R1+0xc98], R247 ;  /* 0x000c98f701007387 */ /* 0x000fe20000100800 */
[----:B----4-:R-:W-:-:S04]  /*3e1e0*/  IADD3 R8, P3, R8, UR4, RZ ;  /* 0x0000000408087c10 */ /* 0x010fc8000ff7e0ff */
[----:B---3--:R-:W-:Y:S02]  /*3e1f0*/  IADD3.X R242, R242, UR6, RZ, P3, !PT ;  /* 0x00000006f2f27c10 */ /* 0x008fe40009ffe4ff */
[----:B------:R-:W-:Y:S02]  /*3e200*/  IADD3.X R3, R3, UR6, RZ, P1, !PT ;  /* 0x0000000603037c10 */ /* 0x000fe40008ffe4ff */
[----:B------:R-:W-:-:S03]  /*3e210*/  IADD3 R243, P1, R243, UR4, RZ ;  /* 0x00000004f3f37c10 */ /* 0x000fc6000ff3e0ff */
[----:B------:R-:W-:Y:S01]  /*3e220*/  IMAD.MOV.U32 R5, RZ, RZ, R3 ;  /* 0x000000ffff057224 */ /* 0x000fe200078e0003 */
[----:B------:R-:W-:-:S04]  /*3e230*/  IADD3.X R246, R246, UR6, RZ, P1, !PT ;  /* 0x00000006f6f67c10 */ /* 0x000fc80008ffe4ff */
[----:B------:R1:W-:Y:S04]  /*3e240*/  LDGSTS.E [R0+0x3000c], desc[UR8][R4.64], P2 ;  /* 0x3000c00004007fae */ /* 0x0003e80009121848 */
[----:B------:R-:W-:Y:S04]  /*3e250*/  STL [R1+0xc94], R3 ;  /* 0x000c940301007387 */ /* 0x000fe80000100800 */
[----:B------:R-:W-:Y:S01]  /*3e260*/  STL [R1+0xca0], R244 ;  /* 0x000ca0f401007387 */ /* 0x000fe20000100800 */
[----:B-1----:R-:W-:Y:S01]  /*3e270*/  MOV R4, R244 ;  /* 0x000000f400047202 */ /* 0x002fe20000000f00 */
[----:B------:R-:W-:-:S02]  /*3e280*/  IMAD.MOV.U32 R5, RZ, RZ, R245 ;  /* 0x000000ffff057224 */ /* 0x000fc400078e00f5 */
[----:B------:R1:W-:Y:S04]  /*3e290*/  STL [R1+0xc9c], R245 ;  /* 0x000c9cf501007387 */ /* 0x0003e80000100800 */
[----:B------:R2:W-:Y:S04]  /*3e2a0*/  LDGSTS.E [R0+0x3400c], desc[UR8][R4.64], P2 ;  /* 0x3400c00004007fae */ /* 0x0005e80009121848 */
[----:B-1----:R-:W3:Y:S04]  /*3e2b0*/  LDL.LU R245, [R1+0xb4] ;  /* 0x0000b40001f57983 */ /* 0x002ee80000300800 */
[----:B------:R-:W4:Y:S01]  /*3e2c0*/  LDL.LU R244, [R1+0xb8] ;  /* 0x0000b80001f47983 */ /* 0x000f220000300800 */
[----:B--2---:R-:W-:Y:S01]  /*3e2d0*/  MOV R4, R243 ;  /* 0x000000f300047202 */ /* 0x004fe20000000f00 */
[----:B------:R-:W-:-:S02]  /*3e2e0*/  IMAD.MOV.U32 R5, RZ, RZ, R246 ;  /* 0x000000ffff057224 */ /* 0x000fc400078e00f6 */
[----:B------:R1:W-:Y:S04]  /*3e2f0*/  STL [R1+0xca8], R243 ;  /* 0x000ca8f301007387 */ /* 0x0003e80000100800 */
[----:B------:R-:W-:Y:S04]  /*3e300*/  STL [R1+0xca4], R246 ;  /* 0x000ca4f601007387 */ /* 0x000fe80000100800 */
[----:B------:R-:W-:Y:S04]  /*3e310*/  STL [R1+0xcb0], R8 ;  /* 0x000cb00801007387 */ /* 0x000fe80000100800 */
[----:B------:R2:W-:Y:S04]  /*3e320*/  LDGSTS.E [R0+0x3800c], desc[UR8][R4.64], P2 ;  /* 0x3800c00004007fae */ /* 0x0005e80009121848 */
[----:B------:R2:W-:Y:S04]  /*3e330*/  STL [R1+0xcac], R242 ;  /* 0x000cacf201007387 */ /* 0x0005e80000100800 */
[----:B-1----:R-:W3:Y:S01]  /*3e340*/  LDL.LU R243, [R1+0xbc] ;  /* 0x0000bc0001f37983 */ /* 0x002ee20000300800 */
[----:B--2---:R-:W-:-:S03]  /*3e350*/  IMAD.MOV.U32 R5, RZ, RZ, R242 ;  /* 0x000000ffff057224 */ /* 0x004fc600078e00f2 */
[----:B------:R-:W2:Y:S01]  /*3e360*/  LDL.LU R242, [R1+0xc0] ;  /* 0x0000c00001f27983 */ /* 0x000ea20000300800 */
[----:B------:R-:W-:-:S03]  /*3e370*/  MOV R4, R8 ;  /* 0x0000000800047202 */ /* 0x000fc60000000f00 */
[----:B------:R-:W2:Y:S04]  /*3e380*/  LDL.LU R8, [R1+0xc4] ;  /* 0x0000c40001087983 */ /* 0x000ea80000300800 */
[----:B------:R-:W2:Y:S01]  /*3e390*/  LDL.LU R3, [R1+0xc8] ;  /* 0x0000c80001037983 */ /* 0x000ea20000300800 */
[----:B------:R-:W-:-:S03]  /*3e3a0*/  ISETP.GT.AND P1, PT, R2, 0x4, PT ;  /* 0x000000040200780c */ /* 0x000fc60003f24270 */
[----:B------:R1:W-:Y:S02]  /*3e3b0*/  LDGSTS.E [R0+0x3c00c], desc[UR8][R4.64], P2 ;  /* 0x3c00c00004007fae */ /* 0x0003e40009121848 */
[----:B-1----:R-:W-:-:S04]  /*3e3c0*/  SEL R0, RZ, 0x4, !P1 ;  /* 0x00000004ff007807 */ /* 0x002fc80004800000 */
[----:B------:R-:W-:-:S04]  /*3e3d0*/  SEL R0, R0, RZ, !P0 ;  /* 0x000000ff00007207 */ /* 0x000fc80004000000 */
[----:B------:R-:W-:Y:S02]  /*3e3e0*/  ISETP.NE.U32.AND P1, PT, R0, RZ, PT ;  /* 0x000000ff0000720c */ /* 0x000fe40003f25070 */
[----:B------:R-:W-:-:S04]  /*3e3f0*/  LOP3.LUT R0, R6, 0x10, RZ, 0x3c, !PT ;  /* 0x0000001006007812 */ /* 0x000fc800078e3cff */
[----:B------:R-:W-:Y:S02]  /*3e400*/  IADD3 R0, R0, UR16, RZ ;  /* 0x0000001000007c10 */ /* 0x000fe4000fffe0ff */
[----:B----4-:R-:W-:-:S04]  /*3e410*/  IADD3 R244, P2, R244, UR4, RZ ;  /* 0x00000004f4f47c10 */ /* 0x010fc8000ff5e0ff */
[----:B---3--:R-:W-:Y:S01]  /*3e420*/  IADD3.X R245, R245, UR6, RZ, P2, !PT ;  /* 0x00000006f5f57c10 */ /* 0x008fe200097fe4ff */
[----:B------:R-:W-:-:S03]  /*3e430*/  IMAD.MOV.U32 R4, RZ, RZ, R244 ;  /* 0x000000ffff047224 */ /* 0x000fc600078e00f4 */
[----:B------:R-:W-:Y:S01]  /*3e440*/  MOV R5, R245 ;  /* 0x000000f500057202 */ /* 0x000fe20000000f00 */
[----:B------:R-:W-:Y:S04]  /*3e450*/  STL [R1+0xb8], R244 ;  /* 0x0000b8f401007387 */ /* 0x000fe80000100800 */
[----:B------:R1:W-:Y:S04]  /*3e460*/  LDGSTS.E [R0], desc[UR8][R4.64], P1 ;  /* 0x0000000004007fae */ /* 0x0003e80008921848 */
[----:B------:R3:W-:Y:S04]  /*3e470*/  STL [R1+0xb4], R245 ;  /* 0x0000b4f501007387 */ /* 0x0007e80000100800 */
[----:B------:R-:W4:Y:S04]  /*3e480*/  LDL.LU R247, [R1+0xd0] ;  /* 0x0000d00001f77983 */ /* 0x000f280000300800 */
[----:B------:R-:W4:Y:S04]  /*3e490*/  LDL.LU R246, [R1+0xd4] ;  /* 0x0000d40001f67983 */ /* 0x000f280000300800 */
[----:B---3--:R-:W3:Y:S01]  /*3e4a0*/  LDL.LU R245, [R1+0xd8] ;  /* 0x0000d80001f57983 */ /* 0x008ee20000300800 */
[----:B--2---:R-:W-:-:S04]  /*3e4b0*/  IADD3 R242, P2, R242, UR4, RZ ;  /* 0x00000004f2f27c10 */ /* 0x004fc8000ff5e0ff */
[----:B------:R-:W-:Y:S01]  /*3e4c0*/  IADD3.X R243, R243, UR6, RZ, P2, !PT ;  /* 0x00000006f3f37c10 */ /* 0x000fe200097fe4ff */
[----:B-1----:R-:W-:Y:S01]  /*3e4d0*/  IMAD.MOV.U32 R4, RZ, RZ, R242 ;  /* 0x000000ffff047224 */ /* 0x002fe200078e00f2 */
[----:B------:R-:W-:Y:S02]  /*3e4e0*/  IADD3 R3, P3, R3, UR4, RZ ;  /* 0x0000000403037c10 */ /* 0x000fe4000ff7e0ff */
[----:B------:R-:W-:Y:S02]  /*3e4f0*/  MOV R5, R243 ;  /* 0x000000f300057202 */ /* 0x000fe40000000f00 */
[----:B------:R-:W-:Y:S01]  /*3e500*/  IADD3.X R8, R8, UR6, RZ, P3, !PT ;  /* 0x0000000608087c10 */ /* 0x000fe20009ffe4ff */
[----:B------:R-:W-:Y:S04]  /*3e510*/  STL [R1+0xc0], R242 ;  /* 0x0000c0f201007387 */ /* 0x000fe80000100800 */
[----:B------:R1:W-:Y:S04]  /*3e520*/  STL [R1+0xbc], R243 ;  /* 0x0000bcf301007387 */ /* 0x0003e80000100800 */
[----:B------:R2:W-:Y:S04]  /*3e530*/  LDGSTS.E [R0+0x4000], desc[UR8][R4.64], P1 ;  /* 0x0400000004007fae */ /* 0x0005e80008921848 */
[----:B------:R-:W-:Y:S04]  /*3e540*/  STL [R1+0xc8], R3 ;  /* 0x0000c80301007387 */ /* 0x000fe80000100800 */
[----:B------:R1:W-:Y:S01]  /*3e550*/  STL [R1+0xc4], R8 ;  /* 0x0000c40801007387 */ /* 0x0003e20000100800 */
[----:B--2---:R-:W-:Y:S01]  /*3e560*/  IMAD.MOV.U32 R4, RZ, RZ, R3 ;  /* 0x000000ffff047224 */ /* 0x004fe200078e0003 */
[----:B------:R-:W-:-:S02]  /*3e570*/  MOV R5, R8 ;  /* 0x0000000800057202 */ /* 0x000fc40000000f00 */
[----:B------:R-:W2:Y:S04]  /*3e580*/  LDL.LU R244, [R1+0xdc] ;  /* 0x0000dc0001f47983 */ /* 0x000ea80000300800 */
[----:B-1----:R-:W2:Y:S04]  /*3e590*/  LDL.LU R243, [R1+0xe0] ;  /* 0x0000e00001f37983 */ /* 0x002ea80000300800 */
        /* <DEDUP_REMOVED lines=8> */
[----:B----4-:R-:W-:-:S05]  /*3e620*/  IADD3 R247, P3, R247, UR4, RZ ;  /* 0x00000004f7f77c10 */ /* 0x010fca000ff7e0ff */
[----:B-1----:R-:W-:Y:S01]  /*3e630*/  IMAD.MOV.U32 R4, RZ, RZ, R247 ;  /* 0x000000ffff047224 */ /* 0x002fe200078e00f7 */
[----:B---3--:R-:W-:Y:S01]  /*3e640*/  IADD3 R245, P4, R245, UR4, RZ ;  /* 0x00000004f5f57c10 */ /* 0x008fe2000ff9e0ff */
[----:B------:R-:W-:Y:S03]  /*3e650*/  STL [R1+0xd0], R247 ;  /* 0x0000d0f701007387 */ /* 0x000fe60000100800 */
[----:B------:R-:W-:Y:S02]  /*3e660*/  IADD3.X R246, R246, UR6, RZ, P4, !PT ;  /* 0x00000006f6f67c10 */ /* 0x000fe4000a7fe4ff */
[----:B--2---:R-:W-:-:S05]  /*3e670*/  IADD3.X R5, R5, UR6, RZ, P3, !PT ;  /* 0x0000000605057c10 */ /* 0x004fca0009ffe4ff */
        /* <DEDUP_REMOVED lines=445> */
[----:B------:R1:W-:Y:S04]  /*40250*/  STL [R1+0xcc0], R243 ;  /* 0x000cc0f301007387 */ /* 0x0003e80000100800 */
[----:B------:R-:W-:Y:S04]  /*40260*/  STL [R1+0xcbc], R244 ;  /* 0x000cbcf401007387 */ /* 0x000fe80000100800 */
[----:B------:R1:W-:Y:S04]  /*40270*/  LDGSTS.E [R0+0x34000], desc[UR8][R4.64], P1 ;  /* 0x3400000004007fae */ /* 0x0003e80008921848 */
[----:B------:R1:W-:Y:S04]  /*40280*/  STL [R1+0xcc8], R8 ;  /* 0x000cc80801007387 */ /* 0x0003e80000100800 */
        /* <DEDUP_REMOVED lines=39> */
[----:B-1----:R-:W2:Y:S01]  /*40500*/  LDL.LU R243, [R1+0xd00] ;  /* 0x000d000001f37983 */ /* 0x002ea20000300800 */
[----:B------:R-:W-:Y:S01]  /*40510*/  MOV R4, R242 ;  /* 0x000000f200047202 */ /* 0x000fe20000000f00 */
[----:B------:R-:W-:-:S02]  /*40520*/  IMAD.MOV.U32 R5, RZ, RZ, R244 ;  /* 0x000000ffff057224 */ /* 0x000fc400078e00f4 */
        /* <DEDUP_REMOVED lines=10> */
[----:B---3--:R-:W-:-:S04]  /*405d0*/  IADD3 R247, P3, R247, UR4, RZ ;  /* 0x00000004f7f77c10 */ /* 0x008fc8000ff7e0ff */
[----:B------:R-:W-:Y:S02]  /*405e0*/  MOV R4, R247 ;  /* 0x000000f700047202 */ /* 0x000fe40000000f00 */
[----:B----4-:R-:W-:Y:S01]  /*405f0*/  IADD3 R245, P4, R245, UR4, RZ ;  /* 0x00000004f5f57c10 */ /* 0x010fe2000ff9e0ff */
[----:B------:R-:W-:Y:S03]  /*40600*/  STL [R1+0xcf0], R247 ;  /* 0x000cf0f701007387 */ /* 0x000fe60000100800 */
[----:B--2---:R-:W-:Y:S02]  /*40610*/  IADD3.X R246, R246, UR6, RZ, P4, !PT ;  /* 0x00000006f6f67c10 */ /* 0x004fe4000a7fe4ff */
[----:B------:R-:W-:-:S05]  /*40620*/  IADD3.X R5, R5, UR6, RZ, P3, !PT ;  /* 0x0000000605057c10 */ /* 0x000fca0009ffe4ff */
[----:B------:R1:W-:Y:S01]  /*40630*/  LDGSTS.E [R0+0x3c004], desc[UR8][R4.64], P2 ;  /* 0x3c00400004007fae */ /* 0x0003e20009121848 */
[----:B------:R-:W-:-:S03]  /*40640*/  IADD3 R243, P2, R243, UR4, RZ ;  /* 0x00000004f3f37c10 */ /* 0x000fc6000ff5e0ff */
[----:B------:R2:W-:Y:S01]  /*40650*/  STL [R1+0xcec], R5 ;  /* 0x000cec0501007387 */ /* 0x0005e20000100800 */
[----:B------:R-:W-:Y:S02]  /*40660*/  IADD3 R8, P3, R8, UR4, RZ ;  /* 0x0000000408087c10 */ /* 0x000fe4000ff7e0ff */
[----:B------:R-:W-:Y:S01]  /*40670*/  IADD3.X R244, R244, UR6, RZ, P2, !PT ;  /* 0x00000006f4f47c10 */ /* 0x000fe200097fe4ff */
[----:B-1----:R-:W-:Y:S01]  /*40680*/  IMAD.MOV.U32 R4, RZ, RZ, R245 ;  /* 0x000000ffff047224 */ /* 0x002fe200078e00f5 */
[----:B--2---:R-:W-:Y:S01]  /*40690*/  MOV R5, R246 ;  /* 0x000000f600057202 */ /* 0x004fe20000000f00 */
[----:B------:R-:W-:Y:S01]  /*406a0*/  STL [R1+0xcf8], R245 ;  /* 0x000cf8f501007387 */ /* 0x000fe20000100800 */
[----:B------:R-:W-:-:S03]  /*406b0*/  IADD3.X R242, R242, UR6, RZ, P3, !PT ;  /* 0x00000006f2f27c10 */ /* 0x000fc60009ffe4ff */
[----:B------:R1:W-:Y:S04]  /*406c0*/  LDGSTS.E [R0+0x30008], desc[UR8][R4.64], P1 ;  /* 0x3000800004007fae */ /* 0x0003e80008921848 */
[----:B------:R-:W-:Y:S04]  /*406d0*/  STL [R1+0xcf4], R246 ;  /* 0x000cf4f601007387 */ /* 0x000fe80000100800 */
[----:B------:R-:W-:Y:S01]  /*406e0*/  STL [R1+0xd00], R243 ;  /* 0x000d00f301007387 */ /* 0x000fe20000100800 */
[----:B-1----:R-:W-:Y:S01]  /*406f0*/  IMAD.MOV.U32 R4, RZ, RZ, R243 ;  /* 0x000000ffff047224 */ /* 0x002fe200078e00f3 */
[----:B------:R-:W-:-:S02]  /*40700*/  MOV R5, R244 ;  /* 0x000000f400057202 */ /* 0x000fc40000000f00 */
[----:B------:R1:W-:Y:S04]  /*40710*/  STL [R1+0xcfc], R244 ;  /* 0x000cfcf401007387 */ /* 0x0003e80000100800 */
[----:B------:R-:W-:Y:S04]  /*40720*/  STL [R1+0xd08], R8 ;  /* 0x000d080801007387 */ /* 0x000fe80000100800 */
[----:B------:R-:W2:Y:S04]  /*40730*/  LDL.LU R247, [R1+0xd18] ;  /* 0x000d180001f77983 */ /* 0x000ea80000300800 */
[----:B------:R3:W-:Y:S04]  /*40740*/  STL [R1+0xd04], R242 ;  /* 0x000d04f201007387 */ /* 0x0007e80000100800 */
[----:B------:R4:W-:Y:S04]  /*40750*/  LDGSTS.E [R0+0x34008], desc[UR8][R4.64], P1 ;  /* 0x3400800004007fae */ /* 0x0009e80008921848 */
[----:B-1----:R-:W2:Y:S04]  /*40760*/  LDL.LU R244, [R1+0xd20] ;  /* 0x000d200001f47983 */ /* 0x002ea80000300800 */
[----:B------:R-:W2:Y:S01]  /*40770*/  LDL.LU R245, [R1+0xd1c] ;  /* 0x000d1c0001f57983 */ /* 0x000ea20000300800 */
[----:B----4-:R-:W-:Y:S01]  /*40780*/  IMAD.MOV.U32 R4, RZ, RZ, R8 ;  /* 0x000000ffff047224 */ /* 0x010fe200078e0008 */
[----:B------:R-:W-:-:S02]  /*40790*/  MOV R5, R242 ;  /* 0x000000f200057202 */ /* 0x000fc40000000f00 */
        /* <DEDUP_REMOVED lines=22> */
[----:B------:R-:W-:Y:S01]  /*40900*/  IADD3.X R245, R245, UR6, RZ, P3, !PT ;  /* 0x00000006f5f57c10 */ /* 0x000fe20009ffe4ff */
[----:B-1----:R-:W-:Y:S01]  /*40910*/  IMAD.MOV.U32 R4, RZ, RZ, R247 ;  /* 0x000000ffff047224 */ /* 0x002fe200078e00f7 */
[----:B------:R-:W-:Y:S01]  /*40920*/  STL [R1+0xd18], R247 ;  /* 0x000d18f701007387 */ /* 0x000fe20000100800 */
[----:B----4-:R-:W-:-:S04]  /*40930*/  IADD3 R8, P3, R8, UR4, RZ ;  /* 0x0000000408087c10 */ /* 0x010fc8000ff7e0ff */
[----:B---3--:R-:W-:Y:S02]  /*40940*/  IADD3.X R242, R242, UR6, RZ, P3, !PT ;  /* 0x00000006f2f27c10 */ /* 0x008fe40009ffe4ff */
[----:B------:R-:W-:-:S04]  /*40950*/  IADD3.X R3, R3, UR6, RZ, P1, !PT ;  /* 0x0000000603037c10 */ /* 0x000fc80008ffe4ff */
[----:B------:R-:W-:Y:S02]  /*40960*/  MOV R5, R3 ;  /* 0x0000000300057202 */ /* 0x000fe40000000f00 */
[----:B------:R-:W-:-:S03]  /*40970*/  IADD3 R243, P1, R243, UR4, RZ ;  /* 0x00000004f3f37c10 */ /* 0x000fc6000ff3e0ff */
[----:B------:R1:W-:Y:S01]  /*40980*/  LDGSTS.E [R0+0x3000c], desc[UR8][R4.64], P2 ;  /* 0x3000c00004007fae */ /* 0x0003e20009121848 */
[----:B------:R-:W-:-:S03]  /*40990*/  IADD3.X R246, R246, UR6, RZ, P1, !PT ;  /* 0x00000006f6f67c10 */ /* 0x000fc60008ffe4ff */
[----:B------:R-:W-:Y:S04]  /*409a0*/  STL [R1+0xd14], R3 ;  /* 0x000d140301007387 */ /* 0x000fe80000100800 */
[----:B------:R-:W-:Y:S01]  /*409b0*/  STL [R1+0xd20], R244 ;  /* 0x000d20f401007387 */ /* 0x000fe20000100800 */
[----:B-1----:R-:W-:Y:S01]  /*409c0*/  IMAD.MOV.U32 R4, RZ, RZ, R244 ;  /* 0x000000ffff047224 */ /* 0x002fe200078e00f4 */
[----:B------:R-:W-:Y:S02]  /*409d0*/  MOV R5, R245 ;  /* 0x000000f500057202 */ /* 0x000fe40000000f00 */
[----:B------:R1:W-:Y:S04]  /*409e0*/  STL [R1+0xd1c], R245 ;  /* 0x000d1cf501007387 */ /* 0x0003e80000100800 */
[----:B------:R2:W-:Y:S04]  /*409f0*/  LDGSTS.E [R0+0x3400c], desc[UR8][R4.64], P2 ;  /* 0x3400c00004007fae */ /* 0x0005e80009121848 */
[----:B-1----:R-:W3:Y:S04]  /*40a00*/  LDL.LU R245, [R1+0x134] ;  /* 0x0001340001f57983 */ /* 0x002ee80000300800 */
[----:B------:R-:W4:Y:S01]  /*40a10*/  LDL.LU R244, [R1+0x138] ;  /* 0x0001380001f47983 */ /* 0x000f220000300800 */
[----:B--2---:R-:W-:Y:S01]  /*40a20*/  IMAD.MOV.U32 R4, RZ, RZ, R243 ;  /* 0x000000ffff047224 */ /* 0x004fe200078e00f3 */
[----:B------:R-:W-:-:S02]  /*40a30*/  MOV R5, R246 ;  /* 0x000000f600057202 */ /* 0x000fc40000000f00 */
[----:B------:R1:W-:Y:S04]  /*40a40*/  STL [R1+0xd28], R243 ;  /* 0x000d28f301007387 */ /* 0x0003e80000100800 */
[----:B------:R-:W-:Y:S04]  /*40a50*/  STL [R1+0xd24], R246 ;  /* 0x000d24f601007387 */ /* 0x000fe80000100800 */
[----:B------:R-:W-:Y:S04]  /*40a60*/  STL [R1+0xd30], R8 ;  /* 0x000d300801007387 */ /* 0x000fe80000100800 */
[----:B------:R2:W-:Y:S04]  /*40a70*/  LDGSTS.E [R0+0x3800c], desc[UR8][R4.64], P2 ;  /* 0x3800c00004007fae */ /* 0x0005e80009121848 */
[----:B------:R2:W-:Y:S04]  /*40a80*/  STL [R1+0xd2c], R242 ;  /* 0x000d2cf201007387 */ /* 0x0005e80000100800 */
[----:B-1----:R-:W3:Y:S01]  /*40a90*/  LDL.LU R243, [R1+0x13c] ;  /* 0x00013c0001f37983 */ /* 0x002ee20000300800 */
[----:B--2---:R-:W-:-:S03]  /*40aa0*/  MOV R5, R242 ;  /* 0x000000f200057202 */ /* 0x004fc60000000f00 */
[----:B------:R-:W2:Y:S01]  /*40ab0*/  LDL.LU R242, [R1+0x140] ;  /* 0x0001400001f27983 */ /* 0x000ea20000300800 */
[----:B------:R-:W-:-:S03]  /*40ac0*/  IMAD.MOV.U32 R4, RZ, RZ, R8 ;  /* 0x000000ffff047224 */ /* 0x000fc600078e0008 */
[----:B------:R-:W2:Y:S04]  /*40ad0*/  LDL.LU R8, [R1+0x144] ;  /* 0x0001440001087983 */ /* 0x000ea80000300800 */
[----:B------:R-:W2:Y:S01]  /*40ae0*/  LDL.LU R3, [R1+0x148] ;  /* 0x0001480001037983 */ /* 0x000ea20000300800 */
[----:B------:R-:W-:-:S03]  /*40af0*/  ISETP.GT.AND P1, PT, R2, 0x8, PT ;  /* 0x000000080200780c */ /* 0x000fc60003f24270 */
[----:B------:R1:W-:Y:S02]  /*40b00*/  LDGSTS.E [R0+0x3c00c], desc[UR8][R4.64], P2 ;  /* 0x3c00c00004007fae */ /* 0x0003e40009121848 */
[----:B-1----:R-:W-:-:S04]  /*40b10*/  SEL R0, RZ, 0x4, !P1 ;  /* 0x00000004ff007807 */ /* 0x002fc80004800000 */
[----:B------:R-:W-:-:S04]  /*40b20*/  SEL R0, R0, RZ, !P0 ;  /* 0x000000ff00007207 */ /* 0x000fc80004000000 */
[----:B------:R-:W-:Y:S02]  /*40b30*/  ISETP.NE.U32.AND P1, PT, R0, RZ, PT ;  /* 0x000000ff0000720c */ /* 0x000fe40003f25070 */
[----:B------:R-:W-:-:S05]  /*40b40*/  LOP3.LUT R0, R6, 0x20, RZ, 0x3c, !PT ;  /* 0x0000002006007812 */ /* 0x000fca00078e3cff */
[----:B------:R-:W-:Y:S01]  /*40b50*/  VIADD R0, R0, UR16 ;  /* 0x0000001000007c36 */ /* 0x000fe20008000000 */
[----:B----4-:R-:W-:-:S04]  /*40b60*/  IADD3 R244, P2, R244, UR4, RZ ;  /* 0x00000004f4f47c10 */ /* 0x010fc8000ff5e0ff */
[----:B---3--:R-:W-:Y:S02]  /*40b70*/  IADD3.X R245, R245, UR6, RZ, P2, !PT ;  /* 0x00000006f5f57c10 */ /* 0x008fe400097fe4ff */
[----:B------:R-:W-:-:S03]  /*40b80*/  MOV R4, R244 ;  /* 0x000000f400047202 */ /* 0x000fc60000000f00 */
[----:B------:R-:W-:Y:S01]  /*40b90*/  IMAD.MOV.U32 R5, RZ, RZ, R245 ;  /* 0x000000ffff057224 */ /* 0x000fe200078e00f5 */
[----:B------:R-:W-:Y:S04]  /*40ba0*/  STL [R1+0x138], R244 ;  /* 0x000138f401007387 */ /* 0x000fe80000100800 */
[----:B------:R1:W-:Y:S04]  /*40bb0*/  LDGSTS.E [R0], desc[UR8][R4.64], P1 ;  /* 0x0000000004007fae */ /* 0x0003e80008921848 */
[----:B------:R3:W-:Y:S04]  /*40bc0*/  STL [R1+0x134], R245 ;  /* 0x000134f501007387 */ /* 0x0007e80000100800 */
[----:B------:R-:W4:Y:S04]  /*40bd0*/  LDL.LU R247, [R1+0x150] ;  /* 0x0001500001f77983 */ /* 0x000f280000300800 */
[----:B------:R-:W4:Y:S01]  /*40be0*/  LDL.LU R246, [R1+0x154] ;  /* 0x0001540001f67983 */ /* 0x000f220000300800 */
[----:B--2---:R-:W-:-:S03]  /*40bf0*/  IADD3 R242, P2, R242, UR4, RZ ;  /* 0x00000004f2f27c10 */ /* 0x004fc6000ff5e0ff */
[----:B---3--:R-:W2:Y:S01]  /*40c00*/  LDL.LU R245, [R1+0x158] ;  /* 0x0001580001f57983 */ /* 0x008ea20000300800 */
[----:B------:R-:W-:Y:S02]  /*40c10*/  IADD3.X R243, R243, UR6, RZ, P2, !PT ;  /* 0x00000006f3f37c10 */ /* 0x000fe400097fe4ff */
[----:B------:R-:W-:-:S03]  /*40c20*/  IADD3 R3, P3, R3, UR4, RZ ;  /* 0x0000000403037c10 */ /* 0x000fc6000ff7e0ff */
[----:B-1----:R-:W-:Y:S01]  /*40c30*/  IMAD.MOV.U32 R5, RZ, RZ, R243 ;  /* 0x000000ffff057224 */ /* 0x002fe200078e00f3 */
[----:B------:R-:W-:Y:S02]  /*40c40*/  MOV R4, R242 ;  /* 0x000000f200047202 */ /* 0x000fe40000000f00 */
[----:B------:R-:W-:Y:S01]  /*40c50*/  IADD3.X R8, R8, UR6, RZ, P3, !PT ;  /* 0x0000000608087c10 */ /* 0x000fe20009ffe4ff */
[----:B------:R-:W-:Y:S04]  /*40c60*/  STL [R1+0x140], R242 ;  /* 0x000140f201007387 */ /* 0x000fe80000100800 */
[----:B------:R1:W-:Y:S04]  /*40c70*/  STL [R1+0x13c], R243 ;  /* 0x00013cf301007387 */ /* 0x0003e80000100800 */
[----:B------:R3:W-:Y:S04]  /*40c80*/  LDGSTS.E [R0+0x4000], desc[UR8][R4.64], P1 ;  /* 0x0400000004007fae */ /* 0x0007e80008921848 */
[----:B------:R-:W-:Y:S04]  /*40c90*/  STL [R1+0x148], R3 ;  /* 0x0001480301007387 */ /* 0x000fe80000100800 */
[----:B------:R1:W-:Y:S01]  /*40ca0*/  STL [R1+0x144], R8 ;  /* 0x0001440801007387 */ /* 0x0003e20000100800 */
[----:B---3--:R-:W-:Y:S01]  /*40cb0*/  MOV R4, R3 ;  /* 0x0000000300047202 */ /* 0x008fe20000000f00 */
[----:B------:R-:W-:-:S02]  /*40cc0*/  IMAD.MOV.U32 R5, RZ, RZ, R8 ;  /* 0x000000ffff057224 */ /* 0x000fc400078e0008 */
[----:B------:R-:W3:Y:S04]  /*40cd0*/  LDL.LU R244, [R1+0x15c] ;  /* 0x00015c0001f47983 */ /* 0x000ee80000300800 */
[----:B-1----:R-:W3:Y:S04]  /*40ce0*/  LDL.LU R243, [R1+0x160] ;  /* 0x0001600001f37983 */ /* 0x002ee80000300800 */
[----:B------:R-:W3:Y:S04]  /*40cf0*/  LDL.LU R242, [R1+0x164] ;  /* 0x0001640001f27983 */ /* 0x000ee80000300800 */
[----:B------:R-:W3:Y:S04]  /*40d00*/  LDL.LU R8, [R1+0x168] ;  /* 0x0001680001087983 */ /* 0x000ee80000300800 */
[----:B------:R1:W-:Y:S04]  /*40d10*/  LDGSTS.E [R0+0x8000], desc[UR8][R4.64], P1 ;  /* 0x0800000004007fae */ /* 0x0003e80008921848 */
[----:B------:R-:W3:Y:S01]  /*40d20*/  LDL.LU R5, [R1+0x14c] ;  /* 0x00014c0001057983 */ /* 0x000ee20000300800 */
[----:B------:R-:W-:-:S04]  /*40d30*/  ISETP.GT.AND P2, PT, R2, 0x9, PT ;  /* 0x000000090200780c */ /* 0x000fc80003f44270 */
[----:B------:R-:W-:-:S04]  /*40d40*/  SEL R3, RZ, 0x4, !P2 ;  /* 0x00000004ff037807 */ /* 0x000fc80005000000 */
[----:B------:R-:W-:-:S04]  /*40d50*/  SEL R3, R3, RZ, !P0 ;  /* 0x000000ff03037207 */ /* 0x000fc80004000000 */
[----:B------:R-:W-:Y:S02]  /*40d60*/  ISETP.NE.U32.AND P2, PT, R3, RZ, PT ;  /* 0x000000ff0300720c */ /* 0x000fe40003f45070 */
[----:B----4-:R-:W-:-:S04]  /*40d70*/  IADD3 R247, P3, R247, UR4, RZ ;  /* 0x00000004f7f77c10 */ /* 0x010fc8000ff7e0ff */
[----:B-1----:R-:W-:Y:S02]  /*40d80*/  MOV R4, R247 ;  /* 0x000000f700047202 */ /* 0x002fe40000000f00 */
[----:B--2---:R-:W-:Y:S01]  /*40d90*/  IADD3 R245, P4, R245, UR4, RZ ;  /* 0x00000004f5f57c10 */ /* 0x004fe2000ff9e0ff */
[----:B------:R-:W-:Y:S03]  /*40da0*/  STL [R1+0x150], R247 ;  /* 0x000150f701007387 */ /* 0x000fe60000100800 */
[----:B------:R-:W-:Y:S02]  /*40db0*/  IADD3.X R246, R246, UR6, RZ, P4, !PT ;  /* 0x00000006f6f67c10 */ /* 0x000fe4000a7fe4ff */
[----:B---3--:R-:W-:-:S05]  /*40dc0*/  IADD3.X R5, R5, UR6, RZ, P3, !PT ;  /* 0x0000000605057c10 */ /* 0x008fca0009ffe4ff */
        /* <DEDUP_REMOVED lines=3591> */
[----:B------:R-:W-:Y:S04]  /*4ee40*/  STL [R1+0xfbc], R244 ;  /* 0x000fbcf401007387 */ /* 0x000fe80000100800 */
[----:B------:R1:W-:Y:S04]  /*4ee50*/  LDGSTS.E [R0+0x34000], desc[UR8][R4.64], P1 ;  /* 0x3400000004007fae */ /* 0x0003e80008921848 */
[----:B------:R-:W-:Y:S04]  /*4ee60*/  STL [R1+0xfc8], R8 ;  /* 0x000fc80801007387 */ /* 0x000fe80000100800 */
[----:B------:R1:W-:Y:S02]  /*4ee70*/  STL [R1+0xfc4], R242 ;  /* 0x000fc4f201007387 */ /* 0x0003e40000100800 */
[----:B-1----:R-:W-:Y:S01]  /*4ee80*/  IMAD.MOV.U32 R4, RZ, RZ, R8 ;  /* 0x000000ffff047224 */ /* 0x002fe200078e0008 */
[----:B------:R-:W-:-:S02]  /*4ee90*/  MOV R5, R242 ;  /* 0x000000f200057202 */ /* 0x000fc40000000f00 */
        /* <DEDUP_REMOVED lines=66> */
[----:B------:R2:W-:Y:S01]  /*4f2c0*/  STL [R1+0x1000], R8 ;  /* 0x0010000801007387 */ /* 0x0005e20000100800 */
[----:B-1----:R-:W-:Y:S01]  /*4f2d0*/  IMAD.MOV.U32 R4, RZ, RZ, R8 ;  /* 0x000000ffff047224 */ /* 0x002fe200078e0008 */
[----:B------:R-:W-:-:S02]  /*4f2e0*/  MOV R5, R244 ;  /* 0x000000f400057202 */ /* 0x000fc40000000f00 */
[----:B------:R-:W-:Y:S04]  /*4f2f0*/  STL [R1+0xffc], R244 ;  /* 0x000ffcf401007387 */ /* 0x000fe80000100800 */
[----:B------:R1:W-:Y:S04]  /*4f300*/  STL [R1+0x1008], R242 ;  /* 0x001008f201007387 */ /* 0x0003e80000100800 */
[----:B------:R-:W3:Y:S04]  /*4f310*/  LDL.LU R247, [R1+0x1018] ;  /* 0x0010180001f77983 */ /* 0x000ee80000300800 */
[----:B------:R4:W-:Y:S04]  /*4f320*/  STL [R1+0x1004], R243 ;  /* 0x001004f301007387 */ /* 0x0009e80000100800 */
[----:B------:R1:W-:Y:S04]  /*4f330*/  LDGSTS.E [R0+0x34008], desc[UR8][R4.64], P1 ;  /* 0x3400800004007fae */ /* 0x0003e80008921848 */
[----:B--2---:R-:W2:Y:S01]  /*4f340*/  LDL.LU R8, [R1+0x1020] ;  /* 0x0010200001087983 */ /* 0x004ea20000300800 */
[----:B-1----:R-:W-:Y:S01]  /*4f350*/  IMAD.MOV.U32 R4, RZ, RZ, R242 ;  /* 0x000000ffff047224 */ /* 0x002fe200078e00f2 */
[----:B------:R-:W-:-:S02]  /*4f360*/  MOV R5, R243 ;  /* 0x000000f300057202 */ /* 0x000fc40000000f00 */
[----:B------:R-:W2:Y:S04]  /*4f370*/  LDL.LU R242, [R1+0x101c] ;  /* 0x00101c0001f27983 */ /* 0x000ea80000300800 */
[----:B------:R-:W2:Y:S04]  /*4f380*/  LDL.LU R246, [R1+0x1024] ;  /* 0x0010240001f67983 */ /* 0x000ea80000300800 */
[----:B----4-:R-:W4:Y:S04]  /*4f390*/  LDL.LU R243, [R1+0x1028] ;  /* 0x0010280001f37983 */ /* 0x010f280000300800 */
[----:B------:R-:W4:Y:S04]  /*4f3a0*/  LDL.LU R245, [R1+0x102c] ;  /* 0x00102c0001f57983 */ /* 0x000f280000300800 */
[----:B------:R-:W4:Y:S04]  /*4f3b0*/  LDL.LU R244, [R1+0x1030] ;  /* 0x0010300001f47983 */ /* 0x000f280000300800 */
[----:B------:R1:W-:Y:S04]  /*4f3c0*/  LDGSTS.E [R0+0x38008], desc[UR8][R4.64], P1 ;  /* 0x3800800004007fae */ /* 0x0003e80008921848 */
[----:B------:R-:W3:Y:S04]  /*4f3d0*/  LDL.LU R4, [R1+0x100c] ;  /* 0x00100c0001047983 */ /* 0x000ee80000300800 */
[----:B------:R-:W1:Y:S01]  /*4f3e0*/  LDL.LU R5, [R1+0x1010] ;  /* 0x0010100001057983 */ /* 0x000e620000300800 */
[----:B------:R-:W-:-:S04]  /*4f3f0*/  ISETP.GT.AND P2, PT, R2, 0x7f, PT ;  /* 0x0000007f0200780c */ /* 0x000fc80003f44270 */
[----:B------:R-:W-:-:S04]  /*4f400*/  SEL R3, RZ, 0x4, !P2 ;  /* 0x00000004ff037807 */ /* 0x000fc80005000000 */
[----:B------:R-:W-:-:S04]  /*4f410*/  SEL R3, R3, RZ, !P0 ;  /* 0x000000ff03037207 */ /* 0x000fc80004000000 */
[----:B------:R-:W-:Y:S02]  /*4f420*/  ISETP.NE.U32.AND P2, PT, R3, RZ, PT ;  /* 0x000000ff0300720c */ /* 0x000fe40003f45070 */
[----:B-1----:R-:W-:-:S04]  /*4f430*/  IADD3 R5, P3, R5, UR4, RZ ;  /* 0x0000000405057c10 */ /* 0x002fc8000ff7e0ff */
[----:B---3--:R-:W-:Y:S01]  /*4f440*/  IADD3.X R4, R4, UR6, RZ, P3, !PT ;  /* 0x0000000604047c10 */ /* 0x008fe20009ffe4ff */
[----:B------:R1:W-:Y:S04]  /*4f450*/  STL [R1+0x1010], R5 ;  /* 0x0010100501007387 */ /* 0x0003e80000100800 */
[----:B------:R3:W-:Y:S04]  /*4f460*/  STL [R1+0x100c], R4 ;  /* 0x00100c0401007387 */ /* 0x0007e80000100800 */
[----:B------:R-:W4:Y:S01]  /*4f470*/  LDL.LU R3, [R1+0x1014] ;  /* 0x0010140001037983 */ /* 0x000f220000300800 */
[----:B-1----:R-:W-:-:S04]  /*4f480*/  LOP3.LUT R5, R5, R4, RZ, 0x3c, !PT ;  /* 0x0000000405057212 */ /* 0x002fc800078e3cff */
[----:B---3--:R-:W-:-:S04]  /*4f490*/  LOP3.LUT R4, R5, R4, RZ, 0x3c, !PT ;  /* 0x0000000405047212 */ /* 0x008fc800078e3cff */
[----:B------:R-:W-:-:S05]  /*4f4a0*/  LOP3.LUT R5, R5, R4, RZ, 0x3c, !PT ;  /* 0x0000000405057212 */ /* 0x000fca00078e3cff */
[----:B------:R1:W-:Y:S01]  /*4f4b0*/  LDGSTS.E [R0+0x3c008], desc[UR8][R4.64], P1 ;  /* 0x3c00800004007fae */ /* 0x0003e20008921848 */
[----:B------:R-:W-:-:S05]  /*4f4c0*/  IADD3 R247, P1, R247, UR4, RZ ;  /* 0x00000004f7f77c10 */ /* 0x000fca000ff3e0ff */
[----:B------:R-:W-:Y:S01]  /*4f4d0*/  STL [R1+0x1018], R247 ;  /* 0x001018f701007387 */ /* 0x000fe20000100800 */
[----:B--2---:R-:W-:Y:S01]  /*4f4e0*/  IADD3 R8, P3, R8, UR4, RZ ;  /* 0x0000000408087c10 */ /* 0x004fe2000ff7e0ff */
[----:B-1----:R-:W-:-:S03]  /*4f4f0*/  IMAD.MOV.U32 R4, RZ, RZ, R247 ;  /* 0x000000ffff047224 */ /* 0x002fc600078e00f7 */
[----:B------:R-:W-:Y:S02]  /*4f500*/  IADD3.X R242, R242, UR6, RZ, P3, !PT ;  /* 0x00000006f2f27c10 */ /* 0x000fe40009ffe4ff */
[----:B----4-:R-:W-:-:S04]  /*4f510*/  IADD3 R244, P3, R244, UR4, RZ ;  /* 0x00000004f4f47c10 */ /* 0x010fc8000ff7e0ff */
[----:B------:R-:W-:Y:S02]  /*4f520*/  IADD3.X R245, R245, UR6, RZ, P3, !PT ;  /* 0x00000006f5f57c10 */ /* 0x000fe40009ffe4ff */
[----:B------:R-:W-:-:S04]  /*4f530*/  IADD3.X R3, R3, UR6, RZ, P1, !PT ;  /* 0x0000000603037c10 */ /* 0x000fc80008ffe4ff */
[----:B------:R-:W-:Y:S01]  /*4f540*/  MOV R5, R3 ;  /* 0x0000000300057202 */ /* 0x000fe20000000f00 */
[----:B------:R1:W-:Y:S01]  /*4f550*/  STL [R1+0x1014], R3 ;  /* 0x0010140301007387 */ /* 0x0003e20000100800 */
[----:B------:R-:W-:-:S03]  /*4f560*/  IADD3 R243, P1, R243, UR4, RZ ;  /* 0x00000004f3f37c10 */ /* 0x000fc6000ff3e0ff */
[----:B------:R2:W-:Y:S01]  /*4f570*/  LDGSTS.E [R0+0x3000c], desc[UR8][R4.64], P2 ;  /* 0x3000c00004007fae */ /* 0x0005e20009121848 */
[----:B-1----:R-:W1:Y:S01]  /*4f580*/  S2R R3, SR_TID.X ;  /* 0x0000000000037919 */ /* 0x002e620000002100 */
[----:B------:R-:W-:Y:S02]  /*4f590*/  IADD3.X R246, R246, UR6, RZ, P1, !PT ;  /* 0x00000006f6f67c10 */ /* 0x000fe40008ffe4ff */
[----:B------:R3:W-:Y:S01]  /*4f5a0*/  STL [R1+0x1020], R8 ;  /* 0x0010200801007387 */ /* 0x0007e20000100800 */
[----:B--2---:R-:W-:Y:S01]  /*4f5b0*/  IMAD.MOV.U32 R4, RZ, RZ, R8 ;  /* 0x000000ffff047224 */ /* 0x004fe200078e0008 */
[----:B------:R-:W-:Y:S02]  /*4f5c0*/  MOV R5, R242 ;  /* 0x000000f200057202 */ /* 0x000fe40000000f00 */
[----:B------:R2:W-:Y:S04]  /*4f5d0*/  STL [R1+0x101c], R242 ;  /* 0x00101cf201007387 */ /* 0x0005e80000100800 */
[----:B------:R4:W-:Y:S04]  /*4f5e0*/  LDGSTS.E [R0+0x3400c], desc[UR8][R4.64], P2 ;  /* 0x3400c00004007fae */ /* 0x0009e80009121848 */
[----:B---3--:R-:W3:Y:S04]  /*4f5f0*/  LDL.LU R8, [R1+0x1038] ;  /* 0x0010380001087983 */ /* 0x008ee80000300800 */
[----:B--2---:R-:W2:Y:S04]  /*4f600*/  LDL.LU R242, [R1+0x1078] ;  /* 0x0010780001f27983 */ /* 0x004ea80000300800 */
[----:B------:R1:W-:Y:S01]  /*4f610*/  STL [R1+0x1028], R243 ;  /* 0x001028f301007387 */ /* 0x0003e20000100800 */
[----:B----4-:R-:W-:Y:S01]  /*4f620*/  IMAD.MOV.U32 R4, RZ, RZ, R243 ;  /* 0x000000ffff047224 */ /* 0x010fe200078e00f3 */
[----:B------:R-:W-:-:S02]  /*4f630*/  MOV R5, R246 ;  /* 0x000000f600057202 */ /* 0x000fc40000000f00 */
[----:B------:R-:W-:Y:S04]  /*4f640*/  STL [R1+0x1024], R246 ;  /* 0x001024f601007387 */ /* 0x000fe80000100800 */
[----:B------:R-:W-:Y:S01]  /*4f650*/  STL [R1+0x1030], R244 ;  /* 0x001030f401007387 */ /* 0x000fe20000100800 */
[----:B-1----:R-:W-:-:S03]  /*4f660*/  LOP3.LUT R3, R3, 0x7f, RZ, 0xc0, !PT ;  /* 0x0000007f03037812 */ /* 0x002fc600078ec0ff */
[----:B------:R-:W4:Y:S04]  /*4f670*/  LDL.LU R243, [R1+0x1034] ;  /* 0x0010340001f37983 */ /* 0x000f280000300800 */
[----:B------:R1:W-:Y:S04]  /*4f680*/  STL [R1+0x102c], R245 ;  /* 0x00102cf501007387 */ /* 0x0003e80000100800 */
[----:B------:R-:W4:Y:S01]  /*4f690*/  LDL.LU R247, [R1+0x1074] ;  /* 0x0010740001f77983 */ /* 0x000f220000300800 */
[----:B------:R-:W-:-:S03]  /*4f6a0*/  ISETP.GE.AND P1, PT, R3, R2, PT ;  /* 0x000000020300720c */ /* 0x000fc60003f26270 */
[----:B------:R1:W-:Y:S02]  /*4f6b0*/  LDGSTS.E [R0+0x3800c], desc[UR8][R4.64], P2 ;  /* 0x3800c00004007fae */ /* 0x0003e40009121848 */
[----:B-1----:R-:W-:Y:S02]  /*4f6c0*/  MOV R5, R245 ;  /* 0x000000f500057202 */ /* 0x002fe40000000f00 */
[----:B------:R-:W4:Y:S04]  /*4f6d0*/  LDL.LU R245, [R1+0x10b4] ;  /* 0x0010b40001f57983 */ /* 0x000f280000300800 */
[----:B------:R-:W4:Y:S01]  /*4f6e0*/  LDL.LU R3, [R1+0x10b8] ;  /* 0x0010b80001037983 */ /* 0x000f220000300800 */
[----:B------:R-:W-:-:S03]  /*4f6f0*/  IMAD.MOV.U32 R4, RZ, RZ, R244 ;  /* 0x000000ffff047224 */ /* 0x000fc600078e00f4 */
[----:B------:R-:W4:Y:S04]  /*4f700*/  LDL.LU R246, [R1+0x10f4] ;  /* 0x0010f40001f67983 */ /* 0x000f280000300800 */
[----:B------:R-:W4:Y:S04]  /*4f710*/  LDL.LU R244, [R1+0x10f8] ;  /* 0x0010f80001f47983 */ /* 0x000f280000300800 */
[----:B------:R1:W-:Y:S01]  /*4f720*/  LDGSTS.E [R0+0x3c00c], desc[UR8][R4.64], P2 ;  /* 0x3c00c00004007fae */ /* 0x0003e20009121848 */
[----:B------:R-:W-:-:S03]  /*4f730*/  ULEA UR12, UR60, UR10, 0xf ;  /* 0x0000000a3c0c7291 */ /* 0x000fc6000f8e783f */
[----:B------:R-:W0:Y:S01]  /*4f740*/  LDGDEPBAR ;  /* 0x00000000000079af */ /* 0x000e220000000000 */
[----:B-1----:R-:W-:-:S04]  /*4f750*/  SEL R0, RZ, 0x4, P1 ;  /* 0x00000004ff007807 */ /* 0x002fc80000800000 */
[----:B------:R-:W-:Y:S01]  /*4f760*/  SEL R0, R0, RZ, !P0 ;  /* 0x000000ff00007207 */ /* 0x000fe20004000000 */
[----:B------:R-:W-:-:S03]  /*4f770*/  IMAD.U32 R2, RZ, RZ, UR12 ;  /* 0x0000000cff027e24 */ /* 0x000fc6000f8e00ff */
[----:B------:R-:W-:Y:S02]  /*4f780*/  ISETP.NE.U32.AND P0, PT, R0, RZ, PT ;  /* 0x000000ff0000720c */ /* 0x000fe40003f05070 */
[----:B------:R-:W-:Y:S02]  /*4f790*/  IADD3 R0, R7, 0x100000, R2 ;  /* 0x0010000007007810 */ /* 0x000fe40007ffe002 */
[----:B---3--:R-:W-:Y:S02]  /*4f7a0*/  IADD3 R8, P1, R8, UR5, RZ ;  /* 0x0000000508087c10 */ /* 0x008fe4000ff3e0ff */
[----:B--2---:R-:W-:-:S03]  /*4f7b0*/  IADD3 R242, P2, R242, UR5, RZ ;  /* 0x00000005f2f27c10 */ /* 0x004fc6000ff5e0ff */
[----:B------:R1:W-:Y:S01]  /*4f7c0*/  STL [R1+0x1038], R8 ;  /* 0x0010380801007387 */ /* 0x0003e20000100800 */
[----:B------:R-:W-:-:S03]  /*4f7d0*/  MOV R4, R8 ;  /* 0x0000000800047202 */ /* 0x000fc60000000f00 */
[----:B------:R-:W-:Y:S01]  /*4f7e0*/  STL [R1+0x1078], R242 ;  /* 0x001078f201007387 */ /* 0x000fe20000100800 */
[----:B----4-:R-:W-:-:S05]  /*4f7f0*/  IADD3.X R243, R243, UR7, RZ, P1, !PT ;  /* 0x00000007f3f37c10 */ /* 0x010fca0008ffe4ff */
[----:B------:R-:W-:Y:S01]  /*4f800*/  IMAD.MOV.U32 R5, RZ, RZ, R243 ;  /* 0x000000ffff057224 */ /* 0x000fe200078e00f3 */
[----:B------:R-:W-:Y:S01]  /*4f810*/  IADD3.X R247, R247, UR7, RZ, P2, !PT ;  /* 0x00000007f7f77c10 */ /* 0x000fe200097fe4ff */
[----:B------:R2:W-:Y:S04]  /*4f820*/  STL [R1+0x1034], R243 ;  /* 0x001034f301007387 */ /* 0x0005e80000100800 */
[----:B------:R3:W-:Y:S04]  /*4f830*/  STL [R1+0x1074], R247 ;  /* 0x001074f701007387 */ /* 0x0007e80000100800 */
[----:B-1----:R-:W4:Y:S04]  /*4f840*/  LDL.LU R8, [R1+0x1138] ;  /* 0x0011380001087983 */ /* 0x002f280000300800 */
[----:B------:R1:W-:Y:S04]  /*4f850*/  LDGSTS.E [R0+0x40000], desc[UR8][R4.64], P0 ;  /* 0x4000000004007fae */ /* 0x0003e80008121848 */
[----:B--2---:R-:W2:Y:S01]  /*4f860*/  LDL.LU R243, [R1+0x1178] ;  /* 0x0011780001f37983 */ /* 0x004ea20000300800 */
[----:B------:R-:W-:-:S02]  /*4f870*/  IADD3 R3, P1, R3, UR5, RZ ;  /* 0x0000000503037c10 */ /* 0x000fc4000ff3e0ff */
[----:B-1----:R-:W-:Y:S01]  /*4f880*/  MOV R4, R242 ;  /* 0x000000f200047202 */ /* 0x002fe20000000f00 */
[----:B------:R-:W-:Y:S01]  /*4f890*/  IMAD.MOV.U32 R5, RZ, RZ, R247 ;  /* 0x000000ffff057224 */ /* 0x000fe200078e00f7 */
[----:B------:R-:W2:Y:S01]  /*4f8a0*/  LDL.LU R242, [R1+0x1134] ;  /* 0x0011340001f27983 */ /* 0x000ea20000300800 */
[----:B------:R-:W-:Y:S02]  /*4f8b0*/  IADD3.X R245, R245, UR7, RZ, P1, !PT ;  /* 0x00000007f5f57c10 */ /* 0x000fe40008ffe4ff */
[----:B------:R-:W-:Y:S01]  /*4f8c0*/  IADD3 R244, P2, R244, UR5, RZ ;  /* 0x00000005f4f47c10 */ /* 0x000fe2000ff5e0ff */
[----:B---3--:R-:W3:Y:S03]  /*4f8d0*/  LDL.LU R247, [R1+0x1174] ;  /* 0x0011740001f77983 */ /* 0x008ee60000300800 */
[----:B------:R-:W-:Y:S01]  /*4f8e0*/  IADD3.X R246, R246, UR7, RZ, P2, !PT ;  /* 0x00000007f6f67c10 */ /* 0x000fe200097fe4ff */
[----:B------:R1:W-:Y:S04]  /*4f8f0*/  LDGSTS.E [R0+0x40400], desc[UR8][R4.64], P0 ;  /* 0x4040000004007fae */ /* 0x0003e80008121848 */
[----:B------:R-:W-:Y:S04]  /*4f900*/  STL [R1+0x10b8], R3 ;  /* 0x0010b80301007387 */ /* 0x000fe80000100800 */
[----:B------:R1:W-:Y:S02]  /*4f910*/  STL [R1+0x10b4], R245 ;  /* 0x0010b4f501007387 */ /* 0x0003e40000100800 */
[----:B-1----:R-:W-:Y:S01]  /*4f920*/  MOV R4, R3 ;  /* 0x0000000300047202 */ /* 0x002fe20000000f00 */
[----:B------:R-:W-:Y:S01]  /*4f930*/  IMAD.MOV.U32 R5, RZ, RZ, R245 ;  /* 0x000000ffff057224 */ /* 0x000fe200078e00f5 */
[----:B------:R-:W-:Y:S04]  /*4f940*/  STL [R1+0x10f8], R244 ;  /* 0x0010f8f401007387 */ /* 0x000fe80000100800 */
[----:B------:R-:W3:Y:S04]  /*4f950*/  LDL.LU R245, [R1+0x11b8] ;  /* 0x0011b80001f57983 */ /* 0x000ee80000300800 */
[----:B------:R1:W-:Y:S04]  /*4f960*/  STL [R1+0x10f4], R246 ;  /* 0x0010f4f601007387 */ /* 0x0003e80000100800 */
[----:B------:R1:W-:Y:S04]  /*4f970*/  LDGSTS.E [R0+0x40800], desc[UR8][R4.64], P0 ;  /* 0x4080000004007fae */ /* 0x0003e80008121848 */
[----:B------:R-:W3:Y:S01]  /*4f980*/  LDL.LU R3, [R1+0x11f8] ;  /* 0x0011f80001037983 */ /* 0x000ee20000300800 */
[----:B-1----:R-:W-:-:S03]  /*4f990*/  IMAD.MOV.U32 R5, RZ, RZ, R246 ;  /* 0x000000ffff057224 */ /* 0x002fc600078e00f6 */
[----:B------:R-:W3:Y:S01]  /*4f9a0*/  LDL.LU R246, [R1+0x11b4] ;  /* 0x0011b40001f67983 */ /* 0x000ee20000300800 */
[----:B------:R-:W-:-:S03]  /*4f9b0*/  MOV R4, R244 ;  /* 0x000000f400047202 */ /* 0x000fc60000000f00 */
[----:B------:R-:W3:Y:S04]  /*4f9c0*/  LDL.LU R244, [R1+0x11f4] ;  /* 0x0011f40001f47983 */ /* 0x000ee80000300800 */
[----:B------:R1:W-:Y:S01]  /*4f9d0*/  LDGSTS.E [R0+0x40c00], desc[UR8][R4.64], P0 ;  /* 0x40c0000004007fae */ /* 0x0003e20008121848 */
[----:B----4-:R-:W-:-:S04]  /*4f9e0*/  IADD3 R8, P1, R8, UR5, RZ ;  /* 0x0000000508087c10 */ /* 0x010fc8000ff3e0ff */
[----:B-1----:R-:W-:Y:S02]  /*4f9f0*/  MOV R4, R8 ;  /* 0x0000000800047202 */ /* 0x002fe40000000f00 */
[----:B--2---:R-:W-:Y:S01]  /*4fa00*/  IADD3 R243, P2, R243, UR5, RZ ;  /* 0x00000005f3f37c10 */ /* 0x004fe2000ff5e0ff */
[----:B------:R1:W-:Y:S01]  /*4fa10*/  STL [R1+0x1138], R8 ;  /* 0x0011380801007387 */ /* 0x0003e20000100800 */
[----:B------:R-:W-:Y:S02]  /*4fa20*/  IADD3.X R242, R242, UR7, RZ, P1, !PT ;  /* 0x00000007f2f27c10 */ /* 0x000fe40008ffe4ff */
[----:B---3--:R-:W-:-:S03]  /*4fa30*/  IADD3.X R247, R247, UR7, RZ, P2, !PT ;  /* 0x00000007f7f77c10 */ /* 0x008fc600097fe4ff */
[----:B------:R-:W-:Y:S01]  /*4fa40*/  IMAD.MOV.U32 R5, RZ, RZ, R242 ;  /* 0x000000ffff057224 */ /* 0x000fe200078e00f2 */
[----:B------:R2:W-:Y:S04]  /*4fa50*/  STL [R1+0x1134], R242 ;  /* 0x001134f201007387 */ /* 0x0005e80000100800 */
[----:B------:R3:W-:Y:S04]  /*4fa60*/  LDGSTS.E [R0+0x41000], desc[UR8][R4.64], P0 ;  /* 0x4100000004007fae */ /* 0x0007e80008121848 */
[----:B------:R4:W-:Y:S04]  /*4fa70*/  STL [R1+0x1178], R243 ;  /* 0x001178f301007387 */ /* 0x0009e80000100800 */
[----:B-1----:R-:W4:Y:S01]  /*4fa80*/  LDL.LU R8, [R1+0x1040] ;  /* 0x0010400001087983 */ /* 0x002f220000300800 */
[----:B---3--:R-:W-:Y:S01]  /*4fa90*/  MOV R4, R243 ;  /* 0x000000f300047202 */ /* 0x008fe20000000f00 */
[----:B------:R-:W-:Y:S01]  /*4faa0*/  IMAD.MOV.U32 R5, RZ, RZ, R247 ;  /* 0x000000ffff057224 */ /* 0x000fe200078e00f7 */
[----:B------:R-:W-:Y:S01]  /*4fab0*/  IADD3 R245, P1, R245, UR5, RZ ;  /* 0x00000005f5f57c10 */ /* 0x000fe2000ff3e0ff */
[----:B------:R1:W-:Y:S04]  /*4fac0*/  STL [R1+0x1174], R247 ;  /* 0x001174f701007387 */ /* 0x0003e80000100800 */
[----:B--2---:R-:W2:Y:S04]  /*4fad0*/  LDL.LU R242, [R1+0x1080] ;  /* 0x0010800001f27983 */ /* 0x004ea80000300800 */
[----:B----4-:R-:W3:Y:S01]  /*4fae0*/  LDL.LU R243, [R1+0x103c] ;  /* 0x00103c0001f37983 */ /* 0x010ee20000300800 */
[----:B------:R-:W-:-:S03]  /*4faf0*/  IADD3 R3, P2, R3, UR5, RZ ;  /* 0x0000000503037c10 */ /* 0x000fc6000ff5e0ff */
[----:B------:R4:W-:Y:S04]  /*4fb00*/  LDGSTS.E [R0+0x41400], desc[UR8][R4.64], P0 ;  /* 0x4140000004007fae */ /* 0x0009e80008121848 */
[----:B-1----:R-:W3:Y:S01]  /*4fb10*/  LDL.LU R247, [R1+0x107c] ;  /* 0x00107c0001f77983 */ /* 0x002ee20000300800 */
[----:B------:R-:W-:-:S03]  /*4fb20*/  IADD3.X R246, R246, UR7, RZ, P1, !PT ;  /* 0x00000007f6f67c10 */ /* 0x000fc60008ffe4ff */
[----:B------:R1:W-:Y:S01]  /*4fb30*/  STL [R1+0x11b8], R245 ;  /* 0x0011b8f501007387 */ /* 0x0003e20000100800 */
[----:B----4-:R-:W-:Y:S02]  /*4fb40*/  MOV R4, R245 ;  /* 0x000000f500047202 */ /* 0x010fe40000000f00 */
[----:B------:R-:W-:Y:S01]  /*4fb50*/  IADD3.X R244, R244, UR7, RZ, P2, !PT ;  /* 0x00000007f4f47c10 */ /* 0x000fe200097fe4ff */
[----:B------:R-:W-:Y:S01]  /*4fb60*/  IMAD.MOV.U32 R5, RZ, RZ, R246 ;  /* 0x000000ffff057224 */ /* 0x000fe200078e00f6 */
[----:B------:R-:W-:Y:S04]  /*4fb70*/  STL [R1+0x11b4], R246 ;  /* 0x0011b4f601007387 */ /* 0x000fe80000100800 */
[----:B------:R4:W-:Y:S04]  /*4fb80*/  STL [R1+0x11f8], R3 ;  /* 0x0011f80301007387 */ /* 0x0009e80000100800 */
[----:B------:R4:W-:Y:S04]  /*4fb90*/  LDGSTS.E [R0+0x41800], desc[UR8][R4.64], P0 ;  /* 0x4180000004007fae */ /* 0x0009e80008121848 */
[----:B------:R4:W-:Y:S04]  /*4fba0*/  STL [R1+0x11f4], R244 ;  /* 0x0011f4f401007387 */ /* 0x0009e80000100800 */
[----:B-1----:R-:W3:Y:S01]  /*4fbb0*/  LDL.LU R245, [R1+0x10bc] ;  /* 0x0010bc0001f57983 */ /* 0x002ee20000300800 */
[----:B----4-:R-:W-:-:S03]  /*4fbc0*/  MOV R4, R3 ;  /* 0x0000000300047202 */ /* 0x010fc60000000f00 */
[----:B------:R-:W4:Y:S01]  /*4fbd0*/  LDL.LU R3, [R1+0x10c0] ;  /* 0x0010c00001037983 */ /* 0x000f220000300800 */
[----:B------:R-:W-:-:S03]  /*4fbe0*/  IMAD.MOV.U32 R5, RZ, RZ, R244 ;  /* 0x000000ffff057224 */ /* 0x000fc600078e00f4 */
[----:B------:R-:W4:Y:S04]  /*4fbf0*/  LDL.LU R246, [R1+0x10fc] ;  /* 0x0010fc0001f67983 */ /* 0x000f280000300800 */
[----:B------:R-:W4:Y:S04]  /*4fc00*/  LDL.LU R244, [R1+0x1100] ;  /* 0x0011000001f47983 */ /* 0x000f280000300800 */
[----:B------:R1:W-:Y:S02]  /*4fc10*/  LDGSTS.E [R0+0x41c00], desc[UR8][R4.64], P0 ;  /* 0x41c0000004007fae */ /* 0x0003e40008121848 */
[----:B-1----:R-:W-:-:S04]  /*4fc20*/  LOP3.LUT R0, R7, 0x10, RZ, 0x3c, !PT ;  /* 0x0000001007007812 */ /* 0x002fc800078e3cff */
[----:B------:R-:W-:Y:S02]  /*4fc30*/  IADD3 R0, R0, 0x100000, R2 ;  /* 0x0010000000007810 */ /* 0x000fe40007ffe002 */
[----:B------:R-:W-:-:S04]  /*4fc40*/  IADD3 R8, P1, R8, UR5, RZ ;  /* 0x0000000508087c10 */ /* 0x000fc8000ff3e0ff */
[----:B------:R-:W-:Y:S01]  /*4fc50*/  MOV R4, R8 ;  /* 0x0000000800047202 */ /* 0x000fe20000000f00 */
[----:B------:R1:W-:Y:S01]  /*4fc60*/  STL [R1+0x1040], R8 ;  /* 0x0010400801007387 */ /* 0x0003e20000100800 */
[----:B--2---:R-:W-:Y:S02]  /*4fc70*/  IADD3 R242, P2, R242, UR5, RZ ;  /* 0x00000005f2f27c10 */ /* 0x004fe4000ff5e0ff */
[----:B---3--:R-:W-:-:S03]  /*4fc80*/  IADD3.X R243, R243, UR7, RZ, P1, !PT ;  /* 0x00000007f3f37c10 */ /* 0x008fc60008ffe4ff */
[----:B------:R-:W-:Y:S02]  /*4fc90*/  STL [R1+0x1080], R242 ;  /* 0x001080f201007387 */ /* 0x000fe40000100800 */
[----:B------:R-:W-:Y:S02]  /*4fca0*/  IMAD.MOV.U32 R5, RZ, RZ, R243 ;  /* 0x000000ffff057224 */ /* 0x000fe400078e00f3 */
[----:B------:R2:W-:Y:S01]  /*4fcb0*/  STL [R1+0x103c], R243 ;  /* 0x00103cf301007387 */ /* 0x0005e20000100800 */
[----:B------:R-:W-:-:S03]  /*4fcc0*/  IADD3.X R247, R247, UR7, RZ, P2, !PT ;  /* 0x00000007f7f77c10 */ /* 0x000fc600097fe4ff */
[----:B-1----:R-:W3:Y:S04]  /*4fcd0*/  LDL.LU R8, [R1+0x1140] ;  /* 0x0011400001087983 */ /* 0x002ee80000300800 */
[----:B------:R1:W-:Y:S04]  /*4fce0*/  LDGSTS.E [R0+0x40080], desc[UR8][R4.64], P0 ;  /* 0x4008000004007fae */ /* 0x0003e80008121848 */
[----:B--2---:R-:W2:Y:S04]  /*4fcf0*/  LDL.LU R243, [R1+0x1180] ;  /* 0x0011800001f37983 */ /* 0x004ea80000300800 */
[----:B------:R1:W-:Y:S02]  /*4fd00*/  STL [R1+0x107c], R247 ;  /* 0x00107cf701007387 */ /* 0x0003e40000100800 */
[----:B-1----:R-:W-:Y:S01]  /*4fd10*/  MOV R4, R242 ;  /* 0x000000f200047202 */ /* 0x002fe20000000f00 */
[----:B------:R-:W-:Y:S01]  /*4fd20*/  IMAD.MOV.U32 R5, RZ, RZ, R247 ;  /* 0x000000ffff057224 */ /* 0x000fe200078e00f7 */
[----:B------:R-:W2:Y:S04]  /*4fd30*/  LDL.LU R242, [R1+0x113c] ;  /* 0x00113c0001f27983 */ /* 0x000ea80000300800 */
[----:B------:R-:W2:Y:S04]  /*4fd40*/  LDL.LU R247, [R1+0x117c] ;  /* 0x00117c0001f77983 */ /* 0x000ea80000300800 */
[----:B------:R1:W-:Y:S01]  /*4fd50*/  LDGSTS.E [R0+0x40480], desc[UR8][R4.64], P0 ;  /* 0x4048000004007fae */ /* 0x0003e20008121848 */
[----:B----4-:R-:W-:-:S04]  /*4fd60*/  IADD3 R3, P1, R3, UR5, RZ ;  /* 0x0000000503037c10 */ /* 0x010fc8000ff3e0ff */
[----:B------:R-:W-:Y:S02]  /*4fd70*/  IADD3.X R245, R245, UR7, RZ, P1, !PT ;  /* 0x00000007f5f57c10 */ /* 0x000fe40008ffe4ff */
[----:B------:R-:W-:Y:S01]  /*4fd80*/  IADD3 R244, P2, R244, UR5, RZ ;  /* 0x00000005f4f47c10 */ /* 0x000fe2000ff5e0ff */
[----:B------:R-:W-:Y:S01]  /*4fd90*/  STL [R1+0x10c0], R3 ;  /* 0x0010c00301007387 */ /* 0x000fe20000100800 */
[----:B-1----:R-:W-:Y:S01]  /*4fda0*/  MOV R4, R3 ;  /* 0x0000000300047202 */ /* 0x002fe20000000f00 */
[----:B------:R-:W-:Y:S01]  /*4fdb0*/  IMAD.MOV.U32 R5, RZ, RZ, R245 ;  /* 0x000000ffff057224 */ /* 0x000fe200078e00f5 */
[----:B------:R-:W-:Y:S01]  /*4fdc0*/  IADD3.X R246, R246, UR7, RZ, P2, !PT ;  /* 0x00000007f6f67c10 */ /* 0x000fe200097fe4ff */
[----:B------:R1:W-:Y:S04]  /*4fdd0*/  STL [R1+0x10bc], R245 ;  /* 0x0010bcf501007387 */ /* 0x0003e80000100800 */
[----:B------:R-:W-:Y:S04]  /*4fde0*/  STL [R1+0x1100], R244 ;  /* 0x001100f401007387 */ /* 0x000fe80000100800 */
[----:B------:R4:W-:Y:S04]  /*4fdf0*/  LDGSTS.E [R0+0x40880], desc[UR8][R4.64], P0 ;  /* 0x4088000004007fae */ /* 0x0009e80008121848 */
[----:B-1----:R-:W2:Y:S04]  /*4fe00*/  LDL.LU R245, [R1+0x11c0] ;  /* 0x0011c00001f57983 */ /* 0x002ea80000300800 */
[----:B------:R1:W-:Y:S04]  /*4fe10*/  STL [R1+0x10fc], R246 ;  /* 0x0010fcf601007387 */ /* 0x0003e80000100800 */
[----:B------:R-:W2:Y:S01]  /*4fe20*/  LDL.LU R3, [R1+0x1200] ;  /* 0x0012000001037983 */ /* 0x000ea20000300800 */
[----:B----4-:R-:W-:Y:S01]  /*4fe30*/  IMAD.MOV.U32 R5, RZ, RZ, R246 ;  /* 0x000000ffff057224 */ /* 0x010fe200078e00f6 */
[----:B------:R-:W-:-:S02]  /*4fe40*/  MOV R4, R244 ;  /* 0x000000f400047202 */ /* 0x000fc40000000f00 */
[----:B-1----:R-:W4:Y:S04]  /*4fe50*/  LDL.LU R246, [R1+0x11bc] ;  /* 0x0011bc0001f67983 */ /* 0x002f280000300800 */
[----:B------:R-:W4:Y:S04]  /*4fe60*/  LDL.LU R244, [R1+0x11fc] ;  /* 0x0011fc0001f47983 */ /* 0x000f280000300800 */
[----:B------:R1:W-:Y:S01]  /*4fe70*/  LDGSTS.E [R0+0x40c80], desc[UR8][R4.64], P0 ;  /* 0x40c8000004007fae */ /* 0x0003e20008121848 */
[----:B---3--:R-:W-:-:S04]  /*4fe80*/  IADD3 R8, P1, R8, UR5, RZ ;  /* 0x0000000508087c10 */ /* 0x008fc8000ff3e0ff */
[----:B-1----:R-:W-:Y:S02]  /*4fe90*/  MOV R4, R8 ;  /* 0x0000000800047202 */ /* 0x002fe40000000f00 */
[----:B--2---:R-:W-:Y:S01]  /*4fea0*/  IADD3 R243, P2, R243, UR5, RZ ;  /* 0x00000005f3f37c10 */ /* 0x004fe2000ff5e0ff */
[----:B------:R1:W-:Y:S01]  /*4feb0*/  STL [R1+0x1140], R8 ;  /* 0x0011400801007387 */ /* 0x0003e20000100800 */
[----:B------:R-:W-:Y:S02]  /*4fec0*/  IADD3.X R242, R242, UR7, RZ, P1, !PT ;  /* 0x00000007f2f27c10 */ /* 0x000fe40008ffe4ff */
[----:B------:R-:W-:-:S03]  /*4fed0*/  IADD3.X R247, R247, UR7, RZ, P2, !PT ;  /* 0x00000007f7f77c10 */ /* 0x000fc600097fe4ff */
[----:B------:R-:W-:Y:S01]  /*4fee0*/  IMAD.MOV.U32 R5, RZ, RZ, R242 ;  /* 0x000000ffff057224 */ /* 0x000fe200078e00f2 */
[----:B------:R2:W-:Y:S04]  /*4fef0*/  STL [R1+0x113c], R242 ;  /* 0x00113cf201007387 */ /* 0x0005e80000100800 */
[----:B------:R3:W-:Y:S04]  /*4ff00*/  LDGSTS.E [R0+0x41080], desc[UR8][R4.64], P0 ;  /* 0x4108000004007fae */ /* 0x0007e80008121848 */
[----:B------:R2:W-:Y:S04]  /*4ff10*/  STL [R1+0x1180], R243 ;  /* 0x001180f301007387 */ /* 0x0005e80000100800 */
[----:B-1----:R-:W4:Y:S01]  /*4ff20*/  LDL.LU R8, [R1+0x1048] ;  /* 0x0010480001087983 */ /* 0x002f220000300800 */
[----:B---3--:R-:W-:Y:S01]  /*4ff30*/  MOV R4, R243 ;  /* 0x000000f300047202 */ /* 0x008fe20000000f00 */
[----:B------:R-:W-:-:S02]  /*4ff40*/  IMAD.MOV.U32 R5, RZ, RZ, R247 ;  /* 0x000000ffff057224 */ /* 0x000fc400078e00f7 */
[----:B------:R1:W-:Y:S04]  /*4ff50*/  STL [R1+0x117c], R247 ;  /* 0x00117cf701007387 */ /* 0x0003e80000100800 */
[----:B--2---:R-:W2:Y:S04]  /*4ff60*/  LDL.LU R242, [R1+0x1088] ;  /* 0x0010880001f27983 */ /* 0x004ea80000300800 */
[----:B------:R-:W3:Y:S04]  /*4ff70*/  LDL.LU R243, [R1+0x1044] ;  /* 0x0010440001f37983 */ /* 0x000ee80000300800 */
[----:B------:R4:W-:Y:S01]  /*4ff80*/  LDGSTS.E [R0+0x41480], desc[UR8][R4.64], P0 ;  /* 0x4148000004007fae */ /* 0x0009e20008121848 */
[----:B------:R-:W-:-:S03]  /*4ff90*/  IADD3 R245, P1, R245, UR5, RZ ;  /* 0x00000005f5f57c10 */ /* 0x000fc6000ff3e0ff */
[----:B-1----:R-:W3:Y:S01]  /*4ffa0*/  LDL.LU R247, [R1+0x1084] ;  /* 0x0010840001f77983 */ /* 0x002ee20000300800 */
[----:B------:R-:W-:Y:S02]  /*4ffb0*/  IADD3 R3, P2, R3, UR5, RZ ;  /* 0x0000000503037c10 */ /* 0x000fe4000ff5e0ff */
[----:B----4-:R-:W-:Y:S02]  /*4ffc0*/  IADD3.X R246, R246, UR7, RZ, P1, !PT ;  /* 0x00000007f6f67c10 */ /* 0x010fe40008ffe4ff */
[----:B------:R-:W-:Y:S02]  /*4ffd0*/  MOV R4, R245 ;  /* 0x000000f500047202 */ /* 0x000fe40000000f00 */
[----:B------:R-:W-:Y:S01]  /*4ffe0*/  IADD3.X R244, R244, UR7, RZ, P2, !PT ;  /* 0x00000007f4f47c10 */ /* 0x000fe200097fe4ff */
[----:B------:R-:W-:Y:S01]  /*4fff0*/  IMAD.MOV.U32 R5, RZ, RZ, R246 ;  /* 0x000000ffff057224 */ /* 0x000fe200078e00f6 */
[----:B------:R1:W-:Y:S04]  /*50000*/  STL [R1+0x11c0], R245 ;  /* 0x0011c0f501007387 */ /* 0x0003e80000100800 */
        /* <DEDUP_REMOVED lines=65> */
[----:B------:R1:W-:Y:S04]  /*50420*/  LDGSTS.E [R0+0x41500], desc[UR8][R4.64], P0 ;  /* 0x4150000004007fae */ /* 0x0003e80008121848 */
[----:B-1----:R-:W3:Y:S01]  /*50430*/  LDL.LU R247, [R1+0x108c] ;  /* 0x00108c0001f77983 */ /* 0x002ee20000300800 */
[----:B------:R-:W-:-:S04]  /*50440*/  IADD3 R245, P1, R245, UR5, RZ ;  /* 0x00000005f5f57c10 */ /* 0x000fc8000ff3e0ff */
[----:B------:R-:W-:Y:S02]  /*50450*/  MOV R4, R245 ;  /* 0x000000f500047202 */ /* 0x000fe40000000f00 */
[----:B------:R-:W-:Y:S02]  /*50460*/  IADD3 R3, P2, R3, UR5, RZ ;  /* 0x0000000503037c10 */ /* 0x000fe4000ff5e0ff */
[----:B----4-:R-:W-:Y:S01]  /*50470*/  IADD3.X R246, R246, UR7, RZ, P1, !PT ;  /* 0x00000007f6f67c10 */ /* 0x010fe20008ffe4ff */
[----:B------:R1:W-:Y:S01]  /*50480*/  STL [R1+0x11c8], R245 ;  /* 0x0011c8f501007387 */ /* 0x0003e20000100800 */
[----:B------:R-:W-:-:S03]  /*50490*/  IADD3.X R244, R244, UR7, RZ, P2, !PT ;  /* 0x00000007f4f47c10 */ /* 0x000fc600097fe4ff */
        /* <DEDUP_REMOVED lines=164> */
[----:B------:R-:W-:Y:S01]  /*50ee0*/  STL [R1+0x1060], R8 ;  /* 0x0010600801007387 */ /* 0x000fe20000100800 */
[----:B--2---:R-:W-:Y:S02]  /*50ef0*/  IADD3 R242, P2, R242, UR5, RZ ;  /* 0x00000005f2f27c10 */ /* 0x004fe4000ff5e0ff */
[----:B---3--:R-:W-:-:S03]  /*50f00*/  IADD3.X R243, R243, UR7, RZ, P1, !PT ;  /* 0x00000007f3f37c10 */ /* 0x008fc60008ffe4ff */
[----:B------:R-:W-:Y:S02]  /*50f10*/  STL [R1+0x10a0], R242 ;  /* 0x0010a0f201007387 */ /* 0x000fe40000100800 */
[----:B------:R-:W-:Y:S02]  /*50f20*/  IMAD.MOV.U32 R5, RZ, RZ, R243 ;  /* 0x000000ffff057224 */ /* 0x000fe400078e00f3 */
[----:B------:R1:W-:Y:S01]  /*50f30*/  STL [R1+0x105c], R243 ;  /* 0x00105cf301007387 */ /* 0x0003e20000100800 */
[----:B------:R-:W-:-:S03]  /*50f40*/  IADD3.X R247, R247, UR7, RZ, P2, !PT ;  /* 0x00000007f7f77c10 */ /* 0x000fc600097fe4ff */
[----:B------:R2:W-:Y:S04]  /*50f50*/  LDGSTS.E [R0+0x40280], desc[UR8][R4.64], P0 ;  /* 0x4028000004007fae */ /* 0x0005e80008121848 */
[----:B-1----:R-:W3:Y:S04]  /*50f60*/  LDL.LU R243, [R1+0x1160] ;  /* 0x0011600001f37983 */ /* 0x002ee80000300800 */
[----:B------:R-:W3:Y:S01]  /*50f70*/  LDL.LU R8, [R1+0x11a0] ;  /* 0x0011a00001087983 */ /* 0x000ee20000300800 */
[----:B--2---:R-:W-:Y:S01]  /*50f80*/  MOV R4, R242 ;  /* 0x000000f200047202 */ /* 0x004fe20000000f00 */
[----:B------:R-:W-:-:S02]  /*50f90*/  IMAD.MOV.U32 R5, RZ, RZ, R247 ;  /* 0x000000ffff057224 */ /* 0x000fc400078e00f7 */
[----:B------:R1:W-:Y:S04]  /*50fa0*/  STL [R1+0x109c], R247 ;  /* 0x00109cf701007387 */ /* 0x0003e80000100800 */
[----:B------:R2:W-:Y:S04]  /*50fb0*/  LDGSTS.E [R0+0x40680], desc[UR8][R4.64], P0 ;  /* 0x4068000004007fae */ /* 0x0005e80008121848 */
[----:B-1----:R-:W3:Y:S04]  /*50fc0*/  LDL.LU R247, [R1+0x115c] ;  /* 0x00115c0001f77983 */ /* 0x002ee80000300800 */
[----:B------:R-:W3:Y:S01]  /*50fd0*/  LDL.LU R242, [R1+0x119c] ;  /* 0x00119c0001f27983 */ /* 0x000ee20000300800 */
[----:B----4-:R-:W-:-:S04]  /*50fe0*/  IADD3 R3, P1, R3, UR5, RZ ;  /* 0x0000000503037c10 */ /* 0x010fc8000ff3e0ff */
[----:B------:R-:W-:Y:S02]  /*50ff0*/  IADD3.X R245, R245, UR7, RZ, P1, !PT ;  /* 0x00000007f5f57c10 */ /* 0x000fe40008ffe4ff */
[----:B------:R-:W-:Y:S01]  /*51000*/  IADD3 R244, P2, R244, UR5, RZ ;  /* 0x00000005f4f47c10 */ /* 0x000fe2000ff5e0ff */
[----:B------:R-:W-:Y:S01]  /*51010*/  STL [R1+0x10e0], R3 ;  /* 0x0010e00301007387 */ /* 0x000fe20000100800 */
[----:B--2---:R-:W-:Y:S01]  /*51020*/  MOV R4, R3 ;  /* 0x0000000300047202 */ /* 0x004fe20000000f00 */
[----:B------:R-:W-:Y:S01]  /*51030*/  IMAD.MOV.U32 R5, RZ, RZ, R245 ;  /* 0x000000ffff057224 */ /* 0x000fe200078e00f5 */
[----:B------:R-:W-:Y:S01]  /*51040*/  IADD3.X R246, R246, UR7, RZ, P2, !PT ;  /* 0x00000007f6f67c10 */ /* 0x000fe200097fe4ff */
[----:B------:R1:W-:Y:S04]  /*51050*/  STL [R1+0x10dc], R245 ;  /* 0x0010dcf501007387 */ /* 0x0003e80000100800 */
[----:B------:R-:W-:Y:S04]  /*51060*/  STL [R1+0x1120], R244 ;  /* 0x001120f401007387 */ /* 0x000fe80000100800 */
[----:B------:R2:W-:Y:S04]  /*51070*/  LDGSTS.E [R0+0x40a80], desc[UR8][R4.64], P0 ;  /* 0x40a8000004007fae */ /* 0x0005e80008121848 */
[----:B-1----:R-:W4:Y:S04]  /*51080*/  LDL.LU R245, [R1+0x11e0] ;  /* 0x0011e00001f57983 */ /* 0x002f280000300800 */
[----:B------:R1:W-:Y:S04]  /*51090*/  STL [R1+0x111c], R246 ;  /* 0x00111cf601007387 */ /* 0x0003e80000100800 */
[----:B------:R-:W4:Y:S01]  /*510a0*/  LDL.LU R3, [R1+0x1220] ;  /* 0x0012200001037983 */ /* 0x000f220000300800 */
[----:B--2---:R-:W-:-:S03]  /*510b0*/  IMAD.MOV.U32 R5, RZ, RZ, R246 ;  /* 0x000000ffff057224 */ /* 0x004fc600078e00f6 */
[----:B-1----:R-:W2:Y:S01]  /*510c0*/  LDL.LU R246, [R1+0x11dc] ;  /* 0x0011dc0001f67983 */ /* 0x002ea20000300800 */
[----:B------:R-:W-:-:S03]  /*510d0*/  MOV R4, R244 ;  /* 0x000000f400047202 */ /* 0x000fc60000000f00 */
[----:B------:R-:W2:Y:S04]  /*510e0*/  LDL.LU R244, [R1+0x121c] ;  /* 0x00121c0001f47983 */ /* 0x000ea80000300800 */
[----:B------:R1:W-:Y:S01]  /*510f0*/  LDGSTS.E [R0+0x40e80], desc[UR8][R4.64], P0 ;  /* 0x40e8000004007fae */ /* 0x0003e20008121848 */
[----:B---3--:R-:W-:Y:S02]  /*51100*/  IADD3 R243, P1, R243, UR5, RZ ;  /* 0x00000005f3f37c10 */ /* 0x008fe4000ff3e0ff */
[----:B------:R-:W-:Y:S02]  /*51110*/  IADD3 R8, P2, R8, UR5, RZ ;  /* 0x0000000508087c10 */ /* 0x000fe4000ff5e0ff */
[----:B-1----:R-:W-:Y:S02]  /*51120*/  MOV R4, R243 ;  /* 0x000000f300047202 */ /* 0x002fe40000000f00 */
[----:B------:R-:W-:-:S02]  /*51130*/  IADD3.X R247, R247, UR7, RZ, P1, !PT ;  /* 0x00000007f7f77c10 */ /* 0x000fc40008ffe4ff */
[----:B------:R-:W-:-:S03]  /*51140*/  IADD3.X R242, R242, UR7, RZ, P2, !PT ;  /* 0x00000007f2f27c10 */ /* 0x000fc600097fe4ff */
[----:B------:R-:W-:Y:S01]  /*51150*/  IMAD.MOV.U32 R5, RZ, RZ, R247 ;  /* 0x000000ffff057224 */ /* 0x000fe200078e00f7 */
[----:B------:R-:W-:Y:S04]  /*51160*/  STL [R1+0x1160], R243 ;  /* 0x001160f301007387 */ /* 0x000fe80000100800 */
[----:B------:R1:W-:Y:S04]  /*51170*/  LDGSTS.E [R0+0x41280], desc[UR8][R4.64], P0 ;  /* 0x4128000004007fae */ /* 0x0003e80008121848 */
[----:B------:R-:W-:Y:S04]  /*51180*/  STL [R1+0x115c], R247 ;  /* 0x00115cf701007387 */ /* 0x000fe80000100800 */
[----:B------:R3:W-:Y:S01]  /*51190*/  STL [R1+0x11a0], R8 ;  /* 0x0011a00801007387 */ /* 0x0007e20000100800 */
[----:B-1----:R-:W-:Y:S01]  /*511a0*/  MOV R4, R8 ;  /* 0x0000000800047202 */ /* 0x002fe20000000f00 */
[----:B------:R-:W-:-:S02]  /*511b0*/  IMAD.MOV.U32 R5, RZ, RZ, R242 ;  /* 0x000000ffff057224 */ /* 0x000fc400078e00f2 */
[----:B------:R1:W-:Y:S04]  /*511c0*/  STL [R1+0x119c], R242 ;  /* 0x00119cf201007387 */ /* 0x0003e80000100800 */
[----:B------:R4:W-:Y:S04]  /*511d0*/  LDGSTS.E [R0+0x41680], desc[UR8][R4.64], P0 ;  /* 0x4168000004007fae */ /* 0x0009e80008121848 */
[----:B---3--:R-:W3:Y:S04]  /*511e0*/  LDL.LU R8, [R1+0x1068] ;  /* 0x0010680001087983 */ /* 0x008ee80000300800 */
[----:B-1----:R-:W3:Y:S04]  /*511f0*/  LDL.LU R242, [R1+0x10a4] ;  /* 0x0010a40001f27983 */ /* 0x002ee80000300800 */
[----:B------:R-:W3:Y:S01]  /*51200*/  LDL.LU R243, [R1+0x10a8] ;  /* 0x0010a80001f37983 */ /* 0x000ee20000300800 */
[----:B----4-:R-:W-:-:S04]  /*51210*/  IADD3 R245, P1, R245, UR5, RZ ;  /* 0x00000005f5f57c10 */ /* 0x010fc8000ff3e0ff */
[----:B------:R-:W-:Y:S02]  /*51220*/  MOV R4, R245 ;  /* 0x000000f500047202 */ /* 0x000fe40000000f00 */
[----:B------:R-:W-:Y:S02]  /*51230*/  IADD3 R3, P2, R3, UR5, RZ ;  /* 0x0000000503037c10 */ /* 0x000fe4000ff5e0ff */
[----:B--2---:R-:W-:Y:S01]  /*51240*/  IADD3.X R246, R246, UR7, RZ, P1, !PT ;  /* 0x00000007f6f67c10 */ /* 0x004fe20008ffe4ff */
[----:B------:R1:W-:Y:S01]  /*51250*/  STL [R1+0x11e0], R245 ;  /* 0x0011e0f501007387 */ /* 0x0003e20000100800 */
[----:B------:R-:W-:-:S03]  /*51260*/  IADD3.X R244, R244, UR7, RZ, P2, !PT ;  /* 0x00000007f4f47c10 */ /* 0x000fc600097fe4ff */
[----:B------:R-:W-:Y:S01]  /*51270*/  IMAD.MOV.U32 R5, RZ, RZ, R246 ;  /* 0x000000ffff057224 */ /* 0x000fe200078e00f6 */
[----:B------:R-:W-:Y:S04]  /*51280*/  STL [R1+0x11dc], R246 ;  /* 0x0011dcf601007387 */ /* 0x000fe80000100800 */
[----:B------:R-:W-:Y:S04]  /*51290*/  STL [R1+0x1220], R3 ;  /* 0x0012200301007387 */ /* 0x000fe80000100800 */
[----:B------:R2:W-:Y:S04]  /*512a0*/  LDGSTS.E [R0+0x41a80], desc[UR8][R4.64], P0 ;  /* 0x41a8000004007fae */ /* 0x0005e80008121848 */
[----:B------:R4:W-:Y:S04]  /*512b0*/  STL [R1+0x121c], R244 ;  /* 0x00121cf401007387 */ /* 0x0009e80000100800 */
[----:B-1----:R-:W3:Y:S01]  /*512c0*/  LDL.LU R245, [R1+0x10e8] ;  /* 0x0010e80001f57983 */ /* 0x002ee20000300800 */
[----:B--2---:R-:W-:Y:S01]  /*512d0*/  MOV R4, R3 ;  /* 0x0000000300047202 */ /* 0x004fe20000000f00 */
[----:B------:R-:W-:-:S02]  /*512e0*/  IMAD.MOV.U32 R5, RZ, RZ, R244 ;  /* 0x000000ffff057224 */ /* 0x000fc400078e00f4 */
[----:B----4-:R-:W2:Y:S04]  /*512f0*/  LDL.LU R244, [R1+0x1124] ;  /* 0x0011240001f47983 */ /* 0x010ea80000300800 */
[----:B------:R-:W4:Y:S04]  /*51300*/  LDL.LU R246, [R1+0x1128] ;  /* 0x0011280001f67983 */ /* 0x000f280000300800 */
[----:B------:R-:W2:Y:S04]  /*51310*/  LDL.LU R247, [R1+0x1168] ;  /* 0x0011680001f77983 */ /* 0x000ea80000300800 */
[----:B------:R-:W2:Y:S04]  /*51320*/  LDL.LU R3, [R1+0x11a8] ;  /* 0x0011a80001037983 */ /* 0x000ea80000300800 */
[----:B------:R1:W-:Y:S04]  /*51330*/  LDGSTS.E [R0+0x41e80], desc[UR8][R4.64], P0 ;  /* 0x41e8000004007fae */ /* 0x0003e80008121848 */
[----:B------:R-:W4:Y:S01]  /*51340*/  LDL.LU R5, [R1+0x1064] ;  /* 0x0010640001057983 */ /* 0x000f220000300800 */
[----:B-1----:R-:W-:-:S04]  /*51350*/  LOP3.LUT R0, R7, 0x60, RZ, 0x3c, !PT ;  /* 0x0000006007007812 */ /* 0x002fc800078e3cff */
[----:B------:R-:W-:Y:S02]  /*51360*/  IADD3 R0, R0, 0x100000, R2 ;  /* 0x0010000000007810 */ /* 0x000fe40007ffe002 */
[----:B---3--:R-:W-:-:S04]  /*51370*/  IADD3 R8, P1, R8, UR5, RZ ;  /* 0x0000000508087c10 */ /* 0x008fc8000ff3e0ff */
[----:B------:R-:W-:Y:S02]  /*51380*/  MOV R4, R8 ;  /* 0x0000000800047202 */ /* 0x000fe40000000f00 */
[----:B------:R-:W-:Y:S01]  /*51390*/  IADD3 R243, P2, R243, UR5, RZ ;  /* 0x00000005f3f37c10 */ /* 0x000fe2000ff5e0ff */
[----:B------:R1:W-:Y:S03]  /*513a0*/  STL [R1+0x1068], R8 ;  /* 0x0010680801007387 */ /* 0x0003e60000100800 */
[----:B------:R-:W-:Y:S01]  /*513b0*/  IADD3.X R242, R242, UR7, RZ, P2, !PT ;  /* 0x00000007f2f27c10 */ /* 0x000fe200097fe4ff */
[----:B------:R-:W-:Y:S01]  /*513c0*/  STL [R1+0x10a8], R243 ;  /* 0x0010a8f301007387 */ /* 0x000fe20000100800 */
[----:B----4-:R-:W-:-:S05]  /*513d0*/  IADD3.X R5, R5, UR7, RZ, P1, !PT ;  /* 0x0000000705057c10 */ /* 0x010fca0008ffe4ff */
[----:B------:R3:W-:Y:S04]  /*513e0*/  STL [R1+0x1064], R5 ;  /* 0x0010640501007387 */ /* 0x0007e80000100800 */
[----:B------:R4:W-:Y:S04]  /*513f0*/  LDGSTS.E [R0+0x40300], desc[UR8][R4.64], P0 ;  /* 0x4030000004007fae */ /* 0x0009e80008121848 */
[----:B-1----:R-:W2:Y:S04]  /*51400*/  LDL.LU R8, [R1+0x11a4] ;  /* 0x0011a40001087983 */ /* 0x002ea80000300800 */
[----:B------:R1:W-:Y:S01]  /*51410*/  STL [R1+0x10a4], R242 ;  /* 0x0010a4f201007387 */ /* 0x0003e20000100800 */
[----:B----4-:R-:W-:Y:S01]  /*51420*/  IMAD.MOV.U32 R4, RZ, RZ, R243 ;  /* 0x000000ffff047224 */ /* 0x010fe200078e00f3 */
[----:B---3--:R-:W-:-:S02]  /*51430*/  MOV R5, R242 ;  /* 0x000000f200057202 */ /* 0x008fc40000000f00 */
[----:B-1----:R-:W5:Y:S04]  /*51440*/  LDL.LU R242, [R1+0x1660] ;  /* 0x0016600001f27983 */ /* 0x002f680000300800 */
[----:B------:R-:W5:Y:S04]  /*51450*/  LDL.LU R243, [R1+0x165c] ;  /* 0x00165c0001f37983 */ /* 0x000f680000300800 */
[----:B------:R1:W-:Y:S04]  /*51460*/  LDGSTS.E [R0+0x40700], desc[UR8][R4.64], P0 ;  /* 0x4070000004007fae */ /* 0x0003e80008121848 */
[----:B------:R-:W3:Y:S01]  /*51470*/  LDL.LU R5, [R1+0x10e4] ;  /* 0x0010e40001057983 */ /* 0x000ee20000300800 */
[----:B------:R-:W-:-:S02]  /*51480*/  IADD3 R245, P1, R245, UR5, RZ ;  /* 0x00000005f5f57c10 */ /* 0x000fc4000ff3e0ff */
[----:B------:R-:W-:-:S03]  /*51490*/  IADD3 R246, P2, R246, UR5, RZ ;  /* 0x00000005f6f67c10 */ /* 0x000fc6000ff5e0ff */
[----:B-1----:R-:W-:Y:S01]  /*514a0*/  IMAD.MOV.U32 R4, RZ, RZ, R245 ;  /* 0x000000ffff047224 */ /* 0x002fe200078e00f5 */
[----:B--2---:R-:W-:Y:S01]  /*514b0*/  IADD3.X R244, R244, UR7, RZ, P2, !PT ;  /* 0x00000007f4f47c10 */ /* 0x004fe200097fe4ff */
[----:B------:R1:W-:Y:S01]  /*514c0*/  STL [R1+0x10e8], R245 ;  /* 0x0010e8f501007387 */ /* 0x0003e20000100800 */
[----:B---3--:R-:W-:-:S05]  /*514d0*/  IADD3.X R5, R5, UR7, RZ, P1, !PT ;  /* 0x0000000705057c10 */ /* 0x008fca0008ffe4ff */
[----:B------:R2:W-:Y:S04]  /*514e0*/  STL [R1+0x10e4], R5 ;  /* 0x0010e40501007387 */ /* 0x0005e80000100800 */
[----:B------:R3:W-:Y:S04]  /*514f0*/  LDGSTS.E [R0+0x40b00], desc[UR8][R4.64], P0 ;  /* 0x40b0000004007fae */ /* 0x0007e80008121848 */
[----:B------:R-:W-:Y:S04]  /*51500*/  STL [R1+0x1128], R246 ;  /* 0x001128f601007387 */ /* 0x000fe80000100800 */
[----:B-1----:R-:W4:Y:S01]  /*51510*/  LDL.LU R245, [R1+0x1228] ;  /* 0x0012280001f57983 */ /* 0x002f220000300800 */
[----:B---3--:R-:W-:Y:S01]  /*51520*/  MOV R4, R246 ;  /* 0x000000f600047202 */ /* 0x008fe20000000f00 */
[----:B--2---:R-:W-:-:S02]  /*51530*/  IMAD.MOV.U32 R5, RZ, RZ, R244 ;  /* 0x000000ffff057224 */ /* 0x004fc400078e00f4 */
[----:B------:R1:W-:Y:S04]  /*51540*/  STL [R1+0x1124], R244 ;  /* 0x001124f401007387 */ /* 0x0003e80000100800 */
[----:B------:R2:W-:Y:S04]  /*51550*/  LDGSTS.E [R0+0x40f00], desc[UR8][R4.64], P0 ;  /* 0x40f0000004007fae */ /* 0x0005e80008121848 */
[----:B-1----:R-:W5:Y:S04]  /*51560*/  LDL.LU R244, [R1+0x1658] ;  /* 0x0016580001f47983 */ /* 0x002f680000300800 */
[----:B------:R-:W3:Y:S04]  /*51570*/  LDL.LU R246, [R1+0x1224] ;  /* 0x0012240001f67983 */ /* 0x000ee80000300800 */
[----:B------:R-:W4:Y:S01]  /*51580*/  LDL.LU R5, [R1+0x1164] ;  /* 0x0011640001057983 */ /* 0x000f220000300800 */
[----:B------:R-:W-:-:S02]  /*51590*/  IADD3 R247, P1, R247, UR5, RZ ;  /* 0x00000005f7f77c10 */ /* 0x000fc4000ff3e0ff */
[----:B------:R-:W-:Y:S02]  /*515a0*/  IADD3 R3, P2, R3, UR5, RZ ;  /* 0x0000000503037c10 */ /* 0x000fe4000ff5e0ff */
[----:B--2---:R-:W-:Y:S02]  /*515b0*/  MOV R4, R247 ;  /* 0x000000f700047202 */ /* 0x004fe40000000f00 */
[----:B------:R-:W-:Y:S01]  /*515c0*/  IADD3.X R8, R8, UR7, RZ, P2, !PT ;  /* 0x0000000708087c10 */ /* 0x000fe200097fe4ff */
[----:B------:R-:W-:Y:S01]  /*515d0*/  STL [R1+0x1168], R247 ;  /* 0x001168f701007387 */ /* 0x000fe20000100800 */
[----:B----4-:R-:W-:-:S05]  /*515e0*/  IADD3.X R5, R5, UR7, RZ, P1, !PT ;  /* 0x0000000705057c10 */ /* 0x010fca0008ffe4ff */
[----:B------:R1:W-:Y:S04]  /*515f0*/  STL [R1+0x1164], R5 ;  /* 0x0011640501007387 */ /* 0x0003e80000100800 */
[----:B------:R2:W-:Y:S04]  /*51600*/  LDGSTS.E [R0+0x41300], desc[UR8][R4.64], P0 ;  /* 0x4130000004007fae */ /* 0x0005e80008121848 */
[----:B------:R4:W-:Y:S04]  /*51610*/  STL [R1+0x11a8], R3 ;  /* 0x0011a80301007387 */ /* 0x0009e80000100800 */
[----:B------:R3:W-:Y:S01]  /*51620*/  STL [R1+0x11a4], R8 ;  /* 0x0011a40801007387 */ /* 0x0007e20000100800 */
[----:B--2---:R-:W-:Y:S01]  /*51630*/  IMAD.MOV.U32 R4, RZ, RZ, R3 ;  /* 0x000000ffff047224 */ /* 0x004fe200078e0003 */
[----:B-1----:R-:W-:-:S02]  /*51640*/  MOV R5, R8 ;  /* 0x0000000800057202 */ /* 0x002fc40000000f00 */
[----:B------:R-:W2:Y:S04]  /*51650*/  LDL.LU R247, [R1+0x106c] ;  /* 0x00106c0001f77983 */ /* 0x000ea80000300800 */
[----:B----4-:R-:W4:Y:S04]  /*51660*/  LDL.LU R3, [R1+0x1070] ;  /* 0x0010700001037983 */ /* 0x010f280000300800 */
[----:B---3--:R-:W3:Y:S04]  /*51670*/  LDL.LU R8, [R1+0x10b0] ;  /* 0x0010b00001087983 */ /* 0x008ee80000300800 */
[----:B------:R1:W-:Y:S04]  /*51680*/  LDGSTS.E [R0+0x41700], desc[UR8][R4.64], P0 ;  /* 0x4170000004007fae */ /* 0x0003e80008121848 */
[----:B------:R-:W2:Y:S04]  /*51690*/  LDL.LU R4, [R1+0x11e4] ;  /* 0x0011e40001047983 */ /* 0x000ea80000300800 */
[----:B------:R-:W1:Y:S01]  /*516a0*/  LDL.LU R5, [R1+0x11e8] ;  /* 0x0011e80001057983 */ /* 0x000e620000300800 */
[----:B------:R-:W-:-:S04]  /*516b0*/  IADD3 R245, P2, R245, UR5, RZ ;  /* 0x00000005f5f57c10 */ /* 0x000fc8000ff5e0ff */
[----:B------:R-:W-:Y:S02]  /*516c0*/  IADD3.X R246, R246, UR7, RZ, P2, !PT ;  /* 0x00000007f6f67c10 */ /* 0x000fe400097fe4ff */
[----:B-1----:R-:W-:-:S04]  /*516d0*/  IADD3 R5, P1, R5, UR5, RZ ;  /* 0x0000000505057c10 */ /* 0x002fc8000ff3e0ff */
[----:B--2---:R-:W-:Y:S01]  /*516e0*/  IADD3.X R4, R4, UR7, RZ, P1, !PT ;  /* 0x0000000704047c10 */ /* 0x004fe20008ffe4ff */
[----:B------:R1:W-:Y:S04]  /*516f0*/  STL [R1+0x11e8], R5 ;  /* 0x0011e80501007387 */ /* 0x0003e80000100800 */
[----:B------:R2:W-:Y:S01]  /*51700*/  STL [R1+0x11e4], R4 ;  /* 0x0011e40401007387 */ /* 0x0005e20000100800 */
[----:B-1----:R-:W-:-:S04]  /*51710*/  LOP3.LUT R5, R5, R4, RZ, 0x3c, !PT ;  /* 0x0000000405057212 */ /* 0x002fc800078e3cff */
[----:B--2---:R-:W-:-:S04]  /*51720*/  LOP3.LUT R4, R5, R4, RZ, 0x3c, !PT ;  /* 0x0000000405047212 */ /* 0x004fc800078e3cff */
[----:B------:R-:W-:Y:S01]  /*51730*/  LOP3.LUT R5, R5, R4, RZ, 0x3c, !PT ;  /* 0x0000000405057212 */ /* 0x000fe200078e3cff */
[----:B------:R1:W-:Y:S04]  /*51740*/  STL [R1+0x1228], R245 ;  /* 0x001228f501007387 */ /* 0x0003e80000100800 */
[----:B------:R2:W-:Y:S04]  /*51750*/  LDGSTS.E [R0+0x41b00], desc[UR8][R4.64], P0 ;  /* 0x41b0000004007fae */ /* 0x0005e80008121848 */
[----:B------:R4:W-:Y:S01]  /*51760*/  STL [R1+0x1224], R246 ;  /* 0x001224f601007387 */ /* 0x0009e20000100800 */
[----:B--2---:R-:W-:Y:S01]  /*51770*/  IMAD.MOV.U32 R4, RZ, RZ, R245 ;  /* 0x000000ffff047224 */ /* 0x004fe200078e00f5 */
[----:B------:R-:W-:-:S02]  /*51780*/  MOV R5, R246 ;  /* 0x000000f600057202 */ /* 0x000fc40000000f00 */
[----:B-1----:R-:W2:Y:S04]  /*51790*/  LDL.LU R245, [R1+0x112c] ;  /* 0x00112c0001f57983 */ /* 0x002ea80000300800 */
[----:B----4-:R-:W4:Y:S04]  /*517a0*/  LDL.LU R246, [R1+0x1130] ;  /* 0x0011300001f67983 */ /* 0x010f280000300800 */
[----:B------:R1:W-:Y:S04]  /*517b0*/  LDGSTS.E [R0+0x41f00], desc[UR8][R4.64], P0 ;  /* 0x41f0000004007fae */ /* 0x0003e80008121848 */
[----:B------:R-:W2:Y:S01]  /*517c0*/  LDL.LU R4, [R1+0x10ac] ;  /* 0x0010ac0001047983 */ /* 0x000ea20000300800 */
[----:B------:R-:W-:-:S02]  /*517d0*/  IADD3 R3, P1, R3, UR5, RZ ;  /* 0x0000000503037c10 */ /* 0x000fc4000ff3e0ff */
[----:B-1----:R-:W-:Y:S01]  /*517e0*/  LOP3.LUT R0, R7, 0x70, RZ, 0x3c, !PT ;  /* 0x0000007007007812 */ /* 0x002fe200078e3cff */
[----:B------:R-:W4:Y:S01]  /*517f0*/  LDL.LU R5, [R1+0x11b0] ;  /* 0x0011b00001057983 */ /* 0x000f220000300800 */
[----:B------:R-:W-:Y:S02]  /*51800*/  IADD3.X R247, R247, UR7, RZ, P1, !PT ;  /* 0x00000007f7f77c10 */ /* 0x000fe40008ffe4ff */
[----:B------:R-:W-:Y:S01]  /*51810*/  IADD3 R0, R0, 0x100000, R2 ;  /* 0x0010000000007810 */ /* 0x000fe20007ffe002 */
[----:B------:R1:W-:Y:S01]  /*51820*/  STL [R1+0x1070], R3 ;  /* 0x0010700301007387 */ /* 0x0003e20000100800 */
[----:B---3--:R-:W-:Y:S01]  /*51830*/  IADD3 R8, P2, R8, UR5, RZ ;  /* 0x0000000508087c10 */ /* 0x008fe2000ff5e0ff */
[----:B------:R-:W-:Y:S02]  /*51840*/  IMAD.MOV.U32 R2, RZ, RZ, R3 ;  /* 0x000000ffff027224 */ /* 0x000fe400078e0003 */
[----:B------:R3:W-:Y:S01]  /*51850*/  STL [R1+0x106c], R247 ;  /* 0x00106cf701007387 */ /* 0x0007e20000100800 */
[----:B-1----:R-:W-:-:S03]  /*51860*/  MOV R3, R247 ;  /* 0x000000f700037202 */ /* 0x002fc60000000f00 */
[----:B------:R1:W-:Y:S04]  /*51870*/  STL [R1+0x10b0], R8 ;  /* 0x0010b00801007387 */ /* 0x0003e80000100800 */
[----:B------:R1:W-:Y:S04]  /*51880*/  LDGSTS.E [R0+0x40380], desc[UR8][R2.64], P0 ;  /* 0x4038000002007fae */ /* 0x0003e80008121848 */
[----:B---3--:R-:W3:Y:S01]  /*51890*/  LDL.LU R247, [R1+0x11ac] ;  /* 0x0011ac0001f77983 */ /* 0x008ee20000300800 */
[----:B-1----:R-:W-:Y:S01]  /*518a0*/  IMAD.MOV.U32 R2, RZ, RZ, R8 ;  /* 0x000000ffff027224 */ /* 0x002fe200078e0008 */
[----:B--2---:R-:W-:-:S04]  /*518b0*/  IADD3.X R4, R4, UR7, RZ, P2, !PT ;  /* 0x0000000704047c10 */ /* 0x004fc800097fe4ff */
[----:B------:R-:W-:Y:S01]  /*518c0*/  MOV R3, R4 ;  /* 0x0000000400037202 */ /* 0x000fe20000000f00 */
[----:B------:R1:W-:Y:S04]  /*518d0*/  STL [R1+0x10ac], R4 ;  /* 0x0010ac0401007387 */ /* 0x0003e80000100800 */
[----:B------:R-:W2:Y:S04]  /*518e0*/  LDL.LU R8, [R1+0x122c] ;  /* 0x00122c0001087983 */ /* 0x000ea80000300800 */
[----:B------:R3:W-:Y:S04]  /*518f0*/  LDGSTS.E [R0+0x40780], desc[UR8][R2.64], P0 ;  /* 0x4078000002007fae */ /* 0x0007e80008121848 */
[----:B-1----:R-:W2:Y:S04]  /*51900*/  LDL.LU R4, [R1+0x1230] ;  /* 0x0012300001047983 */ /* 0x002ea80000300800 */
[----:B------:R-:W2:Y:S04]  /*51910*/  LDL.LU R2, [R1+0x10ec] ;  /* 0x0010ec0001027983 */ /* 0x000ea80000300800 */
[----:B------:R-:W3:Y:S01]  /*51920*/  LDL.LU R3, [R1+0x10f0] ;  /* 0x0010f00001037983 */ /* 0x000ee20000300800 */
[----:B----4-:R-:W-:-:S04]  /*51930*/  IADD3 R246, P2, R246, UR5, RZ ;  /* 0x00000005f6f67c10 */ /* 0x010fc8000ff5e0ff */
[----:B------:R-:W-:Y:S02]  /*51940*/  IADD3.X R245, R245, UR7, RZ, P2, !PT ;  /* 0x00000007f5f57c10 */ /* 0x000fe400097fe4ff */
[----:B---3--:R-:W-:-:S04]  /*51950*/  IADD3 R3, P1, R3, UR5, RZ ;  /* 0x0000000503037c10 */ /* 0x008fc8000ff3e0ff */
[----:B--2---:R-:W-:Y:S01]  /*51960*/  IADD3.X R2, R2, UR7, RZ, P1, !PT ;  /* 0x0000000702027c10 */ /* 0x004fe20008ffe4ff */
[----:B------:R1:W-:Y:S04]  /*51970*/  STL [R1+0x10f0], R3 ;  /* 0x0010f00301007387 */ /* 0x0003e80000100800 */
[----:B------:R2:W-:Y:S01]  /*51980*/  STL [R1+0x10ec], R2 ;  /* 0x0010ec0201007387 */ /* 0x0005e20000100800 */
[----:B-1----:R-:W-:-:S04]  /*51990*/  LOP3.LUT R3, R3, R2, RZ, 0x3c, !PT ;  /* 0x0000000203037212 */ /* 0x002fc800078e3cff */
[----:B--2---:R-:W-:-:S04]  /*519a0*/  LOP3.LUT R2, R3, R2, RZ, 0x3c, !PT ;  /* 0x0000000203027212 */ /* 0x004fc800078e3cff */
[----:B------:R-:W-:Y:S01]  /*519b0*/  LOP3.LUT R3, R3, R2, RZ, 0x3c, !PT ;  /* 0x0000000203037212 */ /* 0x000fe200078e3cff */
[----:B------:R-:W-:Y:S04]  /*519c0*/  STL [R1+0x1130], R246 ;  /* 0x001130f601007387 */ /* 0x000fe80000100800 */
[----:B------:R1:W-:Y:S04]  /*519d0*/  LDGSTS.E [R0+0x40b80], desc[UR8][R2.64], P0 ;  /* 0x40b8000002007fae */ /* 0x0003e80008121848 */
[----:B------:R2:W-:Y:S01]  /*519e0*/  STL [R1+0x112c], R245 ;  /* 0x00112cf501007387 */ /* 0x0005e20000100800 */
[----:B-1----:R-:W-:Y:S01]  /*519f0*/  IMAD.MOV.U32 R2, RZ, RZ, R246 ;  /* 0x000000ffff027224 */ /* 0x002fe200078e00f6 */
[----:B------:R-:W-:-:S02]  /*51a00*/  MOV R3, R245 ;  /* 0x000000f500037202 */ /* 0x000fc40000000f00 */
[----:B--2---:R-:W5:Y:S04]  /*51a10*/  LDL.LU R245, [R1+0x1654] ;  /* 0x0016540001f57983 */ /* 0x004f680000300800 */
[----:B------:R-:W5:Y:S04]  /*51a20*/  LDL.LU R246, [R1+0x1650] ;  /* 0x0016500001f67983 */ /* 0x000f680000300800 */
        /* <DEDUP_REMOVED lines=16> */
[----:B------:R-:W-:Y:S01]  /*51b30*/  MOV R3, R247 ;  /* 0x000000f700037202 */ /* 0x000fe20000000f00 */
[----:B-1----:R-:W1:Y:S01]  /*51b40*/  LDC R5, c[0x0][0x230] ;  /* 0x00008c00ff057b82 */ /* 0x002e620000000800 */
[----:B---3--:R-:W5:Y:S04]  /*51b50*/  LDL.LU R247, [R1+0x164c] ;  /* 0x00164c0001f77983 */ /* 0x008f680000300800 */
[----:B------:R2:W-:Y:S04]  /*51b60*/  LDGSTS.E [R0+0x41780], desc[UR8][R2.64], P0 ;  /* 0x4178000002007fae */ /* 0x0005e80008121848 */
[----:B------:R-:W3:Y:S04]  /*51b70*/  LDL.LU R2, [R1+0x11ec] ;  /* 0x0011ec0001027983 */ /* 0x000ee80000300800 */
[----:B------:R-:W2:Y:S01]  /*51b80*/  LDL.LU R3, [R1+0x11f0] ;  /* 0x0011f00001037983 */ /* 0x000ea20000300800 */
[----:B------:R-:W-:-:S04]  /*51b90*/  IADD3 R4, P2, R4, UR5, RZ ;  /* 0x0000000504047c10 */ /* 0x000fc8000ff5e0ff */
[----:B------:R-:W-:Y:S01]  /*51ba0*/  IADD3.X R8, R8, UR7, RZ, P2, !PT ;  /* 0x0000000708087c10 */ /* 0x000fe200097fe4ff */
[----:B-1----:R-:W-:Y:S01]  /*51bb0*/  VIADD R5, R5, 0x7f ;  /* 0x0000007f05057836 */ /* 0x002fe20000000000 */
[----:B--2---:R-:W-:-:S04]  /*51bc0*/  IADD3 R3, P1, R3, UR5, RZ ;  /* 0x0000000503037c10 */ /* 0x004fc8000ff3e0ff */
[----:B---3--:R-:W-:Y:S01]  /*51bd0*/  IADD3.X R2, R2, UR7, RZ, P1, !PT ;  /* 0x0000000702027c10 */ /* 0x008fe20008ffe4ff */
        /* <DEDUP_REMOVED lines=8> */
[----:B-1----:R-:W-:-:S03]  /*51c60*/  IMAD.MOV.U32 R3, RZ, RZ, R8 ;  /* 0x000000ffff037224 */ /* 0x002fc600078e0008 */
[----:B--2---:R1:W5:Y:S01]  /*51c70*/  LDL.LU R8, [R1+0x1648] ;  /* 0x0016480001087983 */ /* 0x0043620000300800 */
[----:B------:R-:W-:Y:S02]  /*51c80*/  MOV R2, R4 ;  /* 0x0000000400027202 */ /* 0x000fe40000000f00 */
[----:B------:R-:W-:Y:S02]  /*51c90*/  SHF.R.S32.HI R4, RZ, 0x1f, R5 ;  /* 0x0000001fff047819 */ /* 0x000fe40000011405 */
[----:B------:R-:W-:Y:S01]  /*51ca0*/  IADD3 R9, R9, 0x1, RZ ;  /* 0x0000000109097810 */ /* 0x000fe20007ffe0ff */
[----:B------:R1:W-:Y:S01]  /*51cb0*/  LDGSTS.E [R0+0x41f80], desc[UR8][R2.64], P0 ;  /* 0x41f8000002007fae */ /* 0x0003e20008121848 */
[----:B------:R-:W-:-:S03]  /*51cc0*/  LEA.HI R4, R4, R5, RZ, 0x7 ;  /* 0x0000000504047211 */ /* 0x000fc600078f38ff */
[----:B------:R-:W0:Y:S01]  /*51cd0*/  LDGDEPBAR ;  /* 0x00000000000079af */ /* 0x000e220000000000 */
[----:B------:R-:W-:-:S04]  /*51ce0*/  SHF.R.S32.HI R4, RZ, 0x7, R4 ;  /* 0x00000007ff047819 */ /* 0x000fc80000011404 */
[----:B------:R-:W-:-:S13]  /*51cf0*/  ISETP.NE.U32.AND P0, PT, R9, R4, PT ;  /* 0x000000040900720c */ /* 0x000fda0003f05070 */
[----:B-1----:R-:W-:Y:S05]  /*51d00*/  @P0 BRA `(.L_x_1) ;  /* 0xfffffe7000280947 */ /* 0x002fea000383ffff */
.L_x_0:
[----:B------:R-:W2:Y:S01]  /*51d10*/  LDL R9, [R1+0x124c] ;  /* 0x00124c0001097983 */ /* 0x000ea20000100800 */
[----:B------:R-:W-:-:S04]  /*51d20*/  DEPBAR.LE SB0, 0x0 ;  /* 0x000080000000791a */ /* 0x000fc80000000000 */
[----:B------:R-:W3:Y:S01]  /*51d30*/  LDL.LU R250, [R1+0x1248] ;  /* 0x0012480001fa7983 */ /* 0x000ee20000300800 */
[----:B------:R-:W1:Y:S01]  /*51d40*/  S2R R5, SR_TID.X ;  /* 0x0000000000057919 */ /* 0x000e620000002100 */
[C---:B-----5:R-:W-:Y:S01]  /*51d50*/  VIADD R0, R8.reuse, 0x1 ;  /* 0x0000000108007836 */ /* 0x060fe20000000000 */
[----:B------:R-:W-:Y:S01]  /*51d60*/  IADD3 R2, R8, 0x2, RZ ;  /* 0x0000000208027810 */ /* 0x000fe20007ffe0ff */
[----:B------:R-:W-:Y:S01]  /*51d70*/  IMAD.MOV.U32 R15, RZ, RZ, R218 ;  /* 0x000000ffff0f7224 */ /* 0x000fe200078e00da */
[----:B------:R-:W3:Y:S01]  /*51d80*/  LDL R252, [R1+0x1234] ;  /* 0x0012340001fc7983 */ /* 0x000ee20000100800 */
[----:B------:R-:W-:Y:S01]  /*51d90*/  MOV R14, R216 ;  /* 0x000000d8000e7202 */ /* 0x000fe20000000f00 */
[----:B------:R-:W-:Y:S01]  /*51da0*/  IMAD.MOV.U32 R7, RZ, RZ, R154 ;  /* 0x000000ffff077224 */ /* 0x000fe200078e009a */
[----:B------:R-:W-:Y:S01]  /*51db0*/  MOV R6, R152 ;  /* 0x0000009800067202 */ /* 0x000fe20000000f00 */
[----:B------:R-:W4:Y:S01]  /*51dc0*/  LDL.LU R12, [R1] ;  /* 0x00000000010c7983 */ /* 0x000f220000300800 */
[----:B------:R-:W-:Y:S01]  /*51dd0*/  MOV R20, R60 ;  /* 0x0000003c00147202 */ /* 0x000fe20000000f00 */
[----:B------:R-:W-:Y:S01]  /*51de0*/  IMAD.MOV.U32 R21, RZ, RZ, R62 ;  /* 0x000000ffff157224 */ /* 0x000fe200078e003e */
[----:B------:R-:W-:Y:S01]  /*51df0*/  MOV R22, R28 ;  /* 0x0000001c00167202 */ /* 0x000fe20000000f00 */
[----:B------:R-:W4:Y:S01]  /*51e00*/  LDL.LU R13, [R1+0x8] ;  /* 0x00000800010d7983 */ /* 0x000f220000300800 */
[----:B------:R-:W-:Y:S01]  /*51e10*/  IMAD.MOV.U32 R23, RZ, RZ, R30 ;  /* 0x000000ffff177224 */ /* 0x000fe200078e001e */
[----:B------:R-:W-:Y:S01]  /*51e20*/  ULDC.64 UR6, c[0x0][0x220] ;  /* 0x0000880000067ab9 */ /* 0x000fe20000000a00 */
[----:B------:R-:W-:Y:S01]  /*51e30*/  ULDC.64 UR30, c[0x0][0x228] ;  /* 0x00008a00001e7ab9 */ /* 0x000fe20000000a00 */
[----:B------:R-:W-:Y:S01]  /*51e40*/  ULDC UR28, c[0x0][0x248] ;  /* 0x00009200001c7ab9 */ /* 0x000fe20000000800 */
[----:B------:R-:W-:Y:S01]  /*51e50*/  ULDC.64 UR4, c[0x0][0x228] ;  /* 0x00008a0000047ab9 */ /* 0x000fe20000000a00 */
        /* <DEDUP_REMOVED lines=8> */
[C---:B-1----:R-:W-:Y:S01]  /*51ee0*/  IMAD.SHL.U32 R4, R5.reuse, 0x10, RZ ;  /* 0x0000001005047824 */ /* 0x042fe200078e00ff */
[----:B------:R-:W-:-:S02]  /*51ef0*/  SHF.L.U32 R3, R5, 0x6, RZ ;  /* 0x0000000605037819 */ /* 0x000fc400000006ff */
[----:B------:R-:W-:Y:S02]  /*51f00*/  LOP3.LUT R5, R5, 0x60, RZ, 0xc0, !PT ;  /* 0x0000006005057812 */ /* 0x000fe400078ec0ff */
[----:B------:R-:W-:Y:S02]  /*51f10*/  LOP3.LUT R4, R4, 0xf0, RZ, 0xc0, !PT ;  /* 0x000000f004047812 */ /* 0x000fe400078ec0ff */
[----:B------:R-:W-:-:S04]  /*51f20*/  LOP3.LUT R3, R3, 0x400, RZ, 0xc0, !PT ;  /* 0x0000040003037812 */ /* 0x000fc800078ec0ff */
[----:B------:R-:W-:Y:S02]  /*51f30*/  IADD3 R3, R3, UR10, R4 ;  /* 0x0000000a03037c10 */ /* 0x000fe4000fffe004 */
[----:B------:R-:W-:Y:S01]  /*51f40*/  MOV R4, R184 ;  /* 0x000000b800047202 */ /* 0x000fe20000000f00 */
[----:B------:R-:W-:Y:S01]  /*51f50*/  BAR.SYNC.DEFER_BLOCKING 0x0 ;  /* 0x0000000000007b1d */ /* 0x000fe20000010000 */
[-C--:B--2---:R-:W-:Y:S01]  /*51f60*/  ISETP.GE.AND P2, PT, R0, R9.reuse, PT ;  /* 0x000000090000720c */ /* 0x084fe20003f46270 */
[----:B------:R-:W-:Y:S01]  /*51f70*/  IMAD R0, R5, 0x8, R3 ;  /* 0x0000000805007824 */ /* 0x000fe200078e0203 */
[----:B------:R-:W-:-:S03]  /*51f80*/  ISETP.GE.AND P1, PT, R2, R9, PT ;  /* 0x000000090200720c */ /* 0x000fc60003f26270 */
[----:B------:R-:W1:Y:S01]  /*51f90*/  S2R R9, SR_TID.X ;  /* 0x0000000000097919 */ /* 0x000e620000002100 */
[----:B---3--:R-:W-:Y:S01]  /*51fa0*/  ISETP.GE.AND P0, PT, R252, R250, PT ;  /* 0x000000fafc00720c */ /* 0x008fe20003f06270 */
[----:B----4-:R-:W-:Y:S01]  /*51fb0*/  STSM.16.M88.4 [R0], R12 ;  /* 0x0000000c00007844 */ /* 0x010fe20000000200 */
[----:B-1----:R-:W-:-:S04]  /*51fc0*/  LOP3.LUT R9, R9, 0x7f, RZ, 0xc0, !PT ;  /* 0x0000007f09097812 */ /* 0x002fc800078ec0ff */
[----:B------:R-:W-:Y:S01]  /*51fd0*/  LEA R252, R9, UR10, 0x4 ;  /* 0x0000000a09fc7c11 */ /* 0x000fe2000f8e20ff */
[----:B------:R-:W-:Y:S01]  /*51fe0*/  BAR.SYNC.DEFER_BLOCKING 0x0 ;  /* 0x0000000000007b1d */ /* 0x000fe20000010000 */
[----:B------:R-:W-:Y:S01]  /*51ff0*/  IMAD.MOV.U32 R5, RZ, RZ, R186 ;  /* 0x000000ffff057224 */ /* 0x000fe200078e00ba */
[----:B------:R-:W-:Y:S02]  /*52000*/  MOV R62, R29 ;  /* 0x0000001d003e7202 */ /* 0x000fe40000000f00 */
[----:B------:R-:W-:Y:S02]  /*52010*/  MOV R60, R61 ;  /* 0x0000003d003c7202 */ /* 0x000fe40000000f00 */
[----:B------:R-:W-:Y:S01]  /*52020*/  MOV R30, R224 ;  /* 0x000000e0001e7202 */ /* 0x000fe20000000f00 */
[----:B------:R-:W-:Y:S01]  /*52030*/  ULDC.64 UR10, c[0x0][0x228] ;  /* 0x00008a00000a7ab9 */ /* 0x000fe20000000a00 */
[----:B------:R-:W1:Y:S01]  /*52040*/  LDS.128 R12, [R252] ;  /* 0x00000000fc0c7984 */ /* 0x000e620000000c00 */
[----:B------:R-:W-:Y:S06]  /*52050*/  BAR.SYNC.DEFER_BLOCKING 0x0 ;  /* 0x0000000000007b1d */ /* 0x000fec0000010000 */
[----:B------:R-:W-:Y:S02]  /*52060*/  STSM.16.M88.4 [R0], R4 ;  /* 0x0000000400007844 */ /* 0x000fe40000000200 */
[----:B------:R-:W-:Y:S06]  /*52070*/  BAR.SYNC.DEFER_BLOCKING 0x0 ;  /* 0x0000000000007b1d */ /* 0x000fec0000010000 */
[----:B------:R-:W2:Y:S04]  /*52080*/  LDS.128 R16, [R252] ;  /* 0x00000000fc107984 */ /* 0x000ea80000000c00 */
[----:B-1----:R1:W-:Y:S04]  /*52090*/  STL.64 [R1+0xd0], R12 ;  /* 0x0000d00c01007387 */ /* 0x0023e80000100a00 */
[----:B------:R3:W-:Y:S01]  /*520a0*/  STL.64 [R1+0xd8], R14 ;  /* 0x0000d80e01007387 */ /* 0x0007e20000100a00 */
[----:B-1----:R-:W-:Y:S01]  /*520b0*/  MOV R12, R120 ;  /* 0x00000078000c7202 */ /* 0x002fe20000000f00 */
[----:B------:R-:W-:Y:S01]  /*520c0*/  IMAD.MOV.U32 R13, RZ, RZ, R122 ;  /* 0x000000ffff0d7224 */ /* 0x000fe200078e007a */
[----:B---3--:R-:W-:Y:S01]  /*520d0*/  MOV R14, R88 ;  /* 0x00000058000e7202 */ /* 0x008fe20000000f00 */
[----:B------:R-:W-:Y:S01]  /*520e0*/  IMAD.MOV.U32 R15, RZ, RZ, R90 ;  /* 0x000000ffff0f7224 */ /* 0x000fe200078e005a */
[----:B------:R-:W-:Y:S06]  /*520f0*/  BAR.SYNC.DEFER_BLOCKING 0x0 ;  /* 0x0000000000007b1d */ /* 0x000fec0000010000 */
[----:B------:R-:W-:Y:S02]  /*52100*/  STSM.16.M88.4 [R0], R12 ;  /* 0x0000000c00007844 */ /* 0x000fe40000000200 */
[----:B------:R-:W-:Y:S06]  /*52110*/  BAR.SYNC.DEFER_BLOCKING 0x0 ;  /* 0x0000000000007b1d */ /* 0x000fec0000010000 */
[----:B------:R-:W1:Y:S04]  /*52120*/  LDS.128 R12, [R252] ;  /* 0x00000000fc0c7984 */ /* 0x000e680000000c00 */
[----:B--2---:R-:W-:Y:S04]  /*52130*/  STL.64 [R1+0xc0], R16 ;  /* 0x0000c01001007387 */ /* 0x004fe80000100a00 */
[----:B------:R-:W-:Y:S01]  /*52140*/  STL.64 [R1+0xc8], R18 ;  /* 0x0000c81201007387 */ /* 0x000fe20000100a00 */
[----:B------:R-:W-:Y:S06]  /*52150*/  BAR.SYNC.DEFER_BLOCKING 0x0 ;  /* 0x0000000000007b1d */ /* 0x000fec0000010000 */
[----:B-1----:R1:W-:Y:S04]  /*52160*/  STL.64 [R1+0xb0], R12 ;  /* 0x0000b00c01007387 */ /* 0x0023e80000100a00 */
[----:B------:R2:W-:Y:S04]  /*52170*/  STL.64 [R1+0xb8], R14 ;  /* 0x0000b80e01007387 */ /* 0x0005e80000100a00 */
[----:B-1----:R-:W3:Y:S04]  /*52180*/  LDL.LU R12, [R1+0x4] ;  /* 0x00000400010c7983 */ /* 0x002ee80000300800 */
[----:B------:R-:W3:Y:S01]  /*52190*/  LDL.LU R13, [R1+0xc] ;  /* 0x00000c00010d7983 */ /* 0x000ee20000300800 */
[----:B------:R-:W-:Y:S01]  /*521a0*/  MOV R4, R56 ;  /* 0x0000003800047202 */ /* 0x000fe20000000f00 */
[----:B------:R-:W-:Y:S01]  /*521b0*/  IMAD.MOV.U32 R5, RZ, RZ, R58 ;  /* 0x000000ffff057224 */ /* 0x000fe200078e003a */
[----:B------:R-:W-:Y:S01]  /*521c0*/  MOV R6, R24 ;  /* 0x0000001800067202 */ /* 0x000fe20000000f00 */
[----:B------:R-:W-:-:S05]  /*521d0*/  IMAD.MOV.U32 R7, RZ, RZ, R26 ;  /* 0x000000ffff077224 */ /* 0x000fca00078e001a */
[----:B------:R1:W-:Y:S01]  /*521e0*/  STSM.16.M88.4 [R0], R4 ;  /* 0x0000000400007844 */ /* 0x0003e20000000200 */
[----:B------:R-:W-:Y:S01]  /*521f0*/  BAR.SYNC.DEFER_BLOCKING 0x0 ;  /* 0x0000000000007b1d */ /* 0x000fe20000010000 */
[----:B--2---:R-:W-:Y:S01]  /*52200*/  MOV R14, R217 ;  /* 0x000000d9000e7202 */ /* 0x004fe20000000f00 */
[----:B------:R-:W-:-:S04]  /*52210*/  IMAD.MOV.U32 R15, RZ, RZ, R219 ;  /* 0x000000ffff0f7224 */ /* 0x000fc800078e00db */
[----:B------:R-:W2:Y:S02]  /*52220*/  LDS.128 R16, [R252] ;  /* 0x00000000fc107984 */ /* 0x000ea40000000c00 */
[----:B------:R-:W-:Y:S01]  /*52230*/  BAR.SYNC.DEFER_BLOCKING 0x0 ;  /* 0x0000000000007b1d */ /* 0x000fe20000010000 */
[----:B-1----:R-:W-:Y:S01]  /*52240*/  MOV R4, R185 ;  /* 0x000000b900047202 */ /* 0x002fe20000000f00 */
[----:B------:R-:W-:Y:S01]  /*52250*/  IMAD.MOV.U32 R5, RZ, RZ, R187 ;  /* 0x000000ffff057224 */ /* 0x000fe200078e00bb */
[----:B------:R-:W-:Y:S01]  /*52260*/  MOV R6, R153 ;  /* 0x0000009900067202 */ /* 0x000fe20000000f00 */
[----:B------:R-:W-:Y:S02]  /*52270*/  IMAD.MOV.U32 R7, RZ, RZ, R155 ;  /* 0x000000ffff077224 */ /* 0x000fe400078e009b */
[----:B--2---:R-:W-:Y:S04]  /*52280*/  STL.64 [R1+0xa0], R16 ;  /* 0x0000a01001007387 */ /* 0x004fe80000100a00 */
[----:B------:R-:W-:Y:S04]  /*52290*/  STL.64 [R1+0xa8], R18 ;  /* 0x0000a81201007387 */ /* 0x000fe80000100a00 */
[----:B---3--:R-:W-:Y:S01]  /*522a0*/  STSM.16.M88.4 [R0], R12 ;  /* 0x0000000c00007844 */ /* 0x008fe20000000200 */
[----:B------:R-:W-:Y:S06]  /*522b0*/  BAR.SYNC.DEFER_BLOCKING 0x0 ;  /* 0x0000000000007b1d */ /* 0x000fec0000010000 */
[----:B------:R-:W1:Y:S02]  /*522c0*/  LDS.128 R12, [R252] ;  /* 0x00000000fc0c7984 */ /* 0x000e640000000c00 */
[----:B------:R-:W-:Y:S06]  /*522d0*/  BAR.SYNC.DEFER_BLOCKING 0x0 ;  /* 0x0000000000007b1d */ /* 0x000fec0000010000 */
[----:B------:R2:W-:Y:S02]  /*522e0*/  STSM.16.M88.4 [R0], R4 ;  /* 0x0000000400007844 */ /* 0x0005e40000000200 */
[----:B------:R-:W-:Y:S06]  /*522f0*/  BAR.SYNC.DEFER_BLOCKING 0x0 ;  /* 0x0000000000007b1d */ /* 0x000fec0000010000 */
[----:B------:R-:W3:Y:S01]  /*52300*/  LDS.128 R16, [R252] ;  /* 0x00000000fc107984 */ /* 0x000ee20000000c00 */
[----:B--2---:R-:W-:Y:S01]  /*52310*/  MOV R4, R121 ;  /* 0x0000007900047202 */ /* 0x004fe20000000f00 */
[----:B------:R-:W-:Y:S01]  /*52320*/  IMAD.MOV.U32 R5, RZ, RZ, R123 ;  /* 0x000000ffff057224 */ /* 0x000fe200078e007b */
[----:B------:R-:W-:Y:S01]  /*52330*/  BAR.SYNC.DEFER_BLOCKING 0x0 ;  /* 0x0000000000007b1d */ /* 0x000fe20000010000 */
[----:B------:R-:W-:Y:S01]  /*52340*/  MOV R6, R89 ;  /* 0x0000005900067202 */ /* 0x000fe20000000f00 */
[----:B------:R-:W-:-:S05]  /*52350*/  IMAD.MOV.U32 R7, RZ, RZ, R91 ;  /* 0x000000ffff077224 */ /* 0x000fca00078e005b */
[----:B------:R-:W-:Y:S01]  /*52360*/  STSM.16.M88.4 [R0], R4 ;  /* 0x0000000400007844 */ /* 0x000fe20000000200 */
[----:B------:R-:W-:Y:S06]  /*52370*/  BAR.SYNC.DEFER_BLOCKING 0x0 ;  /* 0x0000000000007b1d */ /* 0x000fec0000010000 */
[----:B------:R-:W2:Y:S04]  /*52380*/  LDS.128 R4, [R252] ;  /* 0x00000000fc047984 */ /* 0x000ea80000000c00 */
[----:B-1----:R1:W-:Y:S04]  /*52390*/  STL.64 [R1+0x90], R12 ;  /* 0x0000900c01007387 */ /* 0x0023e80000100a00 */
[----:B------:R4:W-:Y:S04]  /*523a0*/  STL.64 [R1+0x98], R14 ;  /* 0x0000980e01007387 */ /* 0x0009e80000100a00 */
[----:B---3--:R-:W-:Y:S04]  /*523b0*/  STL.64 [R1+0x80], R16 ;  /* 0x0000801001007387 */ /* 0x008fe80000100a00 */
[----:B------:R-:W-:Y:S01]  /*523c0*/  STL.64 [R1+0x88], R18 ;  /* 0x0000881201007387 */ /* 0x000fe20000100a00 */
[----:B-1----:R-:W-:Y:S01]  /*523d0*/  MOV R12, R57 ;  /* 0x00000039000c7202 */ /* 0x002fe20000000f00 */
[----:B------:R-:W-:Y:S06]  /*523e0*/  BAR.SYNC.DEFER_BLOCKING 0x0 ;  /* 0x0000000000007b1d */ /* 0x000fec0000010000 */
[----:B--2---:R1:W-:Y:S04]  /*523f0*/  STL.64 [R1], R4 ;  /* 0x0000000401007387 */ /* 0x0043e80000100a00 */
[----:B------:R2:W-:Y:S04]  /*52400*/  STL.64 [R1+0x8], R6 ;  /* 0x0000080601007387 */ /* 0x0005e80000100a00 */
[----:B------:R-:W3:Y:S04]  /*52410*/  LDL.LU R56, [R1+0x10] ;  /* 0x0000100001387983 */ /* 0x000ee80000300800 */
[----:B------:R-:W3:Y:S01]  /*52420*/  LDL.LU R57, [R1+0x18] ;  /* 0x0000180001397983 */ /* 0x000ee20000300800 */
[----:B------:R-:W-:Y:S01]  /*52430*/  IMAD.MOV.U32 R13, RZ, RZ, R59 ;  /* 0x000000ffff0d7224 */ /* 0x000fe200078e003b */
[----:B----4-:R-:W-:Y:S01]  /*52440*/  MOV R14, R25 ;  /* 0x00000019000e7202 */ /* 0x010fe20000000f00 */
[----:B------:R-:W-:-:S05]  /*52450*/  IMAD.MOV.U32 R15, RZ, RZ, R27 ;  /* 0x000000ffff0f7224 */ /* 0x000fca00078e001b */
[----:B------:R-:W-:Y:S01]  /*52460*/  STSM.16.M88.4 [R0], R12 ;  /* 0x0000000c00007844 */ /* 0x000fe20000000200 */
[----:B------:R-:W-:Y:S01]  /*52470*/  BAR.SYNC.DEFER_BLOCKING 0x0 ;  /* 0x0000000000007b1d */ /* 0x000fe20000010000 */
[----:B------:R-:W-:Y:S01]  /*52480*/  MOV R58, R220 ;  /* 0x000000dc003a7202 */ /* 0x000fe20000000f00 */
[----:B------:R-:W-:-:S04]  /*52490*/  IMAD.MOV.U32 R59, RZ, RZ, R222 ;  /* 0x000000ffff3b7224 */ /* 0x000fc800078e00de */
[----:B------:R-:W-:Y:S02]  /*524a0*/  LDS.128 R248, [R252] ;  /* 0x00000000fcf87984 */ /* 0x000fe40000000c00 */
[----:B------:R-:W-:Y:S01]  /*524b0*/  BAR.SYNC.DEFER_BLOCKING 0x0 ;  /* 0x0000000000007b1d */ /* 0x000fe20000010000 */
[----:B------:R-:W-:Y:S01]  /*524c0*/  MOV R24, R188 ;  /* 0x000000bc00187202 */ /* 0x000fe20000000f00 */
[----:B------:R-:W-:Y:S01]  /*524d0*/  IMAD.MOV.U32 R25, RZ, RZ, R190 ;  /* 0x000000ffff197224 */ /* 0x000fe200078e00be */
[----:B------:R-:W-:Y:S01]  /*524e0*/  MOV R26, R156 ;  /* 0x0000009c001a7202 */ /* 0x000fe20000000f00 */
[----:B------:R-:W-:Y:S01]  /*524f0*/  IMAD.MOV.U32 R27, RZ, RZ, R158 ;  /* 0x000000ffff1b7224 */ /* 0x000fe200078e009e */
[----:B-1----:R-:W-:Y:S01]  /*52500*/  MOV R4, R124 ;  /* 0x0000007c00047202 */ /* 0x002fe20000000f00 */
[----:B------:R-:W-:Y:S01]  /*52510*/  IMAD.MOV.U32 R5, RZ, RZ, R126 ;  /* 0x000000ffff057224 */ /* 0x000fe200078e007e */
[----:B--2---:R-:W-:Y:S01]  /*52520*/  MOV R6, R92 ;  /* 0x0000005c00067202 */ /* 0x004fe20000000f00 */
[----:B------:R-:W-:Y:S01]  /*52530*/  IMAD.MOV.U32 R7, RZ, RZ, R94 ;  /* 0x000000ffff077224 */ /* 0x000fe200078e005e */
[----:B---3--:R-:W-:Y:S01]  /*52540*/  STSM.16.M88.4 [R0], R56 ;  /* 0x0000003800007844 */ /* 0x008fe20000000200 */
[----:B------:R-:W-:Y:S06]  /*52550*/  BAR.SYNC.DEFER_BLOCKING 0x0 ;  /* 0x0000000000007b1d */ /* 0x000fec0000010000 */
[----:B------:R-:W-:Y:S02]  /*52560*/  LDS.128 R16, [R252] ;  /* 0x00000000fc107984 */ /* 0x000fe40000000c00 */
[----:B------:R-:W-:Y:S06]  /*52570*/  BAR.SYNC.DEFER_BLOCKING 0x0 ;  /* 0x0000000000007b1d */ /* 0x000fec0000010000 */
[----:B------:R-:W-:Y:S02]  /*52580*/  STSM.16.M88.4 [R0], R24 ;  /* 0x0000001800007844 */ /* 0x000fe40000000200 */
[----:B------:R-:W-:Y:S06]  /*52590*/  BAR.SYNC.DEFER_BLOCKING 0x0 ;  /* 0x0000000000007b1d */ /* 0x000fec0000010000 */
[----:B------:R-:W-:Y:S02]  /*525a0*/  LDS.128 R12, [R252] ;  /* 0x00000000fc0c7984 */ /* 0x000fe40000000c00 */
[----:B------:R-:W-:Y:S06]  /*525b0*/  BAR.SYNC.DEFER_BLOCKING 0x0 ;  /* 0x0000000000007b1d */ /* 0x000fec0000010000 */
[----:B------:R-:W-:Y:S02]  /*525c0*/  STSM.16.M88.4 [R0], R4 ;  /* 0x0000000400007844 */ /* 0x000fe40000000200 */
[----:B------:R-:W-:Y:S06]  /*525d0*/  BAR.SYNC.DEFER_BLOCKING 0x0 ;  /* 0x0000000000007b1d */ /* 0x000fec0000010000 */
[----:B------:R-:W-:Y:S02]  /*525e0*/  LDS.128 R4, [R252] ;  /* 0x00000000fc047984 */ /* 0x000fe40000000c00 */
[----:B------:R-:W-:Y:S06]  /*525f0*/  BAR.SYNC.DEFER_BLOCKING 0x0 ;  /* 0x0000000000007b1d */ /* 0x000fec0000010000 */
[----:B------:R1:W-:Y:S02]  /*52600*/  STSM.16.M88.4 [R0], R20 ;  /* 0x0000001400007844 */ /* 0x0003e40000000200 */
[----:B------:R-:W-:Y:S06]  /*52610*/  BAR.SYNC.DEFER_BLOCKING 0x0 ;  /* 0x0000000000007b1d */ /* 0x000fec0000010000 */
[----:B-1----:R-:W2:Y:S04]  /*52620*/  LDL.LU R20, [R1+0x14] ;  /* 0x0000140001147983 */ /* 0x002ea80000300800 */
[----:B------:R-:W2:Y:S04]  /*52630*/  LDL.LU R21, [R1+0x1c] ;  /* 0x00001c0001157983 */ /* 0x000ea80000300800 */
[----:B------:R-:W-:Y:S01]  /*52640*/  LDS.128 R24, [R252] ;  /* 0x00000000fc187984 */ /* 0x000fe20000000c00 */
[----:B------:R-:W-:Y:S01]  /*52650*/  MOV R22, R221 ;  /* 0x000000dd00167202 */ /* 0x000fe20000000f00 */
[----:B------:R-:W-:Y:S01]  /*52660*/  IMAD.MOV.U32 R23, RZ, RZ, R223 ;  /* 0x000000ffff177224 */ /* 0x000fe200078e00df */
[----:B------:R-:W-:Y:S01]  /*52670*/  BAR.SYNC.DEFER_BLOCKING 0x0 ;  /* 0x0000000000007b1d */ /* 0x000fe20000010000 */
[----:B------:R-:W-:Y:S01]  /*52680*/  MOV R56, R189 ;  /* 0x000000bd00387202 */ /* 0x000fe20000000f00 */
[----:B------:R-:W-:Y:S01]  /*52690*/  IMAD.MOV.U32 R57, RZ, RZ, R191 ;  /* 0x000000ffff397224 */ /* 0x000fe200078e00bf */
[----:B------:R-:W-:Y:S01]  /*526a0*/  MOV R58, R157 ;  /* 0x0000009d003a7202 */ /* 0x000fe20000000f00 */
[----:B------:R-:W-:-:S02]  /*526b0*/  IMAD.MOV.U32 R59, RZ, RZ, R159 ;  /* 0x000000ffff3b7224 */ /* 0x000fc400078e009f */
[----:B--2---:R-:W-:Y:S02]  /*526c0*/  STSM.16.M88.4 [R0], R20 ;  /* 0x0000001400007844 */ /* 0x004fe40000000200 */
[----:B------:R-:W-:Y:S06]  /*526d0*/  BAR.SYNC.DEFER_BLOCKING 0x0 ;  /* 0x0000000000007b1d */ /* 0x000fec0000010000 */
[----:B------:R-:W1:Y:S02]  /*526e0*/  LDS.128 R20, [R252] ;  /* 0x00000000fc147984 */ /* 0x000e640000000c00 */
[----:B------:R-:W-:Y:S06]  /*526f0*/  BAR.SYNC.DEFER_BLOCKING 0x0 ;  /* 0x0000000000007b1d */ /* 0x000fec0000010000 */
[----:B-1----:R1:W-:Y:S04]  /*52700*/  STL [R1+0x164c], R23 ;  /* 0x00164c1701007387 */ /* 0x0023e80000100800 */
[----:B-1----:R-:W2:Y:S04]  /*52710*/  LDL.LU R23, [R1+0x124c] ;  /* 0x00124c0001177983 */ /* 0x002ea80000300800 */
[----:B------:R-:W3:Y:S04]  /*52720*/  LDL.LU R28, [R1+0x20] ;  /* 0x00002000011c7983 */ /* 0x000ee80000300800 */
[----:B------:R-:W3:Y:S04]  /*52730*/  LDL.LU R29, [R1+0x28] ;  /* 0x00002800011d7983 */ /* 0x000ee80000300800 */
[----:B------:R1:W-:Y:S01]  /*52740*/  STSM.16.M88.4 [R0], R56 ;  /* 0x0000003800007844 */ /* 0x0003e20000000200 */
[----:B------:R-:W-:Y:S06]  /*52750*/  BAR.SYNC.DEFER_BLOCKING 0x0 ;  /* 0x0000000000007b1d */ /* 0x000fec0000010000 */
[----:B------:R-:W-:Y:S01]  /*52760*/  LDS.128 R120, [R252] ;  /* 0x00000000fc787984 */ /* 0x000fe20000000c00 */
[----:B-1----:R-:W-:Y:S01]  /*52770*/  MOV R56, R125 ;  /* 0x0000007d00387202 */ /* 0x002fe20000000f00 */
[----:B------:R-:W-:Y:S01]  /*52780*/  IMAD.MOV.U32 R57, RZ, RZ, R127 ;  /* 0x000000ffff397224 */ /* 0x000fe200078e007f */
[----:B------:R-:W-:Y:S01]  /*52790*/  MOV R58, R93 ;  /* 0x0000005d003a7202 */ /* 0x000fe20000000f00 */
[----:B------:R-:W-:Y:S01]  /*527a0*/  IMAD.MOV.U32 R59, RZ, RZ, R95 ;  /* 0x000000ffff3b7224 */ /* 0x000fe200078e005f */
[----:B------:R-:W-:Y:S06]  /*527b0*/  BAR.SYNC.DEFER_BLOCKING 0x0 ;  /* 0x0000000000007b1d */ /* 0x000fec0000010000 */
[----:B------:R1:W-:Y:S02]  /*527c0*/  STSM.16.M88.4 [R0], R56 ;  /* 0x0000003800007844 */ /* 0x0003e40000000200 */
[----:B------:R-:W-:Y:S01]  /*527d0*/  BAR.SYNC.DEFER_BLOCKING 0x0 ;  /* 0x0000000000007b1d */ /* 0x000fe20000010000 */
[----:B------:R-:W-:-:S02]  /*527e0*/  IMAD.MOV.U32 R61, RZ, RZ, R63 ;  /* 0x000000ffff3d7224 */ /* 0x000fc400078e003f */
[----:B------:R-:W-:-:S03]  /*527f0*/  IMAD.MOV.U32 R63, RZ, RZ, R31 ;  /* 0x000000ffff3f7224 */ /* 0x000fc600078e001f */
[----:B------:R-:W-:Y:S02]  /*52800*/  LDS.128 R92, [R252] ;  /* 0x00000000fc5c7984 */ /* 0x000fe40000000c00 */
[----:B------:R-:W-:Y:S06]  /*52810*/  BAR.SYNC.DEFER_BLOCKING 0x0 ;  /* 0x0000000000007b1d */ /* 0x000fec0000010000 */
[----:B------:R-:W-:Y:S02]  /*52820*/  STSM.16.M88.4 [R0], R60 ;  /* 0x0000003c00007844 */ /* 0x000fe40000000200 */
[----:B------:R-:W-:Y:S01]  /*52830*/  BAR.SYNC.DEFER_BLOCKING 0x0 ;  /* 0x0000000000007b1d */ /* 0x000fe20000010000 */
[----:B------:R-:W-:-:S05]  /*52840*/  IMAD.MOV.U32 R31, RZ, RZ, R226 ;  /* 0x000000ffff1f7224 */ /* 0x000fca00078e00e2 */
        /* <DEDUP_REMOVED lines=8> */
[----:B------:R-:W-:Y:S01]  /*528d0*/  MOV R58, R96 ;  /* 0x00000060003a7202 */ /* 0x000fe20000000f00 */
        /* <DEDUP_REMOVED lines=10> */
[----:B------:R-:W-:Y:S01]  /*52980*/  BAR.SYNC.DEFER_BLOCKING 0x0 ;  /* 0x0000000000007b1d */ /* 0x000fe20000010000 */
[----:B------:R-:W-:Y:S01]  /*52990*/  MOV R124, R64 ;  /* 0x00000040007c7202 */ /* 0x000fe20000000f00 */
[----:B------:R-:W-:Y:S01]  /*529a0*/  IMAD.MOV.U32 R125, RZ, RZ, R66 ;  /* 0x000000ffff7d7224 */ /* 0x000fe200078e0042 */
[----:B------:R-:W-:Y:S01]  /*529b0*/  MOV R126, R32 ;  /* 0x00000020007e7202 */ /* 0x000fe20000000f00 */
[----:B------:R-:W-:-:S02]  /*529c0*/  IMAD.MOV.U32 R127, RZ, RZ, R34 ;  /* 0x000000ffff7f7224 */ /* 0x000fc400078e0022 */
[----:B------:R-:W-:Y:S02]  /*529d0*/  LDS.128 R56, [R252] ;  /* 0x00000000fc387984 */ /* 0x000fe40000000c00 */
[----:B------:R-:W-:Y:S06]  /*529e0*/  BAR.SYNC.DEFER_BLOCKING 0x0 ;  /* 0x0000000000007b1d */ /* 0x000fec0000010000 */
[----:B------:R1:W-:Y:S02]  /*529f0*/  STSM.16.M88.4 [R0], R124 ;  /* 0x0000007c00007844 */ /* 0x0003e40000000200 */
[----:B------:R-:W-:Y:S06]  /*52a00*/  BAR.SYNC.DEFER_BLOCKING 0x0 ;  /* 0x0000000000007b1d */ /* 0x000fec0000010000 */
[----:B-1----:R-:W3:Y:S04]  /*52a10*/  LDL.LU R124, [R1+0x24] ;  /* 0x00002400017c7983 */ /* 0x002ee80000300800 */
[----:B------:R-:W3:Y:S04]  /*52a20*/  LDL.LU R125, [R1+0x2c] ;  /* 0x00002c00017d7983 */ /* 0x000ee80000300800 */
[----:B------:R-:W-:Y:S01]  /*52a30*/  LDS.128 R152, [R252] ;  /* 0x00000000fc987984 */ /* 0x000fe20000000c00 */
[----:B------:R-:W-:Y:S01]  /*52a40*/  MOV R126, R225 ;  /* 0x000000e1007e7202 */ /* 0x000fe20000000f00 */
[----:B------:R-:W-:Y:S01]  /*52a50*/  IMAD.MOV.U32 R127, RZ, RZ, R227 ;  /* 0x000000ffff7f7224 */ /* 0x000fe200078e00e3 */
[----:B------:R-:W-:Y:S01]  /*52a60*/  BAR.SYNC.DEFER_BLOCKING 0x0 ;  /* 0x0000000000007b1d */ /* 0x000fe20000010000 */
[----:B------:R-:W-:Y:S01]  /*52a70*/  MOV R156, R193 ;  /* 0x000000c1009c7202 */ /* 0x000fe20000000f00 */
[----:B------:R-:W-:Y:S01]  /*52a80*/  IMAD.MOV.U32 R157, RZ, RZ, R195 ;  /* 0x000000ffff9d7224 */ /* 0x000fe200078e00c3 */
        /* <DEDUP_REMOVED lines=42> */
[----:B------:R1:W-:Y:S02]  /*52d30*/  STSM.16.M88.4 [R0], R32 ;  /* 0x0000002000007844 */ /* 0x0003e40000000200 */
[----:B------:R-:W-:Y:S06]  /*52d40*/  BAR.SYNC.DEFER_BLOCKING 0x0 ;  /* 0x0000000000007b1d */ /* 0x000fec0000010000 */
[----:B------:R-:W-:Y:S01]  /*52d50*/  LDS.128 R64, [R252] ;  /* 0x00000000fc407984 */ /* 0x000fe20000000c00 */
[----:B-1----:R-:W-:Y:S01]  /*52d60*/  MOV R32, R132 ;  /* 0x0000008400207202 */ /* 0x002fe20000000f00 */
[----:B------:R-:W-:Y:S01]  /*52d70*/  IMAD.MOV.U32 R33, RZ, RZ, R134 ;  /* 0x000000ffff217224 */ /* 0x000fe200078e0086 */
[----:B------:R-:W-:Y:S01]  /*52d80*/  MOV R34, R100 ;  /* 0x0000006400227202 */ /* 0x000fe20000000f00 */
[----:B------:R-:W-:Y:S01]  /*52d90*/  IMAD.MOV.U32 R35, RZ, RZ, R102 ;  /* 0x000000ffff237224 */ /* 0x000fe200078e0066 */
[----:B------:R-:W-:Y:S06]  /*52da0*/  BAR.SYNC.DEFER_BLOCKING 0x0 ;  /* 0x0000000000007b1d */ /* 0x000fec0000010000 */
[----:B------:R-:W-:Y:S02]  /*52db0*/  STSM.16.M88.4 [R0], R32 ;  /* 0x0000002000007844 */ /* 0x000fe40000000200 */
[----:B------:R-:W-:Y:S06]  /*52dc0*/  BAR.SYNC.DEFER_BLOCKING 0x0 ;  /* 0x0000000000007b1d */ /* 0x000fec0000010000 */
[----:B------:R-:W-:Y:S02]  /*52dd0*/  LDS.128 R32, [R252] ;  /* 0x00000000fc207984 */ /* 0x000fe40000000c00 */
[----:B------:R-:W-:Y:S06]  /*52de0*/  BAR.SYNC.DEFER_BLOCKING 0x0 ;  /* 0x0000000000007b1d */ /* 0x000fec0000010000 */
[----:B------:R1:W-:Y:S04]  /*52df0*/  STSM.16.M88.4 [R0], R184 ;  /* 0x000000b800007844 */ /* 0x0003e80000000200 */
[----:B-1----:R-:W3:Y:S04]  /*52e00*/  LDL.LU R184, [R1+0x34] ;  /* 0x0000340001b87983 */ /* 0x002ee80000300800 */
[----:B------:R-:W3:Y:S01]  /*52e10*/  LDL.LU R185, [R1+0x3c] ;  /* 0x00003c0001b97983 */ /* 0x000ee20000300800 */
[----:B------:R-:W-:Y:S01]  /*52e20*/  MOV R190, R165 ;  /* 0x000000a500be7202 */ /* 0x000fe20000000f00 */
[----:B------:R-:W-:Y:S01]  /*52e30*/  IMAD.MOV.U32 R191, RZ, RZ, R167 ;  /* 0x000000ffffbf7224 */ /* 0x000fe200078e00a7 */
        /* <DEDUP_REMOVED lines=61> */
[----:B------:R-:W3:Y:S04]  /*53210*/  LDL.LU R197, [R1+0x4c] ;  /* 0x00004c0001c57983 */ /* 0x000ee80000300800 */
[----:B------:R-:W4:Y:S04]  /*53220*/  LDL.LU R224, [R1+0x50] ;  /* 0x0000500001e07983 */ /* 0x000f280000300800 */
[----:B------:R-:W4:Y:S01]  /*53230*/  LDL.LU R225, [R1+0x58] ;  /* 0x0000580001e17983 */ /* 0x000f220000300800 */
[----:B------:R-:W-:Y:S01]  /*53240*/  MOV R200, R201 ;  /* 0x000000c900c87202 */ /* 0x000fe20000000f00 */
[----:B------:R-:W-:Y:S01]  /*53250*/  IMAD.MOV.U32 R201, RZ, RZ, R203 ;  /* 0x000000ffffc97224 */ /* 0x000fe200078e00cb */
        /* <DEDUP_REMOVED lines=35> */
[----:B------:R-:W-:Y:S02]  /*53490*/  LDS.128 R200, [R252] ;  /* 0x00000000fcc87984 */ /* 0x000fe40000000c00 */
[----:B------:R-:W-:Y:S06]  /*534a0*/  BAR.SYNC.DEFER_BLOCKING 0x0 ;  /* 0x0000000000007b1d */ /* 0x000fec0000010000 */
[----:B----4-:R-:W-:Y:S02]  /*534b0*/  STSM.16.M88.4 [R0], R224 ;  /* 0x000000e000007844 */ /* 0x010fe40000000200 */
[----:B------:R-:W-:Y:S06]  /*534c0*/  BAR.SYNC.DEFER_BLOCKING 0x0 ;  /* 0x0000000000007b1d */ /* 0x000fec0000010000 */
[----:B------:R-:W-:Y:S02]  /*534d0*/  LDS.128 R104, [R252] ;  /* 0x00000000fc687984 */ /* 0x000fe40000000c00 */
[----:B------:R-:W-:Y:S06]  /*534e0*/  BAR.SYNC.DEFER_BLOCKING 0x0 ;  /* 0x0000000000007b1d */ /* 0x000fec0000010000 */
[----:B------:R-:W-:Y:S02]  /*534f0*/  STSM.16.M88.4 [R0], R40 ;  /* 0x0000002800007844 */ /* 0x000fe40000000200 */
[----:B------:R-:W-:Y:S01]  /*53500*/  BAR.SYNC.DEFER_BLOCKING 0x0 ;  /* 0x0000000000007b1d */ /* 0x000fe20000010000 */
[----:B-1----:R-:W-:Y:S01]  /*53510*/  MOV R72, R140 ;  /* 0x0000008c00487202 */ /* 0x002fe20000000f00 */
[----:B------:R-:W-:Y:S01]  /*53520*/  IMAD.MOV.U32 R73, RZ, RZ, R142 ;  /* 0x000000ffff497224 */ /* 0x000fe200078e008e */
[----:B------:R-:W-:Y:S01]  /*53530*/  MOV R74, R108 ;  /* 0x0000006c004a7202 */ /* 0x000fe20000000f00 */
[----:B------:R-:W-:-:S02]  /*53540*/  IMAD.MOV.U32 R75, RZ, RZ, R110 ;  /* 0x000000ffff4b7224 */ /* 0x000fc400078e006e */
        /* <DEDUP_REMOVED lines=21> */
[----:B------:R-:W-:-:S04]  /*536a0*/  IMAD.MOV.U32 R225, RZ, RZ, R207 ;  /* 0x000000ffffe17224 */ /* 0x000fc800078e00cf */
[----:B---3--:R-:W-:Y:S02]  /*536b0*/  STSM.16.M88.4 [R0], R220 ;  /* 0x000000dc00007844 */ /* 0x008fe40000000200 */
        /* <DEDUP_REMOVED lines=12> */
[----:B------:R-:W-:Y:S06]  /*53780*/  BAR.SYNC.DEFER_BLOCKING 0x0 ;  /* 0x0000000000007b1d */ /* 0x000fec0000010000 */
[----:B------:R1:W-:Y:S01]  /*53790*/  STSM.16.M88.4 [R0], R220 ;  /* 0x000000dc00007844 */ /* 0x0003e20000000200 */
[----:B------:R-:W-:Y:S01]  /*537a0*/  MOV R108, R77 ;  /* 0x0000004d006c7202 */ /* 0x000fe20000000f00 */
[----:B------:R-:W-:Y:S01]  /*537b0*/  IMAD.MOV.U32 R109, RZ, RZ, R79 ;  /* 0x000000ffff6d7224 */ /* 0x000fe200078e004f */
[----:B------:R-:W-:Y:S01]  /*537c0*/  BAR.SYNC.DEFER_BLOCKING 0x0 ;  /* 0x0000000000007b1d */ /* 0x000fe20000010000 */
[----:B------:R-:W-:Y:S01]  /*537d0*/  MOV R110, R45 ;  /* 0x0000002d006e7202 */ /* 0x000fe20000000f00 */
[----:B------:R-:W-:-:S04]  /*537e0*/  IMAD.MOV.U32 R111, RZ, RZ, R47 ;  /* 0x000000ffff6f7224 */ /* 0x000fc800078e002f */
[----:B------:R-:W-:Y:S02]  /*537f0*/  LDS.128 R76, [R252] ;  /* 0x00000000fc4c7984 */ /* 0x000fe40000000c00 */
[----:B------:R-:W-:Y:S06]  /*53800*/  BAR.SYNC.DEFER_BLOCKING 0x0 ;  /* 0x0000000000007b1d */ /* 0x000fec0000010000 */
[----:B------:R-:W-:Y:S02]  /*53810*/  STSM.16.M88.4 [R0], R108 ;  /* 0x0000006c00007844 */ /* 0x000fe40000000200 */
        /* <DEDUP_REMOVED lines=13> */
[----:B-1----:R-:W-:Y:S01]  /*538f0*/  MOV R220, R80 ;  /* 0x0000005000dc7202 */ /* 0x002fe20000000f00 */
[----:B------:R-:W-:Y:S01]  /*53900*/  IMAD.MOV.U32 R221, RZ, RZ, R82 ;  /* 0x000000ffffdd7224 */ /* 0x000fe200078e0052 */
[----:B------:R-:W-:Y:S01]  /*53910*/  MOV R222, R48 ;  /* 0x0000003000de7202 */ /* 0x000fe20000000f00 */
        /* <DEDUP_REMOVED lines=10> */
[----:B------:R-:W-:-:S05]  /*539c0*/  IMAD.MOV.U32 R223, RZ, RZ, R50 ;  /* 0x000000ffffdf7224 */ /* 0x000fca00078e0032 */
[----:B------:R-:W-:Y:S02]  /*539d0*/  LDS.128 R228, [R252] ;  /* 0x00000000fce47984 */ /* 0x000fe40000000c00 */
[----:B------:R-:W-:Y:S06]  /*539e0*/  BAR.SYNC.DEFER_BLOCKING 0x0 ;  /* 0x0000000000007b1d */ /* 0x000fec0000010000 */
[----:B------:R1:W-:Y:S04]  /*539f0*/  STSM.16.M88.4 [R0], R220 ;  /* 0x000000dc00007844 */ /* 0x0003e80000000200 */
[----:B-1----:R-:W3:Y:S04]  /*53a00*/  LDL.LU R220, [R1+0x64] ;  /* 0x0000640001dc7983 */ /* 0x002ee80000300800 */
[----:B------:R-:W3:Y:S01]  /*53a10*/  LDL.LU R221, [R1+0x6c] ;  /* 0x00006c0001dd7983 */ /* 0x000ee20000300800 */
[----:B------:R-:W-:-:S03]  /*53a20*/  MOV R222, R241 ;  /* 0x000000f100de7202 */ /* 0x000fc60000000f00 */
[----:B------:R-:W4:Y:S04]  /*53a30*/  LDL.LU R240, [R1+0x70] ;  /* 0x0000700001f07983 */ /* 0x000f280000300800 */
[----:B------:R-:W4:Y:S01]  /*53a40*/  LDL.LU R241, [R1+0x78] ;  /* 0x0000780001f17983 */ /* 0x000f220000300800 */
[----:B------:R-:W-:Y:S01]  /*53a50*/  MOV R208, R209 ;  /* 0x000000d100d07202 */ /* 0x000fe20000000f00 */
[----:B------:R-:W-:Y:S01]  /*53a60*/  IMAD.MOV.U32 R209, RZ, RZ, R211 ;  /* 0x000000ffffd17224 */ /* 0x000fe200078e00d3 */
[----:B------:R-:W-:Y:S01]  /*53a70*/  MOV R210, R177 ;  /* 0x000000b100d27202 */ /* 0x000fe20000000f00 */
[----:B------:R-:W-:Y:S01]  /*53a80*/  IMAD.MOV.U32 R211, RZ, RZ, R179 ;  /* 0x000000ffffd37224 */ /* 0x000fe200078e00b3 */
        /* <DEDUP_REMOVED lines=34> */
[----:B----4-:R1:W-:Y:S02]  /*53cb0*/  STSM.16.M88.4 [R0], R240 ;  /* 0x000000f000007844 */ /* 0x0103e40000000200 */
        /* <DEDUP_REMOVED lines=9> */
[----:B------:R-:W-:-:S02]  /*53d50*/  MOV R212, R213 ;  /* 0x000000d500d47202 */ /* 0x000fc40000000f00 */
[----:B------:R-:W-:Y:S01]  /*53d60*/  MOV R214, R181 ;  /* 0x000000b500d67202 */ /* 0x000fe20000000f00 */
[----:B-1----:R-:W1:Y:S01]  /*53d70*/  LDC R240, c[0x0][0x244] ;  /* 0x00009100fff07b82 */ /* 0x002e620000000800 */
[----:B------:R-:W3:Y:S07]  /*53d80*/  LDS.128 R80, [R252] ;  /* 0x00000000fc507984 */ /* 0x000eee0000000c00 */
[----:B------:R-:W-:Y:S06]  /*53d90*/  BAR.SYNC.DEFER_BLOCKING 0x0 ;  /* 0x0000000000007b1d */ /* 0x000fec0000010000 */
[----:B------:R-:W-:Y:S02]  /*53da0*/  STSM.16.M88.4 [R0], R48 ;  /* 0x0000003000007844 */ /* 0x000fe40000000200 */
[----:B------:R-:W-:Y:S06]  /*53db0*/  BAR.SYNC.DEFER_BLOCKING 0x0 ;  /* 0x0000000000007b1d */ /* 0x000fec0000010000 */
[----:B------:R-:W4:Y:S02]  /*53dc0*/  LDS.128 R48, [R252] ;  /* 0x00000000fc307984 */ /* 0x000f240000000c00 */
[----:B------:R-:W-:Y:S06]  /*53dd0*/  BAR.SYNC.DEFER_BLOCKING 0x0 ;  /* 0x0000000000007b1d */ /* 0x000fec0000010000 */
[----:B------:R-:W-:Y:S02]  /*53de0*/  STSM.16.M88.4 [R0], R236 ;  /* 0x000000ec00007844 */ /* 0x000fe40000000200 */
[----:B------:R-:W-:Y:S06]  /*53df0*/  BAR.SYNC.DEFER_BLOCKING 0x0 ;  /* 0x0000000000007b1d */ /* 0x000fec0000010000 */
[----:B------:R-:W4:Y:S02]  /*53e00*/  LDS.128 R236, [R252] ;  /* 0x00000000fcec7984 */ /* 0x000f240000000c00 */
[----:B------:R-:W-:Y:S06]  /*53e10*/  BAR.SYNC.DEFER_BLOCKING 0x0 ;  /* 0x0000000000007b1d */ /* 0x000fec0000010000 */
[----:B---3--:R3:W-:Y:S04]  /*53e20*/  STL [R1+0x1648], R83 ;  /* 0x0016485301007387 */ /* 0x0087e80000100800 */
[----:B---3--:R-:W1:Y:S04]  /*53e30*/  LDL.LU R83, [R1+0x1234] ;  /* 0x0012340001537983 */ /* 0x008e680000300800 */
[----:B------:R3:W-:Y:S04]  /*53e40*/  STSM.16.M88.4 [R0], R232 ;  /* 0x000000e800007844 */ /* 0x0007e80000000200 */
[----:B---3--:R-:W3:Y:S04]  /*53e50*/  LDL.LU R232, [R1+0x74] ;  /* 0x0000740001e87983 */ /* 0x008ee80000300800 */
[----:B------:R-:W3:Y:S04]  /*53e60*/  LDL.LU R233, [R1+0x7c] ;  /* 0x00007c0001e97983 */ /* 0x000ee80000300800 */
[----:B------:R-:W2:Y:S01]  /*53e70*/  LDL.LU R243, [R1+0xd0] ;  /* 0x0000d00001f37983 */ /* 0x000ea20000300800 */
[----:B------:R-:W-:-:S02]  /*53e80*/  IMAD.MOV.U32 R213, RZ, RZ, R215 ;  /* 0x000000ffffd57224 */ /* 0x000fc400078e00d7 */
[----:B------:R-:W-:Y:S01]  /*53e90*/  IMAD.MOV.U32 R215, RZ, RZ, R183 ;  /* 0x000000ffffd77224 */ /* 0x000fe200078e00b7 */
[----:B------:R-:W-:Y:S01]  /*53ea0*/  BAR.SYNC.DEFER_BLOCKING 0x0 ;  /* 0x0000000000007b1d */ /* 0x000fe20000010000 */
[----:B------:R-:W-:Y:S01]  /*53eb0*/  MOV R234, R245 ;  /* 0x000000f500ea7202 */ /* 0x000fe20000000f00 */
[----:B------:R-:W-:Y:S01]  /*53ec0*/  IMAD.MOV.U32 R235, RZ, RZ, R247 ;  /* 0x000000ffffeb7224 */ /* 0x000fe200078e00f7 */
[----:B------:R-:W-:Y:S02]  /*53ed0*/  MOV R148, R149 ;  /* 0x0000009500947202 */ /* 0x000fe40000000f00 */
[----:B------:R-:W-:Y:S02]  /*53ee0*/  MOV R150, R117 ;  /* 0x0000007500967202 */ /* 0x000fe40000000f00 */
[----:B------:R-:W-:Y:S01]  /*53ef0*/  MOV R84, R85 ;  /* 0x0000005500547202 */ /* 0x000fe20000000f00 */
[----:B------:R-:W4:Y:S04]  /*53f00*/  LDL.LU R241, [R1+0x90] ;  /* 0x0000900001f17983 */ /* 0x000f280000300800 */
[----:B------:R-:W4:Y:S01]  /*53f10*/  LDS.128 R180, [R252] ;  /* 0x00000000fcb47984 */ /* 0x000f220000000c00 */
[----:B------:R-:W-:Y:S01]  /*53f20*/  BAR.SYNC.DEFER_BLOCKING 0x0 ;  /* 0x0000000000007b1d */ /* 0x000fe20000010000 */
[----:B------:R-:W-:-:S02]  /*53f30*/  IMAD.MOV.U32 R149, RZ, RZ, R151 ;  /* 0x000000ffff957224 */ /* 0x000fc400078e0097 */
[----:B------:R-:W-:Y:S01]  /*53f40*/  IMAD.MOV.U32 R151, RZ, RZ, R119 ;  /* 0x000000ffff977224 */ /* 0x000fe200078e0077 */
[----:B------:R-:W-:Y:S01]  /*53f50*/  MOV R86, R53 ;  /* 0x0000003500567202 */ /* 0x000fe20000000f00 */
[----:B------:R-:W-:Y:S02]  /*53f60*/  IMAD.MOV.U32 R85, RZ, RZ, R87 ;  /* 0x000000ffff557224 */ /* 0x000fe400078e0057 */
[----:B------:R-:W-:Y:S01]  /*53f70*/  IMAD.MOV.U32 R87, RZ, RZ, R55 ;  /* 0x000000ffff577224 */ /* 0x000fe200078e0037 */
[----:B------:R-:W4:Y:S04]  /*53f80*/  LDL.LU R242, [R1+0x80] ;  /* 0x0000800001f27983 */ /* 0x000f280000300800 */
[----:B------:R-:W4:Y:S04]  /*53f90*/  LDL.LU R246, [R1+0x123c] ;  /* 0x00123c0001f67983 */ /* 0x000f280000300800 */
[----:B------:R-:W4:Y:S04]  /*53fa0*/  LDL.LU R244, [R1+0x1238] ;  /* 0x0012380001f47983 */ /* 0x000f280000300800 */
[----:B------:R-:W4:Y:S04]  /*53fb0*/  LDL.LU R245, [R1+0xa0] ;  /* 0x0000a00001f57983 */ /* 0x000f280000300800 */
[----:B------:R-:W4:Y:S01]  /*53fc0*/  LDL.LU R247, [R1+0x1240] ;  /* 0x0012400001f77983 */ /* 0x000f220000300800 */
[----:B------:R-:W-:-:S03]  /*53fd0*/  ISETP.LT.AND P0, PT, R8, UR31, !P0 ;  /* 0x0000001f08007c0c */ /* 0x000fc6000c701270 */
[----:B---3--:R-:W-:Y:S01]  /*53fe0*/  STSM.16.M88.4 [R0], R232 ;  /* 0x000000e800007844 */ /* 0x008fe20000000200 */
[----:B------:R-:W-:Y:S06]  /*53ff0*/  BAR.SYNC.DEFER_BLOCKING 0x0 ;  /* 0x0000000000007b1d */ /* 0x000fec0000010000 */
[----:B------:R-:W3:Y:S02]  /*54000*/  LDS.128 R232, [R252] ;  /* 0x00000000fce87984 */ /* 0x000ee40000000c00 */
[----:B------:R-:W-:Y:S06]  /*54010*/  BAR.SYNC.DEFER_BLOCKING 0x0 ;  /* 0x0000000000007b1d */ /* 0x000fec0000010000 */
[----:B------:R2:W-:Y:S02]  /*54020*/  STSM.16.M88.4 [R0], R212 ;  /* 0x000000d400007844 */ /* 0x0005e40000000200 */
[----:B------:R-:W-:Y:S01]  /*54030*/  BAR.SYNC.DEFER_BLOCKING 0x0 ;  /* 0x0000000000007b1d */ /* 0x000fe20000010000 */
[----:B-1----:R-:W-:-:S05]  /*54040*/  IMAD R3, R83, R240, RZ ;  /* 0x000000f053037224 */ /* 0x002fca00078e02ff */
[----:B--2---:R-:W2:Y:S04]  /*54050*/  LDL.LU R215, [R1+0xc0] ;  /* 0x0000c00001d77983 */ /* 0x004ea80000300800 */
[----:B------:R-:W1:Y:S01]  /*54060*/  LDS.128 R116, [R252] ;  /* 0x00000000fc747984 */ /* 0x000e620000000c00 */
[----:B------:R-:W-:Y:S01]  /*54070*/  BAR.SYNC.DEFER_BLOCKING 0x0 ;  /* 0x0000000000007b1d */ /* 0x000fe20000010000 */
[C---:B------:R-:W-:Y:S02]  /*54080*/  LEA R2, P5, R3.reuse, UR6, 0x2 ;  /* 0x0000000603027c11 */ /* 0x040fe4000f8a10ff */
[----:B------:R-:W-:Y:S01]  /*54090*/  LEA R11, R240, R3, 0x7 ;  /* 0x00000003f00b7211 */ /* 0x000fe200078e38ff */
[----:B------:R-:W-:Y:S02]  /*540a0*/  IMAD R214, R8, UR28, RZ ;  /* 0x0000001c08d67c24 */ /* 0x000fe4000f8e02ff */
[----:B------:R-:W3:Y:S04]  /*540b0*/  LDL.LU R213, [R1+0xb0] ;  /* 0x0000b00001d57983 */ /* 0x000ee80000300800 */
[----:B------:R4:W-:Y:S01]  /*540c0*/  STSM.16.M88.4 [R0], R148 ;  /* 0x0000009400007844 */ /* 0x0009e20000000200 */
[----:B------:R-:W-:Y:S06]  /*540d0*/  BAR.SYNC.DEFER_BLOCKING 0x0 ;  /* 0x0000000000007b1d */ /* 0x000fec0000010000 */
[----:B------:R-:W1:Y:S02]  /*540e0*/  LDS.128 R52, [R252] ;  /* 0x00000000fc347984 */ /* 0x000e640000000c00 */
[----:B------:R-:W-:Y:S01]  /*540f0*/  BAR.SYNC.DEFER_BLOCKING 0x0 ;  /* 0x0000000000007b1d */ /* 0x000fe20000010000 */
[----:B------:R-:W-:-:S05]  /*54100*/  LEA.HI.X.SX32 R3, R3, UR7, 0x2, P5 ;  /* 0x0000000703037c11 */ /* 0x000fca000a8f16ff */
[----:B------:R-:W-:Y:S01]  /*54110*/  STSM.16.M88.4 [R0], R84 ;  /* 0x0000005400007844 */ /* 0x000fe20000000200 */
[----:B----4-:R-:W-:Y:S01]  /*54120*/  IMAD.WIDE R150, R214, 0x4, R2 ;  /* 0x00000004d6967825 */ /* 0x010fe200078e0202 */
[----:B------:R-:W-:Y:S06]  /*54130*/  BAR.SYNC.DEFER_BLOCKING 0x0 ;  /* 0x0000000000007b1d */ /* 0x000fec0000010000 */
[----:B------:R4:W-:Y:S04]  /*54140*/  @P0 STG.E desc[UR8][R150.64], R243 ;  /* 0x000000f396000986 */ /* 0x0009e8000c101908 */
[----:B----4-:R-:W4:Y:S01]  /*54150*/  LDL.LU R243, [R1] ;  /* 0x0000000001f37983 */ /* 0x010f220000300800 */
[----:B------:R-:W-:Y:S01]  /*54160*/  ISETP.GE.AND P3, PT, R8, R23, PT ;  /* 0x000000170800720c */ /* 0x000fe20003f66270 */
[----:B------:R-:W-:Y:S01]  /*54170*/  IMAD R9, R240, 0x80, R11 ;  /* 0x00000080f0097824 */ /* 0x000fe200078e020b */
[----:B------:R-:W-:-:S02]  /*54180*/  LEA R10, P4, R11, UR6, 0x2 ;  /* 0x000000060b0a7c11 */ /* 0x000fc4000f8810ff */
[----:B------:R-:W-:Y:S01]  /*54190*/  ISETP.LT.AND P6, PT, R247, UR4, !P3 ;  /* 0x00000004f7007c0c */ /* 0x000fe2000dfc1270 */
[----:B------:R-:W-:Y:S01]  /*541a0*/  ULDC UR4, c[0x0][0x228] ;  /* 0x00008a0000047ab9 */ /* 0x000fe20000000800 */
[----:B------:R-:W-:Y:S02]  /*541b0*/  LEA.HI.X.SX32 R11, R11, UR7, 0x2, P4 ;  /* 0x000000070b0b7c11 */ /* 0x000fe4000a0f16ff */
[----:B------:R-:W-:Y:S02]  /*541c0*/  LEA R0, R240, R9, 0x7 ;  /* 0x00000009f0007211 */ /* 0x000fe400078e38ff */
[----:B------:R-:W-:Y:S01]  /*541d0*/  LEA R84, P4, R9, UR6, 0x2 ;  /* 0x0000000609547c11 */ /* 0x000fe2000f8810ff */
[----:B------:R-:W-:Y:S01]  /*541e0*/  IMAD.WIDE R148, R214, 0x4, R10 ;  /* 0x00000004d6947825 */ /* 0x000fe200078e020a */
[----:B------:R-:W-:Y:S01]  /*541f0*/  ISETP.LT.AND P0, PT, R246, UR26, !P3 ;  /* 0x0000001af6007c0c */ /* 0x000fe2000df01270 */
[----:B------:R-:W4:Y:S01]  /*54200*/  LDL.LU R240, [R1+0xb4] ;  /* 0x0000b40001f07983 */ /* 0x000f220000300800 */
[----:B------:R-:W-:-:S02]  /*54210*/  LEA R86, P5, R0, UR6, 0x2 ;  /* 0x0000000600567c11 */ /* 0x000fc4000f8a10ff */
[----:B------:R-:W-:Y:S02]  /*54220*/  LEA.HI.X.SX32 R85, R9, UR7, 0x2, P4 ;  /* 0x0000000709557c11 */ /* 0x000fe4000a0f16ff */
[----:B------:R-:W-:Y:S02]  /*54230*/  LEA.HI.X.SX32 R87, R0, UR7, 0x2, P5 ;  /* 0x0000000700577c11 */ /* 0x000fe4000a8f16ff */
[----:B------:R-:W-:Y:S02]  /*54240*/  ISETP.LT.AND P3, PT, R244, UR24, !P3 ;  /* 0x00000018f4007c0c */ /* 0x000fe4000df61270 */
[----:B------:R-:W-:Y:S02]  /*54250*/  ISETP.LT.AND P4, PT, R246, UR18, !P2 ;  /* 0x00000012f6007c0c */ /* 0x000fe4000d781270 */
[----:B------:R-:W-:Y:S01]  /*54260*/  IADD3 R9, R214, UR28, RZ ;  /* 0x0000001cd6097c10 */ /* 0x000fe2000fffe0ff */
[----:B------:R-:W-:Y:S01]  /*54270*/  VIADD R0, R8, 0x3 ;  /* 0x0000000308007836 */ /* 0x000fe20000000000 */
[----:B------:R-:W-:Y:S01]  /*54280*/  ISETP.LT.AND P5, PT, R83, UR22, !P2 ;  /* 0x0000001653007c0c */ /* 0x000fe2000d7a1270 */
[----:B------:R-:W-:-:S02]  /*54290*/  ULDC.64 UR6, c[0x0][0x228] ;  /* 0x00008a0000067ab9 */ /* 0x000fc40000000a00 */
[----:B------:R-:W-:Y:S01]  /*542a0*/  IMAD.WIDE R150, R9, 0x4, R10 ;  /* 0x0000000409967825 */ /* 0x000fe200078e020a */
[----:B--2---:R2:W-:Y:S01]  /*542b0*/  @P6 STG.E desc[UR8][R148.64], R215 ;  /* 0x000000d794006986 */ /* 0x0045e2000c101908 */
[----:B------:R-:W-:Y:S02]  /*542c0*/  ISETP.LT.AND P6, PT, R247, UR20, !P2 ;  /* 0x00000014f7007c0c */ /* 0x000fe4000d7c1270 */
[----:B------:R-:W-:Y:S01]  /*542d0*/  ISETP.LT.AND P2, PT, R244, UR16, !P2 ;  /* 0x00000010f4007c0c */ /* 0x000fe2000d741270 */
[----:B--2---:R-:W-:-:S04]  /*542e0*/  IMAD.WIDE R148, R214, 0x4, R84 ;  /* 0x00000004d6947825 */ /* 0x004fc800078e0254 */
[----:B------:R-:W-:Y:S01]  /*542f0*/  IMAD.WIDE R214, R214, 0x4, R86 ;  /* 0x00000004d6d67825 */ /* 0x000fe200078e0256 */
[----:B---3--:R2:W-:Y:S01]  /*54300*/  @P0 STG.E desc[UR8][R148.64], R213 ;  /* 0x000000d594000986 */ /* 0x0085e2000c101908 */
[----:B------:R-:W-:-:S03]  /*54310*/  ISETP.GE.AND P0, PT, R0, R23, PT ;  /* 0x000000170000720c */ /* 0x000fc60003f06270 */
[----:B------:R3:W-:Y:S01]  /*54320*/  @P3 STG.E desc[UR8][R214.64], R245 ;  /* 0x000000f5d6003986 */ /* 0x0007e2000c101908 */
[----:B--2---:R-:W-:-:S04]  /*54330*/  IMAD.WIDE R212, R9, 0x4, R2 ;  /* 0x0000000409d47825 */ /* 0x004fc800078e0202 */
[----:B------:R-:W-:Y:S01]  /*54340*/  IMAD.WIDE R148, R9, 0x4, R84 ;  /* 0x0000000409947825 */ /* 0x000fe200078e0254 */
[----:B------:R2:W-:Y:S04]  /*54350*/  @P5 STG.E desc[UR8][R212.64], R241 ;  /* 0x000000f1d4005986 */ /* 0x0005e8000c101908 */
[----:B------:R1:W-:Y:S01]  /*54360*/  @P6 STG.E desc[UR8][R150.64], R242 ;  /* 0x000000f296006986 */ /* 0x0003e2000c101908 */
[----:B------:R-:W-:Y:S01]  /*54370*/  VIADD R0, R8, 0x4 ;  /* 0x0000000408007836 */ /* 0x000fe20000000000 */
[----:B------:R-:W-:Y:S01]  /*54380*/  ISETP.LT.AND P3, PT, R83, UR12, !P1 ;  /* 0x0000000c53007c0c */ /* 0x000fe2000cf61270 */
[----:B------:R-:W-:Y:S01]  /*54390*/  ULDC UR12, c[0x0][0x228] ;  /* 0x00008a00000c7ab9 */ /* 0x000fe20000000800 */
[----:B---3--:R-:W3:Y:S01]  /*543a0*/  LDL.LU R245, [R1+0xa4] ;  /* 0x0000a40001f57983 */ /* 0x008ee20000300800 */
[----:B------:R-:W-:Y:S01]  /*543b0*/  ISETP.LT.AND P5, PT, R246, UR6, !P1 ;  /* 0x00000006f6007c0c */ /* 0x000fe2000cfa1270 */
[----:B------:R-:W-:Y:S01]  /*543c0*/  ULDC UR6, c[0x0][0x228] ;  /* 0x00008a0000067ab9 */ /* 0x000fe20000000800 */
[----:B------:R-:W-:Y:S01]  /*543d0*/  ISETP.LT.AND P6, PT, R244, UR14, !P1 ;  /* 0x0000000ef4007c0c */ /* 0x000fe2000cfc1270 */
[----:B--2---:R-:W2:Y:S01]  /*543e0*/  LDL.LU R241, [R1+0x94] ;  /* 0x0000940001f17983 */ /* 0x004ea20000300800 */
[----:B------:R-:W-:-:S03]  /*543f0*/  ULDC UR14, c[0x0][0x228] ;  /* 0x00008a00000e7ab9 */ /* 0x000fc60000000800 */
[----:B-1----:R-:W2:Y:S04]  /*54400*/  LDL.LU R242, [R1+0x84] ;  /* 0x0000840001f27983 */ /* 0x002ea80000300800 */
[----:B----4-:R1:W-:Y:S01]  /*54410*/  @P4 STG.E desc[UR8][R148.64], R243 ;  /* 0x000000f394004986 */ /* 0x0103e2000c101908 */
[----:B------:R-:W-:Y:S01]  /*54420*/  ISETP.LT.AND P4, PT, R247, UR10, !P1 ;  /* 0x0000000af7007c0c */ /* 0x000fe2000cf81270 */
[----:B------:R-:W-:Y:S01]  /*54430*/  ULDC UR10, c[0x0][0x228] ;  /* 0x00008a00000a7ab9 */ /* 0x000fe20000000800 */
[----:B------:R-:W-:Y:S01]  /*54440*/  ISETP.GE.AND P1, PT, R0, R23, PT ;  /* 0x000000170000720c */ /* 0x000fe20003f26270 */
[C---:B-1----:R-:W-:Y:S01]  /*54450*/  IMAD.WIDE R148, R9.reuse, 0x4, R86 ;  /* 0x0000000409947825 */ /* 0x042fe200078e0256 */
[----:B------:R-:W-:Y:S01]  /*54460*/  IADD3 R9, R9, UR28, RZ ;  /* 0x0000001c09097c10 */ /* 0x000fe2000fffe0ff */
[----:B------:R-:W4:Y:S04]  /*54470*/  LDL.LU R243, [R1+0x4] ;  /* 0x0000040001f37983 */ /* 0x000f280000300800 */
[----:B------:R1:W-:Y:S01]  /*54480*/  @P2 STG.E desc[UR8][R148.64], R248 ;  /* 0x000000f894002986 */ /* 0x0003e2000c101908 */
[----:B------:R-:W-:-:S02]  /*54490*/  VIADD R0, R9, UR28 ;  /* 0x0000001c09007c36 */ /* 0x000fc40008000000 */
[----:B------:R-:W-:-:S04]  /*544a0*/  IMAD.WIDE R214, R9, 0x4, R10 ;  /* 0x0000000409d67825 */ /* 0x000fc800078e020a */
[----:B------:R-:W-:-:S04]  /*544b0*/  IMAD.WIDE R212, R9, 0x4, R84 ;  /* 0x0000000409d47825 */ /* 0x000fc800078e0254 */
[C---:B------:R-:W-:Y:S01]  /*544c0*/  IMAD.WIDE R150, R9.reuse, 0x4, R86 ;  /* 0x0000000409967825 */ /* 0x040fe200078e0256 */
[----:B-1----:R-:W3:Y:S03]  /*544d0*/  LDL.LU R248, [R1+0xc4] ;  /* 0x0000c40001f87983 */ /* 0x002ee60000300800 */
[----:B------:R-:W-:Y:S02]  /*544e0*/  IMAD.WIDE R148, R9, 0x4, R2 ;  /* 0x0000000409947825 */ /* 0x000fe400078e0202 */
[----:B------:R-:W2:Y:S01]  /*544f0*/  LDL.LU R9, [R1+0xd4] ;  /* 0x0000d40001097983 */ /* 0x000ea20000300800 */
[----:B------:R-:W-:-:S03]  /*54500*/  ISETP.LT.AND P2, PT, R83, UR30, !P0 ;  /* 0x0000001e53007c0c */ /* 0x000fc6000c741270 */
[----:B--2---:R1:W-:Y:S04]  /*54510*/  @P3 STG.E desc[UR8][R148.64], R9 ;  /* 0x0000000994003986 */ /* 0x0043e8000c101908 */
[----:B---3--:R2:W-:Y:S04]  /*54520*/  @P4 STG.E desc[UR8][R214.64], R248 ;  /* 0x000000f8d6004986 */ /* 0x0085e8000c101908 */
[----:B------:R3:W-:Y:S01]  /*54530*/  @P5 STG.E desc[UR8][R212.64], R240 ;  /* 0x000000f0d4005986 */ /* 0x0007e2000c101908 */
[----:B-1----:R-:W-:-:S03]  /*54540*/  IMAD.WIDE R148, R0, 0x4, R2 ;  /* 0x0000000400947825 */ /* 0x002fc600078e0202 */
[----:B------:R-:W-:Y:S01]  /*54550*/  @P6 STG.E desc[UR8][R150.64], R245 ;  /* 0x000000f596006986 */ /* 0x000fe2000c101908 */
[----:B------:R-:W-:-:S03]  /*54560*/  VIADD R9, R0, UR28 ;  /* 0x0000001c00097c36 */ /* 0x000fc60008000000 */
[----:B--2---:R-:W2:Y:S01]  /*54570*/  LDL.LU R248, [R1+0xc8] ;  /* 0x0000c80001f87983 */ /* 0x004ea20000300800 */
[----:B------:R-:W-:-:S03]  /*54580*/  IMAD.WIDE R214, R0, 0x4, R84 ;  /* 0x0000000400d67825 */ /* 0x000fc600078e0254 */
[----:B------:R1:W-:Y:S01]  /*54590*/  @P2 STG.E desc[UR8][R148.64], R241 ;  /* 0x000000f194002986 */ /* 0x0003e2000c101908 */
[----:B---3--:R-:W-:-:S03]  /*545a0*/  IMAD.WIDE R212, R0, 0x4, R86 ;  /* 0x0000000400d47825 */ /* 0x008fc600078e0256 */
[----:B------:R-:W3:Y:S01]  /*545b0*/  LDL.LU R240, [R1+0xb8] ;  /* 0x0000b80001f07983 */ /* 0x000ee20000300800 */
[----:B------:R-:W-:Y:S01]  /*545c0*/  ISETP.LT.AND P4, PT, R247, UR4, !P0 ;  /* 0x00000004f7007c0c */ /* 0x000fe2000c781270 */
[----:B------:R-:W-:Y:S01]  /*545d0*/  ULDC UR4, c[0x0][0x228] ;  /* 0x00008a0000047ab9 */ /* 0x000fe20000000800 */
[----:B------:R-:W-:Y:S01]  /*545e0*/  ISETP.LT.AND P3, PT, R246, UR6, !P0 ;  /* 0x00000006f6007c0c */ /* 0x000fe2000c761270 */
[----:B------:R-:W-:Y:S01]  /*545f0*/  ULDC UR6, c[0x0][0x228] ;  /* 0x00008a0000067ab9 */ /* 0x000fe20000000800 */
[----:B-1----:R-:W-:Y:S02]  /*54600*/  IMAD.WIDE R148, R0, 0x4, R10 ;  /* 0x0000000400947825 */ /* 0x002fe400078e020a */
[----:B------:R-:W2:Y:S04]  /*54610*/  LDL.LU R0, [R1+0xd8] ;  /* 0x0000d80001007983 */ /* 0x000ea80000300800 */
[----:B------:R-:W3:Y:S04]  /*54620*/  LDL.LU R245, [R1+0xa8] ;  /* 0x0000a80001f57983 */ /* 0x000ee80000300800 */
[----:B------:R1:W-:Y:S04]  /*54630*/  @P4 STG.E desc[UR8][R148.64], R242 ;  /* 0x000000f294004986 */ /* 0x0003e8000c101908 */
[----:B------:R-:W3:Y:S04]  /*54640*/  LDL.LU R241, [R1+0x98] ;  /* 0x0000980001f17983 */ /* 0x000ee80000300800 */
[----:B----4-:R4:W-:Y:S04]  /*54650*/  @P3 STG.E desc[UR8][R214.64], R243 ;  /* 0x000000f3d6003986 */ /* 0x0109e8000c101908 */
[----:B-1----:R-:W3:Y:S04]  /*54660*/  LDL.LU R242, [R1+0x88] ;  /* 0x0000880001f27983 */ /* 0x002ee80000300800 */
[----:B----4-:R-:W4:Y:S01]  /*54670*/  LDL.LU R243, [R1+0x8] ;  /* 0x0000080001f37983 */ /* 0x010f220000300800 */
[----:B------:R-:W-:Y:S01]  /*54680*/  ISETP.LT.AND P2, PT, R244, UR4, !P0 ;  /* 0x00000004f4007c0c */ /* 0x000fe2000c741270 */
[----:B------:R-:W-:Y:S01]  /*54690*/  ULDC UR4, c[0x0][0x228] ;  /* 0x00008a0000047ab9 */ /* 0x000fe20000000800 */
[----:B------:R-:W-:-:S02]  /*546a0*/  ISETP.LT.AND P6, PT, R83, UR6, !P1 ;  /* 0x0000000653007c0c */ /* 0x000fc4000cfc1270 */
[----:B------:R-:W-:Y:S01]  /*546b0*/  IADD3 R150, R8, 0x5, RZ ;  /* 0x0000000508967810 */ /* 0x000fe20007ffe0ff */
[----:B------:R-:W-:Y:S01]  /*546c0*/  IMAD.WIDE R148, R9, 0x4, R10 ;  /* 0x0000000409947825 */ /* 0x000fe200078e020a */
[----:B------:R-:W-:Y:S01]  /*546d0*/  ISETP.LT.AND P5, PT, R247, UR4, !P1 ;  /* 0x00000004f7007c0c */ /* 0x000fe2000cfa1270 */
[----:B------:R-:W-:Y:S01]  /*546e0*/  ULDC UR4, c[0x0][0x228] ;  /* 0x00008a0000047ab9 */ /* 0x000fe20000000800 */
[----:B------:R-:W-:Y:S01]  /*546f0*/  ISETP.GE.AND P0, PT, R150, R23, PT ;  /* 0x000000179600720c */ /* 0x000fe20003f06270 */
[----:B------:R-:W-:Y:S01]  /*54700*/  IMAD.WIDE R150, R9, 0x4, R2 ;  /* 0x0000000409967825 */ /* 0x000fe200078e0202 */
[----:B------:R-:W-:Y:S01]  /*54710*/  ISETP.LT.AND P3, PT, R246, UR4, !P1 ;  /* 0x00000004f6007c0c */ /* 0x000fe2000cf61270 */
[----:B------:R-:W-:Y:S01]  /*54720*/  ULDC UR4, c[0x0][0x228] ;  /* 0x00008a0000047ab9 */ /* 0x000fe20000000800 */
[----:B------:R-:W-:Y:S01]  /*54730*/  ULDC UR6, c[0x0][0x228] ;  /* 0x00008a0000067ab9 */ /* 0x000fe20000000800 */
[----:B------:R-:W-:Y:S01]  /*54740*/  ISETP.LT.AND P1, PT, R244, UR4, !P1 ;  /* 0x00000004f4007c0c */ /* 0x000fe2000cf21270 */
[----:B------:R1:W-:Y:S01]  /*54750*/  @P2 STG.E desc[UR8][R212.64], R249 ;  /* 0x000000f9d4002986 */ /* 0x0003e2000c101908 */
[----:B------:R-:W-:Y:S01]  /*54760*/  ISETP.LT.AND P4, PT, R83, UR6, !P0 ;  /* 0x0000000653007c0c */ /* 0x000fe2000c781270 */
[----:B------:R-:W-:Y:S01]  /*54770*/  IMAD.WIDE R214, R9, 0x4, R86 ;  /* 0x0000000409d67825 */ /* 0x000fe200078e0256 */
[----:B------:R-:W-:Y:S01]  /*54780*/  ULDC UR4, c[0x0][0x228] ;  /* 0x00008a0000047ab9 */ /* 0x000fe20000000800 */
[----:B------:R-:W-:Y:S01]  /*54790*/  ULDC UR6, c[0x0][0x228] ;  /* 0x00008a0000067ab9 */ /* 0x000fe20000000800 */
[----:B-1----:R-:W4:Y:S04]  /*547a0*/  LDL.LU R249, [R1+0xcc] ;  /* 0x0000cc0001f97983 */ /* 0x002f280000300800 */
[----:B--2---:R-:W-:Y:S04]  /*547b0*/  @P6 STG.E desc[UR8][R150.64], R0 ;  /* 0x0000000096006986 */ /* 0x004fe8000c101908 */
[----:B------:R1:W-:Y:S01]  /*547c0*/  @P5 STG.E desc[UR8][R148.64], R248 ;  /* 0x000000f894005986 */ /* 0x0003e2000c101908 */
[----:B------:R-:W-:Y:S01]  /*547d0*/  ISETP.LT.AND P5, PT, R247, UR10, !P0 ;  /* 0x0000000af7007c0c */ /* 0x000fe2000c7a1270 */
[----:B------:R-:W-:Y:S01]  /*547e0*/  ULDC UR10, c[0x0][0x228] ;  /* 0x00008a00000a7ab9 */ /* 0x000fe20000000800 */
[----:B------:R-:W-:Y:S01]  /*547f0*/  ISETP.LT.AND P6, PT, R246, UR12, !P0 ;  /* 0x0000000cf6007c0c */ /* 0x000fe2000c7c1270 */
[----:B------:R-:W-:Y:S01]  /*54800*/  ULDC UR12, c[0x0][0x228] ;  /* 0x00008a00000c7ab9 */ /* 0x000fe20000000800 */
[C---:B-1----:R-:W-:Y:S01]  /*54810*/  IMAD.WIDE R148, R9.reuse, 0x4, R84 ;  /* 0x0000000409947825 */ /* 0x042fe200078e0254 */
[----:B------:R-:W-:Y:S01]  /*54820*/  IADD3 R150, R8, 0x6, RZ ;  /* 0x0000000608967810 */ /* 0x000fe20007ffe0ff */
[----:B------:R-:W2:Y:S02]  /*54830*/  LDL.LU R248, [R1+0xbc] ;  /* 0x0000bc0001f87983 */ /* 0x000ea40000300800 */
[----:B------:R-:W-:-:S02]  /*54840*/  VIADD R0, R9, UR28 ;  /* 0x0000001c09007c36 */ /* 0x000fc40008000000 */
[----:B---3--:R1:W-:Y:S01]  /*54850*/  @P3 STG.E desc[UR8][R148.64], R240 ;  /* 0x000000f094003986 */ /* 0x0083e2000c101908 */
[----:B------:R-:W-:Y:S01]  /*54860*/  ISETP.GE.AND P2, PT, R150, R23, PT ;  /* 0x000000179600720c */ /* 0x000fe20003f46270 */
[----:B------:R-:W-:Y:S02]  /*54870*/  IMAD.WIDE R212, R0, 0x4, R2 ;  /* 0x0000000400d47825 */ /* 0x000fe400078e0202 */
[----:B------:R3:W-:Y:S01]  /*54880*/  @P1 STG.E desc[UR8][R214.64], R245 ;  /* 0x000000f5d6001986 */ /* 0x0007e2000c101908 */
[----:B------:R-:W-:Y:S01]  /*54890*/  ISETP.LT.AND P1, PT, R244, UR4, !P0 ;  /* 0x00000004f4007c0c */ /* 0x000fe2000c721270 */
[----:B------:R-:W-:Y:S01]  /*548a0*/  IMAD.WIDE R150, R0, 0x4, R10 ;  /* 0x0000000400967825 */ /* 0x000fe200078e020a */
[----:B------:R-:W-:Y:S01]  /*548b0*/  ULDC UR4, c[0x0][0x228] ;  /* 0x00008a0000047ab9 */ /* 0x000fe20000000800 */
[----:B-1----:R-:W-:-:S04]  /*548c0*/  IADD3 R148, R8, 0x7, RZ ;  /* 0x0000000708947810 */ /* 0x002fc80007ffe0ff */
[----:B------:R-:W-:Y:S01]  /*548d0*/  ISETP.GE.AND P3, PT, R148, R23, PT ;  /* 0x000000179400720c */ /* 0x000fe20003f66270 */
[C---:B------:R-:W-:Y:S01]  /*548e0*/  IMAD.WIDE R148, R0.reuse, 0x4, R84 ;  /* 0x0000000400947825 */ /* 0x040fe200078e0254 */
[----:B------:R1:W-:Y:S04]  /*548f0*/  @P4 STG.E desc[UR8][R212.64], R241 ;  /* 0x000000f1d4004986 */ /* 0x0003e8000c101908 */
[----:B------:R-:W-:Y:S04]  /*54900*/  @P5 STG.E desc[UR8][R150.64], R242 ;  /* 0x000000f296005986 */ /* 0x000fe8000c101908 */
[----:B----4-:R4:W-:Y:S04]  /*54910*/  @P6 STG.E desc[UR8][R148.64], R243 ;  /* 0x000000f394006986 */ /* 0x0109e8000c101908 */
[----:B---3--:R-:W3:Y:S04]  /*54920*/  LDL.LU R245, [R1+0xac] ;  /* 0x0000ac0001f57983 */ /* 0x008ee80000300800 */
[----:B-1----:R-:W3:Y:S01]  /*54930*/  LDL.LU R241, [R1+0x9c] ;  /* 0x00009c0001f17983 */ /* 0x002ee20000300800 */
[----:B----4-:R-:W-:-:S03]  /*54940*/  IMAD.WIDE R148, R0, 0x4, R86 ;  /* 0x0000000400947825 */ /* 0x010fc600078e0256 */
[----:B------:R-:W4:Y:S04]  /*54950*/  LDL.LU R242, [R1+0x8c] ;  /* 0x00008c0001f27983 */ /* 0x000f280000300800 */
[----:B------:R-:W4:Y:S04]  /*54960*/  LDL.LU R243, [R1+0xc] ;  /* 0x00000c0001f37983 */ /* 0x000f280000300800 */
[----:B------:R1:W-:Y:S04]  /*54970*/  @P1 STG.E desc[UR8][R148.64], R250 ;  /* 0x000000fa94001986 */ /* 0x0003e8000c101908 */
[----:B-1----:R-:W2:Y:S01]  /*54980*/  LDL.LU R250, [R1+0xdc] ;  /* 0x0000dc0001fa7983 */ /* 0x002ea20000300800 */
[----:B------:R-:W-:Y:S01]  /*54990*/  ISETP.LT.AND P0, PT, R83, UR4, !P2 ;  /* 0x0000000453007c0c */ /* 0x000fe2000d701270 */
[----:B------:R-:W-:Y:S01]  /*549a0*/  ULDC UR4, c[0x0][0x228] ;  /* 0x00008a0000047ab9 */ /* 0x000fe20000000800 */
[----:B------:R-:W-:-:S02]  /*549b0*/  ISETP.LT.AND P4, PT, R247, UR6, !P2 ;  /* 0x00000006f7007c0c */ /* 0x000fc4000d781270 */
[----:B------:R-:W-:Y:S01]  /*549c0*/  IADD3 R9, R0, UR28, RZ ;  /* 0x0000001c00097c10 */ /* 0x000fe2000fffe0ff */
[----:B------:R-:W-:Y:S01]  /*549d0*/  VIADD R240, R8, 0x8 ;  /* 0x0000000808f07836 */ /* 0x000fe20000000000 */
[----:B------:R-:W-:Y:S01]  /*549e0*/  ISETP.LT.AND P5, PT, R246, UR10, !P2 ;  /* 0x0000000af6007c0c */ /* 0x000fe2000d7a1270 */
[----:B------:R-:W-:Y:S01]  /*549f0*/  ULDC UR6, c[0x0][0x228] ;  /* 0x00008a0000067ab9 */ /* 0x000fe20000000800 */
[----:B------:R-:W-:Y:S01]  /*54a00*/  ISETP.LT.AND P2, PT, R244, UR12, !P2 ;  /* 0x0000000cf4007c0c */ /* 0x000fe2000d741270 */
[----:B------:R-:W-:Y:S01]  /*54a10*/  IMAD.WIDE R150, R9, 0x4, R2 ;  /* 0x0000000409967825 */ /* 0x000fe200078e0202 */
[----:B------:R-:W-:Y:S01]  /*54a20*/  ISETP.LT.AND P6, PT, R83, UR14, !P3 ;  /* 0x0000000e53007c0c */ /* 0x000fe2000dfc1270 */
[----:B------:R-:W-:Y:S02]  /*54a30*/  ULDC UR10, c[0x0][0x228] ;  /* 0x00008a00000a7ab9 */ /* 0x000fe40000000800 */
[----:B------:R-:W-:-:S04]  /*54a40*/  IMAD.WIDE R214, R9, 0x4, R10 ;  /* 0x0000000409d67825 */ /* 0x000fc800078e020a */
[----:B------:R-:W-:-:S04]  /*54a50*/  IMAD.WIDE R212, R9, 0x4, R84 ;  /* 0x0000000409d47825 */ /* 0x000fc800078e0254 */
[----:B------:R-:W-:-:S04]  /*54a60*/  IMAD.WIDE R148, R9, 0x4, R86 ;  /* 0x0000000409947825 */ /* 0x000fc800078e0256 */
[----:B------:R-:W-:Y:S01]  /*54a70*/  VIADD R0, R9, UR28 ;  /* 0x0000001c09007c36 */ /* 0x000fe20008000000 */
[----:B------:R-:W-:Y:S01]  /*54a80*/  ISETP.GE.AND P1, PT, R240, R23, PT ;  /* 0x00000017f000720c */ /* 0x000fe20003f26270 */
[----:B------:R-:W-:Y:S01]  /*54a90*/  ULDC UR12, c[0x0][0x228] ;  /* 0x00008a00000c7ab9 */ /* 0x000fe20000000800 */
[----:B------:R-:W-:Y:S01]  /*54aa0*/  IADD3 R240, R8, 0x9, RZ ;  /* 0x0000000908f07810 */ /* 0x000fe20007ffe0ff */
[----:B------:R-:W-:Y:S01]  /*54ab0*/  VIADD R9, R0, UR28 ;  /* 0x0000001c00097c36 */ /* 0x000fe20008000000 */
[----:B------:R-:W-:Y:S01]  /*54ac0*/  ULDC UR14, c[0x0][0x228] ;  /* 0x00008a00000e7ab9 */ /* 0x000fe20000000800 */
[----:B--2---:R1:W-:Y:S04]  /*54ad0*/  @P0 STG.E desc[UR8][R150.64], R250 ;  /* 0x000000fa96000986 */ /* 0x0043e8000c101908 */
[----:B------:R-:W-:Y:S04]  /*54ae0*/  @P4 STG.E desc[UR8][R214.64], R249 ;  /* 0x000000f9d6004986 */ /* 0x000fe8000c101908 */
[----:B------:R2:W-:Y:S01]  /*54af0*/  @P5 STG.E desc[UR8][R212.64], R248 ;  /* 0x000000f8d4005986 */ /* 0x0005e2000c101908 */
[----:B------:R-:W-:Y:S01]  /*54b00*/  ISETP.LT.AND P4, PT, R246, UR6, !P3 ;  /* 0x00000006f6007c0c */ /* 0x000fe2000df81270 */
[----:B------:R-:W-:-:S02]  /*54b10*/  ULDC UR6, c[0x0][0x228] ;  /* 0x00008a0000067ab9 */ /* 0x000fc40000000800 */
[----:B---3--:R3:W-:Y:S01]  /*54b20*/  @P2 STG.E desc[UR8][R148.64], R245 ;  /* 0x000000f594002986 */ /* 0x0087e2000c101908 */
[----:B------:R-:W-:Y:S01]  /*54b30*/  ISETP.LT.AND P2, PT, R247, UR4, !P3 ;  /* 0x00000004f7007c0c */ /* 0x000fe2000df41270 */
[----:B------:R-:W-:Y:S01]  /*54b40*/  ULDC UR4, c[0x0][0x228] ;  /* 0x00008a0000047ab9 */ /* 0x000fe20000000800 */
[----:B-1----:R-:W-:Y:S01]  /*54b50*/  IMAD.WIDE R150, R0, 0x4, R2 ;  /* 0x0000000400967825 */ /* 0x002fe200078e0202 */
[----:B------:R-:W-:Y:S01]  /*54b60*/  ISETP.LT.AND P3, PT, R244, UR4, !P3 ;  /* 0x00000004f4007c0c */ /* 0x000fe2000df61270 */
[----:B------:R-:W-:-:S03]  /*54b70*/  ULDC UR4, c[0x0][0x228] ;  /* 0x00008a0000047ab9 */ /* 0x000fc60000000800 */
[----:B------:R1:W-:Y:S01]  /*54b80*/  @P6 STG.E desc[UR8][R150.64], R241 ;  /* 0x000000f196006986 */ /* 0x0003e2000c101908 */
[----:B------:R-:W-:Y:S01]  /*54b90*/  ISETP.LT.AND P6, PT, R83, UR6, !P1 ;  /* 0x0000000653007c0c */ /* 0x000fe2000cfc1270 */
[----:B--2---:R-:W-:Y:S01]  /*54ba0*/  IMAD.WIDE R212, R0, 0x4, R86 ;  /* 0x0000000400d47825 */ /* 0x004fe200078e0256 */
[----:B------:R-:W-:Y:S01]  /*54bb0*/  ISETP.LT.AND P5, PT, R247, UR4, !P1 ;  /* 0x00000004f7007c0c */ /* 0x000fe2000cfa1270 */
[----:B------:R-:W-:Y:S01]  /*54bc0*/  ULDC UR4, c[0x0][0x228] ;  /* 0x00008a0000047ab9 */ /* 0x000fe20000000800 */
[----:B------:R-:W-:Y:S01]  /*54bd0*/  ISETP.GE.AND P0, PT, R240, R23, PT ;  /* 0x00000017f000720c */ /* 0x000fe20003f06270 */
[----:B---3--:R-:W-:Y:S01]  /*54be0*/  IMAD.WIDE R148, R0, 0x4, R84 ;  /* 0x0000000400947825 */ /* 0x008fe200078e0254 */
[----:B------:R-:W-:-:S03]  /*54bf0*/  ULDC UR6, c[0x0][0x228] ;  /* 0x00008a0000067ab9 */ /* 0x000fc60000000800 */
[----:B-1----:R-:W-:-:S05]  /*54c00*/  IMAD.WIDE R150, R0, 0x4, R10 ;  /* 0x0000000400967825 */ /* 0x002fca00078e020a */
[----:B----4-:R1:W-:Y:S01]  /*54c10*/  @P2 STG.E desc[UR8][R150.64], R242 ;  /* 0x000000f296002986 */ /* 0x0103e2000c101908 */
[----:B------:R-:W-:-:S03]  /*54c20*/  IMAD.WIDE R214, R9, 0x4, R10 ;  /* 0x0000000409d67825 */ /* 0x000fc600078e020a */
[----:B------:R2:W-:Y:S04]  /*54c30*/  @P4 STG.E desc[UR8][R148.64], R243 ;  /* 0x000000f394004986 */ /* 0x0005e8000c101908 */
[----:B------:R-:W-:Y:S01]  /*54c40*/  @P3 STG.E desc[UR8][R212.64], R251 ;  /* 0x000000fbd4003986 */ /* 0x000fe2000c101908 */
[----:B------:R-:W-:Y:S01]  /*54c50*/  ISETP.LT.AND P3, PT, R246, UR4, !P1 ;  /* 0x00000004f6007c0c */ /* 0x000fe2000cf61270 */
[----:B------:R-:W-:Y:S01]  /*54c60*/  ULDC UR4, c[0x0][0x228] ;  /* 0x00008a0000047ab9 */ /* 0x000fe20000000800 */
[----:B-1----:R-:W-:Y:S01]  /*54c70*/  IMAD.WIDE R150, R9, 0x4, R2 ;  /* 0x0000000409967825 */ /* 0x002fe200078e0202 */
[----:B------:R-:W-:Y:S01]  /*54c80*/  ISETP.LT.AND P1, PT, R244, UR4, !P1 ;  /* 0x00000004f4007c0c */ /* 0x000fe2000cf21270 */
[----:B------:R-:W-:Y:S01]  /*54c90*/  ULDC UR4, c[0x0][0x228] ;  /* 0x00008a0000047ab9 */ /* 0x000fe20000000800 */
[----:B------:R-:W-:Y:S01]  /*54ca0*/  ISETP.LT.AND P4, PT, R83, UR6, !P0 ;  /* 0x0000000653007c0c */ /* 0x000fe2000c781270 */
[C---:B------:R-:W-:Y:S01]  /*54cb0*/  VIADD R245, R9.reuse, UR28 ;  /* 0x0000001c09f57c36 */ /* 0x040fe20008000000 */
[----:B------:R1:W-:Y:S01]  /*54cc0*/  @P6 STG.E desc[UR8][R150.64], R16 ;  /* 0x0000001096006986 */ /* 0x0003e2000c101908 */
[----:B------:R-:W-:Y:S01]  /*54cd0*/  IADD3 R0, R8, 0xa, RZ ;  /* 0x0000000a08007810 */ /* 0x000fe20007ffe0ff */
[----:B------:R-:W-:Y:S01]  /*54ce0*/  IMAD.WIDE R240, R9, 0x4, R84 ;  /* 0x0000000409f07825 */ /* 0x000fe200078e0254 */
[----:B------:R-:W-:Y:S01]  /*54cf0*/  ULDC UR6, c[0x0][0x228] ;  /* 0x00008a0000067ab9 */ /* 0x000fe20000000800 */
[----:B------:R3:W-:Y:S01]  /*54d00*/  @P5 STG.E desc[UR8][R214.64], R12 ;  /* 0x0000000cd6005986 */ /* 0x0007e2000c101908 */
[----:B------:R-:W-:Y:S01]  /*54d10*/  ISETP.LT.AND P5, PT, R247, UR10, !P0 ;  /* 0x0000000af7007c0c */ /* 0x000fe2000c7a1270 */
[----:B--2---:R-:W-:Y:S01]  /*54d20*/  IMAD.WIDE R148, R9, 0x4, R86 ;  /* 0x0000000409947825 */ /* 0x004fe200078e0256 */
[----:B------:R-:W-:-:S02]  /*54d30*/  ISETP.LT.AND P6, PT, R246, UR12, !P0 ;  /* 0x0000000cf6007c0c */ /* 0x000fc4000c7c1270 */
[-C--:B------:R-:W-:Y:S01]  /*54d40*/  ISETP.GE.AND P2, PT, R0, R23.reuse, PT ;  /* 0x000000170000720c */ /* 0x080fe20003f46270 */
[C---:B-1----:R-:W-:Y:S01]  /*54d50*/  IMAD.WIDE R150, R245.reuse, 0x4, R2 ;  /* 0x00000004f5967825 */ /* 0x042fe200078e0202 */
[----:B------:R-:W-:Y:S01]  /*54d60*/  ISETP.LT.AND P0, PT, R244, UR4, !P0 ;  /* 0x00000004f4007c0c */ /* 0x000fe2000c701270 */
[----:B------:R-:W-:Y:S01]  /*54d70*/  @P3 STG.E desc[UR8][R240.64], R4 ;  /* 0x00000004f0003986 */ /* 0x000fe2000c101908 */
[----:B------:R-:W-:Y:S01]  /*54d80*/  IADD3 R0, R8, 0xb, RZ ;  /* 0x0000000b08007810 */ /* 0x000fe20007ffe0ff */
[----:B------:R-:W-:Y:S01]  /*54d90*/  IMAD.WIDE R212, R245, 0x4, R10 ;  /* 0x00000004f5d47825 */ /* 0x000fe200078e020a */
[----:B------:R-:W-:Y:S01]  /*54da0*/  ULDC UR4, c[0x0][0x228] ;  /* 0x00008a0000047ab9 */ /* 0x000fe20000000800 */
[----:B------:R1:W-:Y:S01]  /*54db0*/  @P1 STG.E desc[UR8][R148.64], R24 ;  /* 0x0000001894001986 */ /* 0x0003e2000c101908 */
[----:B------:R-:W-:Y:S01]  /*54dc0*/  ISETP.LT.AND P1, PT, R83, UR4, !P2 ;  /* 0x0000000453007c0c */ /* 0x000fe2000d721270 */
[----:B---3--:R-:W-:Y:S01]  /*54dd0*/  IMAD.WIDE R214, R245, 0x4, R84 ;  /* 0x00000004f5d67825 */ /* 0x008fe200078e0254 */
[----:B------:R-:W-:Y:S01]  /*54de0*/  ISETP.GE.AND P3, PT, R0, R23, PT ;  /* 0x000000170000720c */ /* 0x000fe20003f66270 */
[----:B------:R-:W-:Y:S01]  /*54df0*/  @P4 STG.E desc[UR8][R150.64], R20 ;  /* 0x0000001496004986 */ /* 0x000fe2000c101908 */
[----:B------:R-:W-:Y:S01]  /*54e00*/  ISETP.LT.AND P4, PT, R247, UR6, !P2 ;  /* 0x00000006f7007c0c */ /* 0x000fe2000d781270 */
[----:B------:R-:W-:Y:S01]  /*54e10*/  ULDC UR10, c[0x0][0x228] ;  /* 0x00008a00000a7ab9 */ /* 0x000fe20000000800 */
[----:B------:R-:W-:Y:S01]  /*54e20*/  ULDC UR12, c[0x0][0x228] ;  /* 0x00008a00000c7ab9 */ /* 0x000fe20000000800 */
[----:B------:R2:W-:Y:S01]  /*54e30*/  @P5 STG.E desc[UR8][R212.64], R120 ;  /* 0x00000078d4005986 */ /* 0x0005e2000c101908 */
[----:B------:R-:W-:-:S02]  /*54e40*/  ISETP.LT.AND P5, PT, R246, UR10, !P2 ;  /* 0x0000000af6007c0c */ /* 0x000fc4000d7a1270 */
[C---:B-1----:R-:W-:Y:S01]  /*54e50*/  IADD3 R149, R245.reuse, UR28, RZ ;  /* 0x0000001cf5957c10 */ /* 0x042fe2000fffe0ff */
[----:B------:R1:W-:Y:S01]  /*54e60*/  @P6 STG.E desc[UR8][R214.64], R92 ;  /* 0x0000005cd6006986 */ /* 0x0003e2000c101908 */
[----:B------:R-:W-:Y:S01]  /*54e70*/  ISETP.LT.AND P2, PT, R244, UR12, !P2 ;  /* 0x0000000cf4007c0c */ /* 0x000fe2000d741270 */
[----:B------:R-:W-:Y:S01]  /*54e80*/  IMAD.WIDE R242, R245, 0x4, R86 ;  /* 0x00000004f5f27825 */ /* 0x000fe200078e0256 */
[----:B------:R-:W-:Y:S01]  /*54e90*/  ISETP.LT.AND P6, PT, R83, UR14, !P3 ;  /* 0x0000000e53007c0c */ /* 0x000fe2000dfc1270 */
[----:B------:R-:W-:Y:S01]  /*54ea0*/  ULDC UR4, c[0x0][0x228] ;  /* 0x00008a0000047ab9 */ /* 0x000fe20000000800 */
[----:B------:R-:W-:Y:S01]  /*54eb0*/  ULDC UR6, c[0x0][0x228] ;  /* 0x00008a0000067ab9 */ /* 0x000fe20000000800 */
[C---:B------:R-:W-:Y:S01]  /*54ec0*/  VIADD R9, R149.reuse, UR28 ;  /* 0x0000001c95097c36 */ /* 0x040fe20008000000 */
[----:B------:R-:W-:Y:S01]  /*54ed0*/  ULDC UR10, c[0x0][0x228] ;  /* 0x00008a00000a7ab9 */ /* 0x000fe20000000800 */
[----:B--2---:R-:W-:-:S04]  /*54ee0*/  IMAD.WIDE R212, R149, 0x4, R10 ;  /* 0x0000000495d47825 */ /* 0x004fc800078e020a */
[C---:B-1----:R-:W-:Y:S01]  /*54ef0*/  IMAD.WIDE R214, R149.reuse, 0x4, R2 ;  /* 0x0000000495d67825 */ /* 0x042fe200078e0202 */
[----:B------:R-:W-:Y:S01]  /*54f00*/  @P0 STG.E desc[UR8][R242.64], R88 ;  /* 0x00000058f2000986 */ /* 0x000fe2000c101908 */
[----:B------:R-:W-:Y:S01]  /*54f10*/  ULDC UR12, c[0x0][0x228] ;  /* 0x00008a00000c7ab9 */ /* 0x000fe20000000800 */
[----:B------:R-:W-:Y:S01]  /*54f20*/  ULDC UR14, c[0x0][0x228] ;  /* 0x00008a00000e7ab9 */ /* 0x000fe20000000800 */
[----:B------:R-:W-:Y:S01]  /*54f30*/  VIADD R0, R8, 0xc ;  /* 0x0000000c08007836 */ /* 0x000fe20000000000 */
[----:B------:R-:W-:Y:S01]  /*54f40*/  @P1 STG.E desc[UR8][R214.64], R17 ;  /* 0x00000011d6001986 */ /* 0x000fe2000c101908 */
[C---:B------:R-:W-:Y:S01]  /*54f50*/  IMAD.WIDE R150, R149.reuse, 0x4, R84 ;  /* 0x0000000495967825 */ /* 0x040fe200078e0254 */
[----:B------:R-:W-:Y:S01]  /*54f60*/  ISETP.LT.AND P1, PT, R246, UR6, !P3 ;  /* 0x00000006f6007c0c */ /* 0x000fe2000df21270 */
[----:B------:R-:W-:Y:S01]  /*54f70*/  ULDC UR6, c[0x0][0x228] ;  /* 0x00008a0000067ab9 */ /* 0x000fe20000000800 */
[----:B------:R1:W-:Y:S01]  /*54f80*/  @P4 STG.E desc[UR8][R212.64], R13 ;  /* 0x0000000dd4004986 */ /* 0x0003e2000c101908 */
[----:B------:R-:W-:Y:S01]  /*54f90*/  IMAD.WIDE R148, R149, 0x4, R86 ;  /* 0x0000000495947825 */ /* 0x000fe200078e0256 */
[----:B------:R-:W-:Y:S01]  /*54fa0*/  ISETP.LT.AND P4, PT, R247, UR4, !P3 ;  /* 0x00000004f7007c0c */ /* 0x000fe2000df81270 */
[----:B------:R-:W-:-:S02]  /*54fb0*/  ULDC UR4, c[0x0][0x228] ;  /* 0x00008a0000047ab9 */ /* 0x000fc40000000800 */
[----:B------:R-:W-:Y:S01]  /*54fc0*/  IMAD.WIDE R240, R9, 0x4, R2 ;  /* 0x0000000409f07825 */ /* 0x000fe200078e0202 */
[----:B------:R-:W-:Y:S01]  /*54fd0*/  ISETP.GE.AND P0, PT, R0, R23, PT ;  /* 0x000000170000720c */ /* 0x000fe20003f06270 */
[----:B------:R2:W-:Y:S01]  /*54fe0*/  @P5 STG.E desc[UR8][R150.64], R5 ;  /* 0x0000000596005986 */ /* 0x0005e2000c101908 */
[----:B------:R-:W-:Y:S01]  /*54ff0*/  ISETP.LT.AND P3, PT, R244, UR4, !P3 ;  /* 0x00000004f4007c0c */ /* 0x000fe2000df61270 */
[----:B------:R-:W-:Y:S02]  /*55000*/  ULDC UR4, c[0x0][0x228] ;  /* 0x00008a0000047ab9 */ /* 0x000fe40000000800 */
[----:B------:R3:W-:Y:S01]  /*55010*/  @P2 STG.E desc[UR8][R148.64], R25 ;  /* 0x0000001994002986 */ /* 0x0007e2000c101908 */
[----:B------:R-:W-:Y:S01]  /*55020*/  ISETP.LT.AND P5, PT, R247, UR4, !P0 ;  /* 0x00000004f7007c0c */ /* 0x000fe2000c7a1270 */
[----:B-1----:R-:W-:Y:S01]  /*55030*/  IMAD.WIDE R12, R9, 0x4, R84 ;  /* 0x00000004090c7825 */ /* 0x002fe200078e0254 */
[----:B------:R-:W-:Y:S01]  /*55040*/  IADD3 R0, R8, 0xd, RZ ;  /* 0x0000000d08007810 */ /* 0x000fe20007ffe0ff */
[----:B------:R1:W-:Y:S01]  /*55050*/  @P6 STG.E desc[UR8][R240.64], R21 ;  /* 0x00000015f0006986 */ /* 0x0003e2000c101908 */
[----:B------:R-:W-:Y:S01]  /*55060*/  ISETP.LT.AND P6, PT, R83, UR6, !P0 ;  /* 0x0000000653007c0c */ /* 0x000fe2000c7c1270 */
[----:B------:R-:W-:Y:S01]  /*55070*/  IMAD.WIDE R16, R9, 0x4, R86 ;  /* 0x0000000409107825 */ /* 0x000fe200078e0256 */
[----:B------:R-:W-:-:S03]  /*55080*/  ULDC UR4, c[0x0][0x228] ;  /* 0x00008a0000047ab9 */ /* 0x000fc60000000800 */
[----:B--2---:R-:W-:-:S04]  /*55090*/  IMAD.WIDE R4, R9, 0x4, R10 ;  /* 0x0000000409047825 */ /* 0x004fc800078e020a */
[----:B---3--:R-:W-:Y:S01]  /*550a0*/  VIADD R149, R9, UR28 ;  /* 0x0000001c09957c36 */ /* 0x008fe20008000000 */
[----:B------:R2:W-:Y:S01]  /*550b0*/  @P4 STG.E desc[UR8][R4.64], R121 ;  /* 0x0000007904004986 */ /* 0x0005e2000c101908 */
[-C--:B------:R-:W-:Y:S01]  /*550c0*/  ISETP.GE.AND P2, PT, R0, R23.reuse, PT ;  /* 0x000000170000720c */ /* 0x080fe20003f46270 */
[----:B------:R-:W-:Y:S01]  /*550d0*/  ULDC UR6, c[0x0][0x228] ;  /* 0x00008a0000067ab9 */ /* 0x000fe20000000800 */
[C---:B-1----:R-:W-:Y:S01]  /*550e0*/  IMAD.WIDE R20, R149.reuse, 0x4, R2 ;  /* 0x0000000495147825 */ /* 0x042fe200078e0202 */
[----:B------:R1:W-:Y:S01]  /*550f0*/  @P1 STG.E desc[UR8][R12.64], R93 ;  /* 0x0000005d0c001986 */ /* 0x0003e2000c101908 */
[----:B------:R-:W-:Y:S01]  /*55100*/  ISETP.LT.AND P1, PT, R246, UR4, !P0 ;  /* 0x00000004f6007c0c */ /* 0x000fe2000c721270 */
[----:B------:R-:W-:Y:S01]  /*55110*/  ULDC UR4, c[0x0][0x228] ;  /* 0x00008a0000047ab9 */ /* 0x000fe20000000800 */
[----:B------:R-:W-:Y:S01]  /*55120*/  IMAD.WIDE R24, R149, 0x4, R10 ;  /* 0x0000000495187825 */ /* 0x000fe200078e020a */
[----:B------:R3:W-:Y:S01]  /*55130*/  @P3 STG.E desc[UR8][R16.64], R89 ;  /* 0x0000005910003986 */ /* 0x0007e2000c101908 */
[----:B------:R-:W-:Y:S01]  /*55140*/  ISETP.LT.AND P0, PT, R244, UR4, !P0 ;  /* 0x00000004f4007c0c */ /* 0x000fe2000c701270 */
[----:B------:R-:W-:Y:S01]  /*55150*/  ULDC UR4, c[0x0][0x228] ;  /* 0x00008a0000047ab9 */ /* 0x000fe20000000800 */
[----:B------:R-:W-:Y:S01]  /*55160*/  ISETP.LT.AND P3, PT, R83, UR6, !P2 ;  /* 0x0000000653007c0c */ /* 0x000fe2000d761270 */
[----:B------:R4:W-:Y:S01]  /*55170*/  @P6 STG.E desc[UR8][R20.64], R18 ;  /* 0x0000001214006986 */ /* 0x0009e2000c101908 */
[----:B------:R-:W-:Y:S01]  /*55180*/  IADD3 R0, R8, 0xe, RZ ;  /* 0x0000000e08007810 */ /* 0x000fe20007ffe0ff */
[----:B------:R-:W-:Y:S01]  /*55190*/  VIADD R9, R149, UR28 ;  /* 0x0000001c95097c36 */ /* 0x000fe20008000000 */
[----:B------:R-:W-:Y:S01]  /*551a0*/  ULDC UR6, c[0x0][0x228] ;  /* 0x00008a0000067ab9 */ /* 0x000fe20000000800 */
[----:B------:R4:W-:Y:S01]  /*551b0*/  @P5 STG.E desc[UR8][R24.64], R14 ;  /* 0x0000000e18005986 */ /* 0x0009e2000c101908 */
[----:B------:R-:W-:Y:S01]  /*551c0*/  ISETP.LT.AND P5, PT, R247, UR10, !P2 ;  /* 0x0000000af7007c0c */ /* 0x000fe2000d7a1270 */
[C---:B--2---:R-:W-:Y:S01]  /*551d0*/  IMAD.WIDE R4, R149.reuse, 0x4, R84 ;  /* 0x0000000495047825 */ /* 0x044fe200078e0254 */
[----:B------:R-:W-:Y:S01]  /*551e0*/  ISETP.LT.AND P6, PT, R246, UR12, !P2 ;  /* 0x0000000cf6007c0c */ /* 0x000fe2000d7c1270 */
[----:B------:R-:W-:Y:S01]  /*551f0*/  ULDC UR10, c[0x0][0x228] ;  /* 0x00008a00000a7ab9 */ /* 0x000fe20000000800 */
[----:B------:R-:W-:Y:S01]  /*55200*/  ISETP.LT.AND P2, PT, R244, UR4, !P2 ;  /* 0x00000004f4007c0c */ /* 0x000fe2000d741270 */
[----:B-1----:R-:W-:Y:S01]  /*55210*/  IMAD.WIDE R12, R149, 0x4, R86 ;  /* 0x00000004950c7825 */ /* 0x002fe200078e0256 */
[----:B------:R-:W-:Y:S01]  /*55220*/  ISETP.GE.AND P4, PT, R0, R23, PT ;  /* 0x000000170000720c */ /* 0x000fe20003f86270 */
[----:B------:R1:W-:Y:S01]  /*55230*/  @P1 STG.E desc[UR8][R4.64], R6 ;  /* 0x0000000604001986 */ /* 0x0003e2000c101908 */
[----:B------:R-:W-:Y:S01]  /*55240*/  IADD3 R0, R8, 0xf, RZ ;  /* 0x0000000f08007810 */ /* 0x000fe20007ffe0ff */
[----:B---3--:R-:W-:Y:S01]  /*55250*/  IMAD.WIDE R16, R9, 0x4, R2 ;  /* 0x0000000409107825 */ /* 0x008fe200078e0202 */
[----:B------:R-:W-:-:S03]  /*55260*/  ULDC UR4, c[0x0][0x228] ;  /* 0x00008a0000047ab9 */ /* 0x000fc60000000800 */
[C---:B----4-:R-:W-:Y:S01]  /*55270*/  IMAD.WIDE R20, R9.reuse, 0x4, R10 ;  /* 0x0000000409147825 */ /* 0x050fe200078e020a */
[----:B------:R-:W-:Y:S01]  /*55280*/  ISETP.GE.AND P1, PT, R0, R23, PT ;  /* 0x000000170000720c */ /* 0x000fe20003f26270 */
[----:B------:R2:W-:Y:S01]  /*55290*/  @P0 STG.E desc[UR8][R12.64], R26 ;  /* 0x0000001a0c000986 */ /* 0x0005e2000c101908 */
[----:B------:R-:W-:Y:S01]  /*552a0*/  ULDC UR12, c[0x0][0x228] ;  /* 0x00008a00000c7ab9 */ /* 0x000fe20000000800 */
[C---:B------:R-:W-:Y:S02]  /*552b0*/  IMAD.WIDE R24, R9.reuse, 0x4, R84 ;  /* 0x0000000409187825 */ /* 0x040fe400078e0254 */
[----:B------:R3:W-:Y:S02]  /*552c0*/  @P3 STG.E desc[UR8][R16.64], R22 ;  /* 0x0000001610003986 */ /* 0x0007e4000c101908 */
[----:B-1----:R-:W-:Y:S01]  /*552d0*/  IMAD.WIDE R4, R9, 0x4, R86 ;  /* 0x0000000409047825 */ /* 0x002fe200078e0256 */
[C---:B------:R-:W-:Y:S01]  /*552e0*/  IADD3 R6, R8.reuse, 0x11, RZ ;  /* 0x0000001108067810 */ /* 0x040fe20007ffe0ff */
[----:B------:R1:W-:Y:S02]  /*552f0*/  @P5 STG.E desc[UR8][R20.64], R122 ;  /* 0x0000007a14005986 */ /* 0x0003e4000c101908 */
[----:B------:R-:W-:-:S02]  /*55300*/  VIADD R0, R8, 0x10 ;  /* 0x0000001008007836 */ /* 0x000fc40000000000 */
[----:B------:R4:W-:Y:S03]  /*55310*/  @P6 STG.E desc[UR8][R24.64], R94 ;  /* 0x0000005e18006986 */ /* 0x0009e6000c101908 */
[-C--:B------:R-:W-:Y:S01]  /*55320*/  ISETP.GE.AND P3, PT, R0, R23.reuse, PT ;  /* 0x000000170000720c */ /* 0x080fe20003f66270 */
[----:B------:R4:W-:Y:S01]  /*55330*/  @P2 STG.E desc[UR8][R4.64], R90 ;  /* 0x0000005a04002986 */ /* 0x0009e2000c101908 */
[----:B------:R-:W-:-:S03]  /*55340*/  ISETP.GE.AND P2, PT, R6, R23, PT ;  /* 0x000000170600720c */ /* 0x000fc60003f46270 */
[----:B------:R-:W4:Y:S01]  /*55350*/  LDL.LU R23, [R1+0x164c] ;  /* 0x00164c0001177983 */ /* 0x000f220000300800 */
[----:B------:R-:W-:Y:S01]  /*55360*/  ISETP.LT.AND P0, PT, R83, UR4, !P4 ;  /* 0x0000000453007c0c */ /* 0x000fe2000e701270 */
[----:B------:R-:W-:Y:S01]  /*55370*/  ULDC UR4, c[0x0][0x228] ;  /* 0x00008a0000047ab9 */ /* 0x000fe20000000800 */
[----:B------:R-:W-:Y:S01]  /*55380*/  ISETP.LT.AND P6, PT, R247, UR6, !P4 ;  /* 0x00000006f7007c0c */ /* 0x000fe2000e7c1270 */
[----:B------:R-:W-:Y:S01]  /*55390*/  VIADD R89, R9, UR28 ;  /* 0x0000001c09597c36 */ /* 0x000fe20008000000 */
[----:B------:R-:W-:Y:S01]  /*553a0*/  ISETP.LT.AND P5, PT, R246, UR4, !P4 ;  /* 0x00000004f6007c0c */ /* 0x000fe2000e7a1270 */
[----:B------:R-:W-:Y:S01]  /*553b0*/  ULDC UR4, c[0x0][0x228] ;  /* 0x00008a0000047ab9 */ /* 0x000fe20000000800 */
[----:B------:R-:W-:Y:S01]  /*553c0*/  ISETP.LT.AND P4, PT, R244, UR10, !P4 ;  /* 0x0000000af4007c0c */ /* 0x000fe2000e781270 */
[----:B--2---:R-:W-:Y:S01]  /*553d0*/  IMAD.WIDE R12, R89, 0x4, R2 ;  /* 0x00000004590c7825 */ /* 0x004fe200078e0202 */
[----:B------:R-:W-:Y:S01]  /*553e0*/  ULDC UR6, c[0x0][0x228] ;  /* 0x00008a0000067ab9 */ /* 0x000fe20000000800 */
[----:B------:R-:W-:-:S02]  /*553f0*/  ULDC UR10, c[0x0][0x228] ;  /* 0x00008a00000a7ab9 */ /* 0x000fc40000000800 */
[----:B---3--:R-:W-:-:S04]  /*55400*/  IMAD.WIDE R16, R89, 0x4, R10 ;  /* 0x0000000459107825 */ /* 0x008fc800078e020a */
[C---:B-1----:R-:W-:Y:S01]  /*55410*/  IMAD.WIDE R20, R89.reuse, 0x4, R84 ;  /* 0x0000000459147825 */ /* 0x042fe200078e0254 */
[----:B------:R-:W-:Y:S03]  /*55420*/  @P0 STG.E desc[UR8][R12.64], R19 ;  /* 0x000000130c000986 */ /* 0x000fe6000c101908 */
[----:B----4-:R-:W-:Y:S01]  /*55430*/  IMAD.WIDE R24, R89, 0x4, R86 ;  /* 0x0000000459187825 */ /* 0x010fe200078e0256 */
[----:B------:R-:W-:Y:S01]  /*55440*/  @P6 STG.E desc[UR8][R16.64], R15 ;  /* 0x0000000f10006986 */ /* 0x000fe2000c101908 */
[----:B------:R-:W-:Y:S01]  /*55450*/  ISETP.LT.AND P0, PT, R83, UR4, !P1 ;  /* 0x0000000453007c0c */ /* 0x000fe2000cf01270 */
[----:B------:R-:W-:Y:S02]  /*55460*/  ULDC UR4, c[0x0][0x228] ;  /* 0x00008a0000047ab9 */ /* 0x000fe40000000800 */
[----:B------:R1:W-:Y:S01]  /*55470*/  @P5 STG.E desc[UR8][R20.64], R7 ;  /* 0x0000000714005986 */ /* 0x0003e2000c101908 */
[----:B------:R-:W-:Y:S01]  /*55480*/  ISETP.LT.AND P5, PT, R246, UR6, !P1 ;  /* 0x00000006f6007c0c */ /* 0x000fe2000cfa1270 */
[----:B------:R-:W-:Y:S01]  /*55490*/  VIADD R0, R8, 0x12 ;  /* 0x0000001208007836 */ /* 0x000fe20000000000 */
[----:B------:R-:W-:Y:S01]  /*554a0*/  IADD3 R89, R89, UR28, RZ ;  /* 0x0000001c59597c10 */ /* 0x000fe2000fffe0ff */
[----:B------:R-:W-:Y:S01]  /*554b0*/  @P4 STG.E desc[UR8][R24.64], R27 ;  /* 0x0000001b18004986 */ /* 0x000fe2000c101908 */
[----:B------:R-:W-:Y:S01]  /*554c0*/  ISETP.LT.AND P4, PT, R247, UR4, !P1 ;  /* 0x00000004f7007c0c */ /* 0x000fe2000cf81270 */
[----:B------:R-:W-:Y:S01]  /*554d0*/  ULDC UR4, c[0x0][0x22c] ;  /* 0x00008b0000047ab9 */ /* 0x000fe20000000800 */
[----:B------:R-:W-:Y:S01]  /*554e0*/  ISETP.LT.AND P1, PT, R244, UR10, !P1 ;  /* 0x0000000af4007c0c */ /* 0x000fe2000cf21270 */
[----:B------:R-:W-:Y:S01]  /*554f0*/  IMAD.WIDE R4, R89, 0x4, R2 ;  /* 0x0000000459047825 */ /* 0x000fe200078e0202 */
[----:B------:R-:W-:Y:S01]  /*55500*/  ISETP.LT.AND P6, PT, R83, UR12, !P3 ;  /* 0x0000000c53007c0c */ /* 0x000fe2000dfc1270 */
[----:B------:R-:W-:-:S02]  /*55510*/  ULDC UR6, c[0x0][0x228] ;  /* 0x00008a0000067ab9 */ /* 0x000fc40000000800 */
[----:B-1----:R-:W-:-:S04]  /*55520*/  IMAD.WIDE R6, R89, 0x4, R10 ;  /* 0x0000000459067825 */ /* 0x002fc800078e020a */
[----:B------:R-:W-:-:S04]  /*55530*/  IMAD.WIDE R12, R89, 0x4, R84 ;  /* 0x00000004590c7825 */ /* 0x000fc800078e0254 */
[C---:B------:R-:W-:Y:S01]  /*55540*/  IMAD.WIDE R14, R89.reuse, 0x4, R86 ;  /* 0x00000004590e7825 */ /* 0x040fe200078e0256 */
[----:B------:R-:W-:Y:S01]  /*55550*/  IADD3 R9, R89, UR28, RZ ;  /* 0x0000001c59097c10 */ /* 0x000fe2000fffe0ff */
[----:B------:R-:W-:Y:S01]  /*55560*/  ULDC UR10, c[0x0][0x228] ;  /* 0x00008a00000a7ab9 */ /* 0x000fe20000000800 */
[----:B------:R-:W-:-:S03]  /*55570*/  ULDC UR12, c[0x0][0x228] ;  /* 0x00008a00000c7ab9 */ /* 0x000fc60000000800 */
[C---:B------:R-:W-:Y:S01]  /*55580*/  IMAD.WIDE R16, R9.reuse, 0x4, R2 ;  /* 0x0000000409107825 */ /* 0x040fe200078e0202 */
[----:B------:R-:W-:Y:S01]  /*55590*/  IADD3 R19, R9, UR28, RZ ;  /* 0x0000001c09137c10 */ /* 0x000fe2000fffe0ff */
[----:B------:R1:W-:Y:S01]  /*555a0*/  @P0 STG.E desc[UR8][R4.64], R23 ;  /* 0x0000001704000986 */ /* 0x0003e2000c101908 */
[----:B------:R-:W-:Y:S01]  /*555b0*/  ISETP.GE.AND P0, PT, R0, UR4, PT ;  /* 0x0000000400007c0c */ /* 0x000fe2000bf06270 */
[----:B------:R-:W-:Y:S02]  /*555c0*/  ULDC UR4, c[0x0][0x228] ;  /* 0x00008a0000047ab9 */ /* 0x000fe40000000800 */
[----:B------:R2:W-:Y:S04]  /*555d0*/  @P4 STG.E desc[UR8][R6.64], R123 ;  /* 0x0000007b06004986 */ /* 0x0005e8000c101908 */
[----:B------:R3:W-:Y:S04]  /*555e0*/  @P5 STG.E desc[UR8][R12.64], R95 ;  /* 0x0000005f0c005986 */ /* 0x0007e8000c101908 */
[----:B------:R4:W-:Y:S01]  /*555f0*/  @P1 STG.E desc[UR8][R14.64], R91 ;  /* 0x0000005b0e001986 */ /* 0x0009e2000c101908 */
[----:B------:R-:W-:Y:S01]  /*55600*/  ISETP.LT.AND P1, PT, R247, UR4, !P3 ;  /* 0x00000004f7007c0c */ /* 0x000fe2000df21270 */
[----:B------:R-:W-:-:S02]  /*55610*/  ULDC UR4, c[0x0][0x228] ;  /* 0x00008a0000047ab9 */ /* 0x000fc40000000800 */
[----:B------:R-:W-:Y:S01]  /*55620*/  ISETP.LT.AND P4, PT, R246, UR4, !P3 ;  /* 0x00000004f6007c0c */ /* 0x000fe2000df81270 */
[----:B-1----:R-:W-:Y:S01]  /*55630*/  IMAD.WIDE R4, R9, 0x4, R10 ;  /* 0x0000000409047825 */ /* 0x002fe200078e020a */
[----:B------:R-:W-:-:S03]  /*55640*/  ISETP.LT.AND P3, PT, R244, UR6, !P3 ;  /* 0x00000006f4007c0c */ /* 0x000fc6000df61270 */
[----:B------:R-:W-:Y:S01]  /*55650*/  VIADD R0, R8, 0x13 ;  /* 0x0000001308007836 */ /* 0x000fe20000000000 */
[----:B------:R1:W-:Y:S01]  /*55660*/  @P6 STG.E desc[UR8][R16.64], R60 ;  /* 0x0000003c10006986 */ /* 0x0003e2000c101908 */
[----:B--2---:R-:W-:Y:S01]  /*55670*/  IMAD.WIDE R6, R9, 0x4, R84 ;  /* 0x0000000409067825 */ /* 0x004fe200078e0254 */
[----:B------:R-:W-:Y:S01]  /*55680*/  ULDC UR4, c[0x0][0x22c] ;  /* 0x00008b0000047ab9 */ /* 0x000fe20000000800 */
[----:B------:R-:W-:Y:S01]  /*55690*/  ISETP.LT.AND P5, PT, R83, UR10, !P2 ;  /* 0x0000000a53007c0c */ /* 0x000fe2000d7a1270 */
[----:B------:R2:W-:Y:S01]  /*556a0*/  @P1 STG.E desc[UR8][R4.64], R28 ;  /* 0x0000001c04001986 */ /* 0x0005e2000c101908 */
[----:B------:R-:W-:Y:S01]  /*556b0*/  ISETP.GE.AND P1, PT, R0, UR4, PT ;  /* 0x0000000400007c0c */ /* 0x000fe2000bf26270 */
[----:B---3--:R-:W-:Y:S01]  /*556c0*/  IMAD.WIDE R12, R9, 0x4, R86 ;  /* 0x00000004090c7825 */ /* 0x008fe200078e0256 */
[----:B------:R-:W-:Y:S01]  /*556d0*/  ISETP.LT.AND P6, PT, R247, UR12, !P2 ;  /* 0x0000000cf7007c0c */ /* 0x000fe2000d7c1270 */
[----:B------:R-:W-:Y:S01]  /*556e0*/  ULDC UR4, c[0x0][0x228] ;  /* 0x00008a0000047ab9 */ /* 0x000fe20000000800 */
[----:B------:R3:W-:Y:S01]  /*556f0*/  @P4 STG.E desc[UR8][R6.64], R56 ;  /* 0x0000003806004986 */ /* 0x0007e2000c101908 */
[----:B------:R-:W-:Y:S01]  /*55700*/  ISETP.LT.AND P4, PT, R246, UR4, !P2 ;  /* 0x00000004f6007c0c */ /* 0x000fe2000d781270 */
[----:B------:R-:W-:Y:S01]  /*55710*/  ULDC UR4, c[0x0][0x228] ;  /* 0x00008a0000047ab9 */ /* 0x000fe20000000800 */
[----:B------:R-:W-:Y:S01]  /*55720*/  ULDC UR6, c[0x0][0x228] ;  /* 0x00008a0000067ab9 */ /* 0x000fe20000000800 */
[----:B------:R3:W-:Y:S01]  /*55730*/  @P3 STG.E desc[UR8][R12.64], R152 ;  /* 0x000000980c003986 */ /* 0x0007e2000c101908 */
[----:B------:R-:W-:Y:S01]  /*55740*/  ISETP.LT.AND P2, PT, R244, UR4, !P2 ;  /* 0x00000004f4007c0c */ /* 0x000fe2000d741270 */
[----:B----4-:R-:W-:Y:S01]  /*55750*/  IMAD.WIDE R14, R19, 0x4, R2 ;  /* 0x00000004130e7825 */ /* 0x010fe200078e0202 */
[----:B------:R-:W-:Y:S01]  /*55760*/  ISETP.LT.AND P3, PT, R83, UR6, !P0 ;  /* 0x0000000653007c0c */ /* 0x000fe2000c761270 */
[----:B------:R-:W-:Y:S01]  /*55770*/  ULDC UR10, c[0x0][0x228] ;  /* 0x00008a00000a7ab9 */ /* 0x000fe20000000800 */
[----:B------:R-:W-:Y:S01]  /*55780*/  ULDC UR12, c[0x0][0x228] ;  /* 0x00008a00000c7ab9 */ /* 0x000fe20000000800 */
[C---:B-1----:R-:W-:Y:S01]  /*55790*/  IMAD.WIDE R16, R19.reuse, 0x4, R10 ;  /* 0x0000000413107825 */ /* 0x042fe200078e020a */
[----:B------:R1:W-:Y:S03]  /*557a0*/  @P5 STG.E desc[UR8][R14.64], R124 ;  /* 0x0000007c0e005986 */ /* 0x0003e6000c101908 */
[----:B------:R-:W-:-:S02]  /*557b0*/  VIADD R9, R19, UR28 ;  /* 0x0000001c13097c36 */ /* 0x000fc40008000000 */
[----:B--2---:R-:W-:Y:S01]  /*557c0*/  IMAD.WIDE R4, R19, 0x4, R84 ;  /* 0x0000000413047825 */ /* 0x004fe200078e0254 */
[----:B------:R2:W-:Y:S01]  /*557d0*/  @P6 STG.E desc[UR8][R16.64], R160 ;  /* 0x000000a010006986 */ /* 0x0005e2000c101908 */
[----:B------:R-:W-:Y:S01]  /*557e0*/  ISETP.LT.AND P5, PT, R247, UR10, !P0 ;  /* 0x0000000af7007c0c */ /* 0x000fe2000c7a1270 */
[----:B------:R-:W-:Y:S01]  /*557f0*/  ULDC UR4, c[0x0][0x22c] ;  /* 0x00008b0000047ab9 */ /* 0x000fe20000000800 */
[----:B------:R-:W-:Y:S01]  /*55800*/  IADD3 R0, R8, 0x14, RZ ;  /* 0x0000001408007810 */ /* 0x000fe20007ffe0ff */
[----:B---3--:R-:W-:Y:S01]  /*55810*/  IMAD.WIDE R6, R19, 0x4, R86 ;  /* 0x0000000413067825 */ /* 0x008fe200078e0256 */
[----:B------:R-:W-:Y:S01]  /*55820*/  ISETP.LT.AND P6, PT, R246, UR12, !P0 ;  /* 0x0000000cf6007c0c */ /* 0x000fe2000c7c1270 */
[----:B------:R3:W-:Y:S01]  /*55830*/  @P4 STG.E desc[UR8][R4.64], R128 ;  /* 0x0000008004004986 */ /* 0x0007e2000c101908 */
[----:B------:R-:W-:Y:S01]  /*55840*/  ULDC UR6, c[0x0][0x228] ;  /* 0x00008a0000067ab9 */ /* 0x000fe20000000800 */
[C---:B------:R-:W-:Y:S01]  /*55850*/  IMAD.WIDE R12, R9.reuse, 0x4, R2 ;  /* 0x00000004090c7825 */ /* 0x040fe200078e0202 */
[----:B------:R-:W-:Y:S01]  /*55860*/  ISETP.GE.AND P4, PT, R0, UR4, PT ;  /* 0x0000000400007c0c */ /* 0x000fe2000bf86270 */
[----:B------:R-:W-:Y:S01]  /*55870*/  @P2 STG.E desc[UR8][R6.64], R156 ;  /* 0x0000009c06002986 */ /* 0x000fe2000c101908 */
[----:B------:R-:W-:Y:S01]  /*55880*/  ULDC UR4, c[0x0][0x228] ;  /* 0x00008a0000047ab9 */ /* 0x000fe20000000800 */
[C---:B-1----:R-:W-:Y:S01]  /*55890*/  IMAD.WIDE R14, R9.reuse, 0x4, R10 ;  /* 0x00000004090e7825 */ /* 0x042fe200078e020a */
[----:B------:R-:W-:Y:S01]  /*558a0*/  ULDC UR10, c[0x0][0x228] ;  /* 0x00008a00000a7ab9 */ /* 0x000fe20000000800 */
[----:B------:R-:W-:Y:S01]  /*558b0*/  @P3 STG.E desc[UR8][R12.64], R61 ;  /* 0x0000003d0c003986 */ /* 0x000fe2000c101908 */
[----:B------:R-:W-:Y:S01]  /*558c0*/  ISETP.LT.AND P3, PT, R244, UR4, !P0 ;  /* 0x00000004f4007c0c */ /* 0x000fe2000c761270 */
[----:B--2---:R-:W-:Y:S01]  /*558d0*/  IMAD.WIDE R16, R9, 0x4, R84 ;  /* 0x0000000409107825 */ /* 0x004fe200078e0254 */
[----:B------:R-:W-:-:S03]  /*558e0*/  ULDC UR12, c[0x0][0x228] ;  /* 0x00008a00000c7ab9 */ /* 0x000fc60000000800 */
[----:B------:R-:W-:Y:S01]  /*558f0*/  VIADD R0, R8, 0x15 ;  /* 0x0000001508007836 */ /* 0x000fe20000000000 */
[----:B------:R-:W-:Y:S01]  /*55900*/  @P5 STG.E desc[UR8][R14.64], R29 ;  /* 0x0000001d0e005986 */ /* 0x000fe2000c101908 */
[----:B------:R-:W-:Y:S01]  /*55910*/  ULDC UR4, c[0x0][0x22c] ;  /* 0x00008b0000047ab9 */ /* 0x000fe20000000800 */
[----:B------:R-:W-:Y:S01]  /*55920*/  ISETP.LT.AND P0, PT, R83, UR6, !P1 ;  /* 0x0000000653007c0c */ /* 0x000fe2000cf01270 */
[----:B---3--:R-:W-:Y:S01]  /*55930*/  IMAD.WIDE R4, R9, 0x4, R86 ;  /* 0x0000000409047825 */ /* 0x008fe200078e0256 */
[----:B------:R1:W-:Y:S01]  /*55940*/  @P6 STG.E desc[UR8][R16.64], R57 ;  /* 0x0000003910006986 */ /* 0x0003e2000c101908 */
[----:B------:R-:W-:Y:S01]  /*55950*/  ISETP.LT.AND P5, PT, R247, UR10, !P1 ;  /* 0x0000000af7007c0c */ /* 0x000fe2000cfa1270 */
[----:B------:R-:W-:Y:S01]  /*55960*/  ULDC UR6, c[0x0][0x228] ;  /* 0x00008a0000067ab9 */ /* 0x000fe20000000800 */
[----:B------:R-:W-:Y:S02]  /*55970*/  ISETP.LT.AND P6, PT, R246, UR12, !P1 ;  /* 0x0000000cf6007c0c */ /* 0x000fe4000cfc1270 */
[----:B------:R-:W-:Y:S01]  /*55980*/  ISETP.GE.AND P2, PT, R0, UR4, PT ;  /* 0x0000000400007c0c */ /* 0x000fe2000bf46270 */
[----:B------:R-:W-:Y:S01]  /*55990*/  VIADD R0, R8, 0x16 ;  /* 0x0000001608007836 */ /* 0x000fe20000000000 */
[----:B------:R-:W-:Y:S01]  /*559a0*/  ULDC UR4, c[0x0][0x22c] ;  /* 0x00008b0000047ab9 */ /* 0x000fe20000000800 */
[----:B------:R2:W-:Y:S01]  /*559b0*/  @P3 STG.E desc[UR8][R4.64], R153 ;  /* 0x0000009904003986 */ /* 0x0005e2000c101908 */
[----:B------:R-:W-:Y:S01]  /*559c0*/  ULDC UR10, c[0x0][0x228] ;  /* 0x00008a00000a7ab9 */ /* 0x000fe20000000800 */
[----:B------:R-:W-:Y:S01]  /*559d0*/  ULDC UR12, c[0x0][0x228] ;  /* 0x00008a00000c7ab9 */ /* 0x000fe20000000800 */
[----:B-1----:R-:W-:-:S02]  /*559e0*/  IADD3 R17, R9, UR28, RZ ;  /* 0x0000001c09117c10 */ /* 0x002fc4000fffe0ff */
[----:B------:R-:W-:Y:S01]  /*559f0*/  ISETP.GE.AND P3, PT, R0, UR4, PT ;  /* 0x0000000400007c0c */ /* 0x000fe2000bf66270 */
[----:B------:R-:W-:Y:S02]  /*55a00*/  ULDC UR4, c[0x0][0x228] ;  /* 0x00008a0000047ab9 */ /* 0x000fe40000000800 */
[C---:B------:R-:W-:Y:S01]  /*55a10*/  IMAD.WIDE R6, R17.reuse, 0x4, R2 ;  /* 0x0000000411067825 */ /* 0x040fe200078e0202 */
[----:B------:R-:W-:Y:S01]  /*55a20*/  ISETP.LT.AND P1, PT, R244, UR4, !P1 ;  /* 0x00000004f4007c0c */ /* 0x000fe2000cf21270 */
[----:B------:R-:W-:Y:S02]  /*55a30*/  ULDC UR4, c[0x0][0x228] ;  /* 0x00008a0000047ab9 */ /* 0x000fe40000000800 */
[C---:B------:R-:W-:Y:S01]  /*55a40*/  IMAD.WIDE R12, R17.reuse, 0x4, R10 ;  /* 0x00000004110c7825 */ /* 0x040fe200078e020a */
[----:B------:R1:W-:Y:S03]  /*55a50*/  @P0 STG.E desc[UR8][R6.64], R125 ;  /* 0x0000007d06000986 */ /* 0x0003e6000c101908 */
[----:B------:R-:W-:Y:S01]  /*55a60*/  IMAD.WIDE R14, R17, 0x4, R84 ;  /* 0x00000004110e7825 */ /* 0x000fe200078e0254 */
[----:B------:R3:W-:Y:S01]  /*55a70*/  @P5 STG.E desc[UR8][R12.64], R161 ;  /* 0x000000a10c005986 */ /* 0x0007e2000c101908 */
[----:B------:R-:W-:Y:S01]  /*55a80*/  ISETP.LT.AND P0, PT, R83, UR4, !P4 ;  /* 0x0000000453007c0c */ /* 0x000fe2000e701270 */
[----:B------:R-:W-:-:S02]  /*55a90*/  ULDC UR4, c[0x0][0x228] ;  /* 0x00008a0000047ab9 */ /* 0x000fc40000000800 */
[----:B------:R4:W-:Y:S01]  /*55aa0*/  @P6 STG.E desc[UR8][R14.64], R129 ;  /* 0x000000810e006986 */ /* 0x0009e2000c101908 */
[----:B------:R-:W-:Y:S01]  /*55ab0*/  ISETP.LT.AND P6, PT, R247, UR6, !P4 ;  /* 0x00000006f7007c0c */ /* 0x000fe2000e7c1270 */
[C---:B------:R-:W-:Y:S01]  /*55ac0*/  VIADD R9, R17.reuse, UR28 ;  /* 0x0000001c11097c36 */ /* 0x040fe20008000000 */
[----:B------:R-:W-:Y:S01]  /*55ad0*/  ISETP.LT.AND P5, PT, R246, UR4, !P4 ;  /* 0x00000004f6007c0c */ /* 0x000fe2000e7a1270 */
[----:B--2---:R-:W-:Y:S01]  /*55ae0*/  IMAD.WIDE R4, R17, 0x4, R86 ;  /* 0x0000000411047825 */ /* 0x004fe200078e0256 */
[----:B------:R-:W-:Y:S01]  /*55af0*/  ISETP.LT.AND P4, PT, R244, UR10, !P4 ;  /* 0x0000000af4007c0c */ /* 0x000fe2000e781270 */
[----:B------:R-:W-:Y:S01]  /*55b00*/  ULDC UR4, c[0x0][0x22c] ;  /* 0x00008b0000047ab9 */ /* 0x000fe20000000800 */
[----:B------:R-:W-:Y:S01]  /*55b10*/  IADD3 R0, R8, 0x17, RZ ;  /* 0x0000001708007810 */ /* 0x000fe20007ffe0ff */
[----:B-1----:R-:W-:Y:S01]  /*55b20*/  IMAD.WIDE R6, R9, 0x4, R2 ;  /* 0x0000000409067825 */ /* 0x002fe200078e0202 */
[----:B------:R1:W-:Y:S01]  /*55b30*/  @P1 STG.E desc[UR8][R4.64], R157 ;  /* 0x0000009d04001986 */ /* 0x0003e2000c101908 */
[----:B------:R-:W-:-:S02]  /*55b40*/  ULDC UR6, c[0x0][0x228] ;  /* 0x00008a0000067ab9 */ /* 0x000fc40000000800 */
[C---:B---3--:R-:W-:Y:S01]  /*55b50*/  IMAD.WIDE R12, R9.reuse, 0x4, R10 ;  /* 0x00000004090c7825 */ /* 0x048fe200078e020a */
[----:B------:R-:W-:Y:S01]  /*55b60*/  ISETP.GE.AND P1, PT, R0, UR4, PT ;  /* 0x0000000400007c0c */ /* 0x000fe2000bf26270 */
[----:B------:R-:W-:Y:S02]  /*55b70*/  ULDC UR4, c[0x0][0x228] ;  /* 0x00008a0000047ab9 */ /* 0x000fe40000000800 */
[C---:B----4-:R-:W-:Y:S01]  /*55b80*/  IMAD.WIDE R14, R9.reuse, 0x4, R84 ;  /* 0x00000004090e7825 */ /* 0x050fe200078e0254 */
[----:B------:R2:W-:Y:S03]  /*55b90*/  @P0 STG.E desc[UR8][R6.64], R62 ;  /* 0x0000003e06000986 */ /* 0x0005e6000c101908 */
[----:B------:R-:W-:Y:S01]  /*55ba0*/  IMAD.WIDE R16, R9, 0x4, R86 ;  /* 0x0000000409107825 */ /* 0x000fe200078e0256 */
[----:B------:R3:W-:Y:S01]  /*55bb0*/  @P6 STG.E desc[UR8][R12.64], R30 ;  /* 0x0000001e0c006986 */ /* 0x0007e2000c101908 */
[----:B------:R-:W-:Y:S01]  /*55bc0*/  ISETP.LT.AND P0, PT, R83, UR4, !P2 ;  /* 0x0000000453007c0c */ /* 0x000fe2000d701270 */
[----:B------:R-:W-:Y:S01]  /*55bd0*/  ULDC UR4, c[0x0][0x228] ;  /* 0x00008a0000047ab9 */ /* 0x000fe20000000800 */
[----:B------:R-:W-:Y:S01]  /*55be0*/  ULDC UR10, c[0x0][0x228] ;  /* 0x00008a00000a7ab9 */ /* 0x000fe20000000800 */
[----:B------:R4:W-:Y:S01]  /*55bf0*/  @P5 STG.E desc[UR8][R14.64], R58 ;  /* 0x0000003a0e005986 */ /* 0x0009e2000c101908 */
[----:B------:R-:W-:Y:S01]  /*55c00*/  ISETP.LT.AND P5, PT, R246, UR6, !P2 ;  /* 0x00000006f6007c0c */ /* 0x000fe2000d7a1270 */
[----:B------:R-:W-:Y:S01]  /*55c10*/  VIADD R0, R8, 0x18 ;  /* 0x0000001808007836 */ /* 0x000fe20000000000 */
[----:B------:R-:W-:Y:S01]  /*55c20*/  IADD3 R9, R9, UR28, RZ ;  /* 0x0000001c09097c10 */ /* 0x000fe2000fffe0ff */
[----:B------:R4:W-:Y:S01]  /*55c30*/  @P4 STG.E desc[UR8][R16.64], R154 ;  /* 0x0000009a10004986 */ /* 0x0009e2000c101908 */
[----:B------:R-:W-:Y:S01]  /*55c40*/  ISETP.LT.AND P4, PT, R247, UR4, !P2 ;  /* 0x00000004f7007c0c */ /* 0x000fe2000d781270 */
[----:B------:R-:W-:Y:S01]  /*55c50*/  ULDC UR4, c[0x0][0x22c] ;  /* 0x00008b0000047ab9 */ /* 0x000fe20000000800 */
[----:B------:R-:W-:Y:S01]  /*55c60*/  ISETP.LT.AND P2, PT, R244, UR10, !P2 ;  /* 0x0000000af4007c0c */ /* 0x000fe2000d741270 */
[----:B-1----:R-:W-:Y:S01]  /*55c70*/  IMAD.WIDE R4, R9, 0x4, R2 ;  /* 0x0000000409047825 */ /* 0x002fe200078e0202 */
[----:B------:R-:W-:Y:S01]  /*55c80*/  ISETP.LT.AND P6, PT, R83, UR12, !P3 ;  /* 0x0000000c53007c0c */ /* 0x000fe2000dfc1270 */
[----:B------:R-:W-:-:S02]  /*55c90*/  ULDC UR6, c[0x0][0x228] ;  /* 0x00008a0000067ab9 */ /* 0x000fc40000000800 */
[C---:B--2---:R-:W-:Y:S01]  /*55ca0*/  IMAD.WIDE R6, R9.reuse, 0x4, R10 ;  /* 0x0000000409067825 */ /* 0x044fe200078e020a */
[----:B------:R1:W-:Y:S03]  /*55cb0*/  @P0 STG.E desc[UR8][R4.64], R126 ;  /* 0x0000007e04000986 */ /* 0x0003e6000c101908 */
[----:B---3--:R-:W-:Y:S01]  /*55cc0*/  IMAD.WIDE R12, R9, 0x4, R84 ;  /* 0x00000004090c7825 */ /* 0x008fe200078e0254 */
[----:B------:R-:W-:-:S03]  /*55cd0*/  ISETP.GE.AND P0, PT, R0, UR4, PT ;  /* 0x0000000400007c0c */ /* 0x000fc6000bf06270 */
[C---:B----4-:R-:W-:Y:S01]  /*55ce0*/  IMAD.WIDE R14, R9.reuse, 0x4, R86 ;  /* 0x00000004090e7825 */ /* 0x050fe200078e0256 */
[----:B------:R2:W-:Y:S01]  /*55cf0*/  @P4 STG.E desc[UR8][R6.64], R162 ;  /* 0x000000a206004986 */ /* 0x0005e2000c101908 */
[----:B------:R-:W-:Y:S01]  /*55d00*/  ULDC UR4, c[0x0][0x228] ;  /* 0x00008a0000047ab9 */ /* 0x000fe20000000800 */
[----:B------:R-:W-:Y:S01]  /*55d10*/  IADD3 R19, R9, UR28, RZ ;  /* 0x0000001c09137c10 */ /* 0x000fe2000fffe0ff */
[----:B------:R-:W-:Y:S01]  /*55d20*/  ULDC UR10, c[0x0][0x228] ;  /* 0x00008a00000a7ab9 */ /* 0x000fe20000000800 */
[----:B------:R3:W-:Y:S01]  /*55d30*/  @P5 STG.E desc[UR8][R12.64], R130 ;  /* 0x000000820c005986 */ /* 0x0007e2000c101908 */
[----:B------:R-:W-:-:S03]  /*55d40*/  ULDC UR12, c[0x0][0x228] ;  /* 0x00008a00000c7ab9 */ /* 0x000fc60000000800 */
[----:B------:R4:W-:Y:S01]  /*55d50*/  @P2 STG.E desc[UR8][R14.64], R158 ;  /* 0x0000009e0e002986 */ /* 0x0009e2000c101908 */
[----:B------:R-:W-:Y:S01]  /*55d60*/  ISETP.LT.AND P2, PT, R247, UR4, !P3 ;  /* 0x00000004f7007c0c */ /* 0x000fe2000df41270 */
[----:B------:R-:W-:Y:S02]  /*55d70*/  ULDC UR4, c[0x0][0x228] ;  /* 0x00008a0000047ab9 */ /* 0x000fe40000000800 */
[----:B------:R-:W-:Y:S01]  /*55d80*/  ISETP.LT.AND P4, PT, R246, UR4, !P3 ;  /* 0x00000004f6007c0c */ /* 0x000fe2000df81270 */
[C---:B------:R-:W-:Y:S01]  /*55d90*/  IMAD.WIDE R16, R19.reuse, 0x4, R2 ;  /* 0x0000000413107825 */ /* 0x040fe200078e0202 */
[----:B------:R-:W-:Y:S01]  /*55da0*/  ISETP.LT.AND P3, PT, R244, UR6, !P3 ;  /* 0x00000006f4007c0c */ /* 0x000fe2000df61270 */
[----:B------:R-:W-:Y:S02]  /*55db0*/  ULDC UR4, c[0x0][0x22c] ;  /* 0x00008b0000047ab9 */ /* 0x000fe40000000800 */
[----:B-1----:R-:W-:Y:S01]  /*55dc0*/  IMAD.WIDE R4, R19, 0x4, R10 ;  /* 0x0000000413047825 */ /* 0x002fe200078e020a */
[----:B------:R1:W-:Y:S03]  /*55dd0*/  @P6 STG.E desc[UR8][R16.64], R63 ;  /* 0x0000003f10006986 */ /* 0x0003e6000c101908 */
[----:B------:R-:W-:-:S02]  /*55de0*/  VIADD R0, R8, 0x19 ;  /* 0x0000001908007836 */ /* 0x000fc40000000000 */
[----:B--2---:R-:W-:Y:S01]  /*55df0*/  IMAD.WIDE R6, R19, 0x4, R84 ;  /* 0x0000000413067825 */ /* 0x004fe200078e0254 */
[----:B------:R2:W-:Y:S01]  /*55e00*/  @P2 STG.E desc[UR8][R4.64], R31 ;  /* 0x0000001f04002986 */ /* 0x0005e2000c101908 */
[----:B------:R-:W-:Y:S01]  /*55e10*/  ISETP.LT.AND P5, PT, R83, UR10, !P1 ;  /* 0x0000000a53007c0c */ /* 0x000fe2000cfa1270 */
[----:B------:R-:W-:Y:S01]  /*55e20*/  ULDC UR6, c[0x0][0x228] ;  /* 0x00008a0000067ab9 */ /* 0x000fe20000000800 */
[----:B------:R-:W-:Y:S01]  /*55e30*/  ISETP.GE.AND P2, PT, R0, UR4, PT ;  /* 0x0000000400007c0c */ /* 0x000fe2000bf46270 */
[----:B---3--:R-:W-:Y:S01]  /*55e40*/  IMAD.WIDE R12, R19, 0x4, R86 ;  /* 0x00000004130c7825 */ /* 0x008fe200078e0256 */
[----:B------:R-:W-:Y:S01]  /*55e50*/  ISETP.LT.AND P6, PT, R247, UR12, !P1 ;  /* 0x0000000cf7007c0c */ /* 0x000fe2000cfc1270 */
[----:B------:R-:W-:Y:S01]  /*55e60*/  ULDC UR4, c[0x0][0x228] ;  /* 0x00008a0000047ab9 */ /* 0x000fe20000000800 */
[----:B------:R3:W-:Y:S01]  /*55e70*/  @P4 STG.E desc[UR8][R6.64], R59 ;  /* 0x0000003b06004986 */ /* 0x0007e2000c101908 */
[----:B------:R-:W-:Y:S01]  /*55e80*/  IADD3 R9, R19, UR28, RZ ;  /* 0x0000001c13097c10 */ /* 0x000fe2000fffe0ff */
[----:B------:R-:W-:Y:S01]  /*55e90*/  ULDC UR10, c[0x0][0x228] ;  /* 0x00008a00000a7ab9 */ /* 0x000fe20000000800 */
[----:B------:R-:W-:Y:S01]  /*55ea0*/  ISETP.LT.AND P4, PT, R246, UR4, !P1 ;  /* 0x00000004f6007c0c */ /* 0x000fe2000cf81270 */
[----:B------:R-:W-:Y:S01]  /*55eb0*/  ULDC UR4, c[0x0][0x228] ;  /* 0x00008a0000047ab9 */ /* 0x000fe20000000800 */
[----:B------:R3:W-:Y:S01]  /*55ec0*/  @P3 STG.E desc[UR8][R12.64], R155 ;  /* 0x0000009b0c003986 */ /* 0x0007e2000c101908 */
[----:B------:R-:W-:Y:S01]  /*55ed0*/  ISETP.LT.AND P1, PT, R244, UR4, !P1 ;  /* 0x00000004f4007c0c */ /* 0x000fe2000cf21270 */
[----:B----4-:R-:W-:Y:S01]  /*55ee0*/  IMAD.WIDE R14, R9, 0x4, R2 ;  /* 0x00000004090e7825 */ /* 0x010fe200078e0202 */
[----:B------:R-:W-:Y:S01]  /*55ef0*/  ISETP.LT.AND P3, PT, R83, UR6, !P0 ;  /* 0x0000000653007c0c */ /* 0x000fe2000c761270 */
[----:B------:R-:W-:Y:S01]  /*55f00*/  ULDC UR12, c[0x0][0x228] ;  /* 0x00008a00000c7ab9 */ /* 0x000fe20000000800 */
[----:B------:R-:W-:Y:S01]  /*55f10*/  IADD3 R0, R8, 0x1a, RZ ;  /* 0x0000001a08007810 */ /* 0x000fe20007ffe0ff */
[C---:B-1----:R-:W-:Y:S01]  /*55f20*/  IMAD.WIDE R16, R9.reuse, 0x4, R10 ;  /* 0x0000000409107825 */ /* 0x042fe200078e020a */
[----:B------:R1:W-:Y:S03]  /*55f30*/  @P5 STG.E desc[UR8][R14.64], R127 ;  /* 0x0000007f0e005986 */ /* 0x0003e6000c101908 */
[----:B------:R-:W-:-:S02]  /*55f40*/  VIADD R19, R9, UR28 ;  /* 0x0000001c09137c36 */ /* 0x000fc40008000000 */
[----:B--2---:R-:W-:Y:S01]  /*55f50*/  IMAD.WIDE R4, R9, 0x4, R84 ;  /* 0x0000000409047825 */ /* 0x004fe200078e0254 */
[----:B------:R2:W-:Y:S01]  /*55f60*/  @P6 STG.E desc[UR8][R16.64], R163 ;  /* 0x000000a310006986 */ /* 0x0005e2000c101908 */
[----:B------:R-:W-:Y:S01]  /*55f70*/  ISETP.LT.AND P5, PT, R247, UR10, !P0 ;  /* 0x0000000af7007c0c */ /* 0x000fe2000c7a1270 */
[----:B------:R-:W-:Y:S01]  /*55f80*/  ULDC UR4, c[0x0][0x22c] ;  /* 0x00008b0000047ab9 */ /* 0x000fe20000000800 */
[----:B---3--:R-:W-:Y:S01]  /*55f90*/  IMAD.WIDE R6, R9, 0x4, R86 ;  /* 0x0000000409067825 */ /* 0x008fe200078e0256 */
[----:B------:R-:W-:Y:S01]  /*55fa0*/  ISETP.LT.AND P6, PT, R246, UR12, !P0 ;  /* 0x0000000cf6007c0c */ /* 0x000fe2000c7c1270 */
[----:B------:R3:W-:Y:S01]  /*55fb0*/  @P4 STG.E desc[UR8][R4.64], R131 ;  /* 0x0000008304004986 */ /* 0x0007e2000c101908 */
[----:B------:R-:W-:Y:S01]  /*55fc0*/  ULDC UR6, c[0x0][0x228] ;  /* 0x00008a0000067ab9 */ /* 0x000fe20000000800 */
[C---:B------:R-:W-:Y:S01]  /*55fd0*/  IMAD.WIDE R12, R19.reuse, 0x4, R2 ;  /* 0x00000004130c7825 */ /* 0x040fe200078e0202 */
[----:B------:R-:W-:Y:S01]  /*55fe0*/  ISETP.GE.AND P4, PT, R0, UR4, PT ;  /* 0x0000000400007c0c */ /* 0x000fe2000bf86270 */
[----:B------:R4:W-:Y:S01]  /*55ff0*/  @P1 STG.E desc[UR8][R6.64], R159 ;  /* 0x0000009f06001986 */ /* 0x0009e2000c101908 */
[----:B------:R-:W-:Y:S01]  /*56000*/  ULDC UR4, c[0x0][0x228] ;  /* 0x00008a0000047ab9 */ /* 0x000fe20000000800 */
[C---:B-1----:R-:W-:Y:S01]  /*56010*/  IMAD.WIDE R14, R19.reuse, 0x4, R10 ;  /* 0x00000004130e7825 */ /* 0x042fe200078e020a */
[----:B------:R-:W-:Y:S01]  /*56020*/  ULDC UR10, c[0x0][0x228] ;  /* 0x00008a00000a7ab9 */ /* 0x000fe20000000800 */
[----:B------:R1:W-:Y:S01]  /*56030*/  @P3 STG.E desc[UR8][R12.64], R96 ;  /* 0x000000600c003986 */ /* 0x0003e2000c101908 */
[----:B------:R-:W-:Y:S01]  /*56040*/  ISETP.LT.AND P3, PT, R244, UR4, !P0 ;  /* 0x00000004f4007c0c */ /* 0x000fe2000c761270 */
[----:B--2---:R-:W-:Y:S01]  /*56050*/  IMAD.WIDE R16, R19, 0x4, R84 ;  /* 0x0000000413107825 */ /* 0x004fe200078e0254 */
[----:B------:R-:W-:-:S03]  /*56060*/  ULDC UR12, c[0x0][0x228] ;  /* 0x00008a00000c7ab9 */ /* 0x000fc60000000800 */
[----:B------:R-:W-:Y:S01]  /*56070*/  VIADD R0, R8, 0x1b ;  /* 0x0000001b08007836 */ /* 0x000fe20000000000 */
[----:B------:R2:W-:Y:S01]  /*56080*/  @P5 STG.E desc[UR8][R14.64], R64 ;  /* 0x000000400e005986 */ /* 0x0005e2000c101908 */
[----:B------:R-:W-:Y:S01]  /*56090*/  ULDC UR4, c[0x0][0x22c] ;  /* 0x00008b0000047ab9 */ /* 0x000fe20000000800 */
[----:B------:R-:W-:Y:S01]  /*560a0*/  ISETP.LT.AND P1, PT, R83, UR6, !P2 ;  /* 0x0000000653007c0c */ /* 0x000fe2000d721270 */
[----:B---3--:R-:W-:Y:S01]  /*560b0*/  IMAD.WIDE R4, R19, 0x4, R86 ;  /* 0x0000000413047825 */ /* 0x008fe200078e0256 */
[----:B------:R-:W-:Y:S01]  /*560c0*/  @P6 STG.E desc[UR8][R16.64], R32 ;  /* 0x0000002010006986 */ /* 0x000fe2000c101908 */
[----:B------:R-:W-:Y:S01]  /*560d0*/  ISETP.LT.AND P5, PT, R247, UR10, !P2 ;  /* 0x0000000af7007c0c */ /* 0x000fe2000d7a1270 */
[----:B------:R-:W-:Y:S01]  /*560e0*/  ULDC UR6, c[0x0][0x228] ;  /* 0x00008a0000067ab9 */ /* 0x000fe20000000800 */
[----:B------:R-:W-:Y:S02]  /*560f0*/  ISETP.LT.AND P6, PT, R246, UR12, !P2 ;  /* 0x0000000cf6007c0c */ /* 0x000fe4000d7c1270 */
[----:B------:R-:W-:Y:S01]  /*56100*/  ISETP.GE.AND P0, PT, R0, UR4, PT ;  /* 0x0000000400007c0c */ /* 0x000fe2000bf06270 */
[----:B------:R-:W-:Y:S01]  /*56110*/  VIADD R0, R8, 0x1c ;  /* 0x0000001c08007836 */ /* 0x000fe20000000000 */
[----:B------:R-:W-:Y:S01]  /*56120*/  IADD3 R9, R19, UR28, RZ ;  /* 0x0000001c13097c10 */ /* 0x000fe2000fffe0ff */
[----:B------:R-:W-:Y:S01]  /*56130*/  ULDC UR4, c[0x0][0x22c] ;  /* 0x00008b0000047ab9 */ /* 0x000fe20000000800 */
[----:B------:R3:W-:Y:S01]  /*56140*/  @P3 STG.E desc[UR8][R4.64], R164 ;  /* 0x000000a404003986 */ /* 0x0007e2000c101908 */
[----:B------:R-:W-:Y:S01]  /*56150*/  ULDC UR10, c[0x0][0x228] ;  /* 0x00008a00000a7ab9 */ /* 0x000fe20000000800 */
[----:B------:R-:W-:Y:S01]  /*56160*/  ISETP.GE.AND P3, PT, R0, UR4, PT ;  /* 0x0000000400007c0c */ /* 0x000fe2000bf66270 */
[----:B----4-:R-:W-:Y:S01]  /*56170*/  IMAD.WIDE R6, R9, 0x4, R2 ;  /* 0x0000000409067825 */ /* 0x010fe200078e0202 */
[----:B------:R-:W-:Y:S01]  /*56180*/  ULDC UR4, c[0x0][0x228] ;  /* 0x00008a0000047ab9 */ /* 0x000fe20000000800 */
[----:B------:R-:W-:-:S02]  /*56190*/  ULDC UR12, c[0x0][0x228] ;  /* 0x00008a00000c7ab9 */ /* 0x000fc40000000800 */
[C---:B-1----:R-:W-:Y:S01]  /*561a0*/  IMAD.WIDE R12, R9.reuse, 0x4, R10 ;  /* 0x00000004090c7825 */ /* 0x042fe200078e020a */
[----:B------:R-:W-:Y:S01]  /*561b0*/  ISETP.LT.AND P2, PT, R244, UR4, !P2 ;  /* 0x00000004f4007c0c */ /* 0x000fe2000d741270 */
[----:B------:R-:W-:Y:S02]  /*561c0*/  ULDC UR4, c[0x0][0x228] ;  /* 0x00008a0000047ab9 */ /* 0x000fe40000000800 */
[----:B--2---:R-:W-:Y:S01]  /*561d0*/  IMAD.WIDE R14, R9, 0x4, R84 ;  /* 0x00000004090e7825 */ /* 0x004fe200078e0254 */
[----:B------:R1:W-:Y:S01]  /*561e0*/  @P1 STG.E desc[UR8][R6.64], R184 ;  /* 0x000000b806001986 */ /* 0x0003e2000c101908 */
[----:B------:R-:W-:Y:S01]  /*561f0*/  ISETP.LT.AND P1, PT, R83, UR4, !P4 ;  /* 0x0000000453007c0c */ /* 0x000fe2000e721270 */
[----:B------:R-:W-:Y:S02]  /*56200*/  ULDC UR4, c[0x0][0x228] ;  /* 0x00008a0000047ab9 */ /* 0x000fe40000000800 */
[----:B------:R2:W-:Y:S01]  /*56210*/  @P5 STG.E desc[UR8][R12.64], R192 ;  /* 0x000000c00c005986 */ /* 0x0005e2000c101908 */
[----:B------:R-:W-:Y:S01]  /*56220*/  ISETP.LT.AND P5, PT, R246, UR4, !P4 ;  /* 0x00000004f6007c0c */ /* 0x000fe2000e7a1270 */
[----:B------:R-:W-:-:S02]  /*56230*/  VIADD R19, R9, UR28 ;  /* 0x0000001c09137c36 */ /* 0x000fc40008000000 */
[----:B---3--:R-:W-:Y:S01]  /*56240*/  IMAD.WIDE R4, R9, 0x4, R86 ;  /* 0x0000000409047825 */ /* 0x008fe200078e0256 */
[----:B------:R3:W-:Y:S01]  /*56250*/  @P6 STG.E desc[UR8][R14.64], R188 ;  /* 0x000000bc0e006986 */ /* 0x0007e2000c101908 */
[----:B------:R-:W-:Y:S01]  /*56260*/  ISETP.LT.AND P6, PT, R247, UR6, !P4 ;  /* 0x00000006f7007c0c */ /* 0x000fe2000e7c1270 */
[----:B------:R-:W-:Y:S01]  /*56270*/  ULDC UR4, c[0x0][0x22c] ;  /* 0x00008b0000047ab9 */ /* 0x000fe20000000800 */
[----:B------:R-:W-:Y:S01]  /*56280*/  ISETP.LT.AND P4, PT, R244, UR10, !P4 ;  /* 0x0000000af4007c0c */ /* 0x000fe2000e781270 */
[C---:B-1----:R-:W-:Y:S01]  /*56290*/  IMAD.WIDE R6, R19.reuse, 0x4, R2 ;  /* 0x0000000413067825 */ /* 0x042fe200078e0202 */
[----:B------:R-:W-:Y:S01]  /*562a0*/  IADD3 R0, R8, 0x1d, RZ ;  /* 0x0000001d08007810 */ /* 0x000fe20007ffe0ff */
[----:B------:R1:W-:Y:S01]  /*562b0*/  @P2 STG.E desc[UR8][R4.64], R132 ;  /* 0x0000008404002986 */ /* 0x0003e2000c101908 */
[----:B------:R-:W-:Y:S01]  /*562c0*/  ULDC UR6, c[0x0][0x228] ;  /* 0x00008a0000067ab9 */ /* 0x000fe20000000800 */
[----:B--2---:R-:W-:Y:S01]  /*562d0*/  IMAD.WIDE R12, R19, 0x4, R10 ;  /* 0x00000004130c7825 */ /* 0x004fe200078e020a */
[----:B------:R-:W-:Y:S01]  /*562e0*/  ISETP.GE.AND P2, PT, R0, UR4, PT ;  /* 0x0000000400007c0c */ /* 0x000fe2000bf46270 */
[----:B------:R-:W-:-:S02]  /*562f0*/  ULDC UR4, c[0x0][0x228] ;  /* 0x00008a0000047ab9 */ /* 0x000fc40000000800 */
[C---:B---3--:R-:W-:Y:S01]  /*56300*/  IMAD.WIDE R14, R19.reuse, 0x4, R84 ;  /* 0x00000004130e7825 */ /* 0x048fe200078e0254 */
        /* <DEDUP_REMOVED lines=32> */
[----:B------:R-:W-:Y:S01]  /*56510*/  IMAD.WIDE R16, R9, 0x4, R2 ;  /* 0x0000000409107825 */ /* 0x000fe200078e0202 */
[----:B------:R-:W-:-:S03]  /*56520*/  ULDC UR4, c[0x0][0x22c] ;  /* 0x00008b0000047ab9 */ /* 0x000fc60000000800 */
[C---:B-1----:R-:W-:Y:S01]  /*56530*/  IMAD.WIDE R4, R9.reuse, 0x4, R10 ;  /* 0x0000000409047825 */ /* 0x042fe200078e020a */
[----:B------:R1:W-:Y:S03]  /*56540*/  @P6 STG.E desc[UR8][R16.64], R98 ;  /* 0x0000006210006986 */ /* 0x0003e6000c101908 */
[----:B------:R-:W-:Y:S01]  /*56550*/  VIADD R0, R8, 0x1f ;  /* 0x0000001f08007836 */ /* 0x000fe20000000000 */
[----:B------:R-:W-:Y:S01]  /*56560*/  ISETP.LT.AND P3, PT, R244, UR6, !P3 ;  /* 0x00000006f4007c0c */ /* 0x000fe2000df61270 */
[----:B--2---:R-:W-:Y:S01]  /*56570*/  IMAD.WIDE R6, R9, 0x4, R84 ;  /* 0x0000000409067825 */ /* 0x004fe200078e0254 */
[----:B------:R-:W-:Y:S01]  /*56580*/  ISETP.LT.AND P5, PT, R83, UR10, !P2 ;  /* 0x0000000a53007c0c */ /* 0x000fe2000d7a1270 */
[----:B------:R2:W-:Y:S01]  /*56590*/  @P0 STG.E desc[UR8][R4.64], R66 ;  /* 0x0000004204000986 */ /* 0x0005e2000c101908 */
[----:B------:R-:W-:Y:S02]  /*565a0*/  ISETP.LT.AND P6, PT, R247, UR12, !P2 ;  /* 0x0000000cf7007c0c */ /* 0x000fe4000d7c1270 */
[C---:B------:R-:W-:Y:S01]  /*565b0*/  IADD3 R19, R9.reuse, UR28, RZ ;  /* 0x0000001c09137c10 */ /* 0x040fe2000fffe0ff */
[----:B---3--:R-:W-:Y:S01]  /*565c0*/  IMAD.WIDE R12, R9, 0x4, R86 ;  /* 0x00000004090c7825 */ /* 0x008fe200078e0256 */
[----:B------:R-:W-:Y:S01]  /*565d0*/  ISETP.GE.AND P0, PT, R0, UR4, PT ;  /* 0x0000000400007c0c */ /* 0x000fe2000bf06270 */
[----:B------:R-:W-:Y:S01]  /*565e0*/  ULDC UR4, c[0x0][0x228] ;  /* 0x00008a0000047ab9 */ /* 0x000fe20000000800 */
[----:B------:R3:W-:Y:S01]  /*565f0*/  @P4 STG.E desc[UR8][R6.64], R34 ;  /* 0x0000002206004986 */ /* 0x0007e2000c101908 */
[----:B------:R-:W-:Y:S01]  /*56600*/  ISETP.LT.AND P4, PT, R246, UR4, !P2 ;  /* 0x00000004f6007c0c */ /* 0x000fe2000d781270 */
[----:B------:R-:W-:Y:S01]  /*56610*/  ULDC UR4, c[0x0][0x228] ;  /* 0x00008a0000047ab9 */ /* 0x000fe20000000800 */
[C---:B----4-:R-:W-:Y:S01]  /*56620*/  IMAD.WIDE R14, R19.reuse, 0x4, R2 ;  /* 0x00000004130e7825 */ /* 0x050fe200078e0202 */
[----:B------:R-:W-:Y:S01]  /*56630*/  ISETP.LT.AND P2, PT, R244, UR4, !P2 ;  /* 0x00000004f4007c0c */ /* 0x000fe2000d741270 */
[----:B------:R-:W-:Y:S01]  /*56640*/  ULDC UR6, c[0x0][0x228] ;  /* 0x00008a0000067ab9 */ /* 0x000fe20000000800 */
[----:B------:R-:W-:Y:S01]  /*56650*/  ULDC UR10, c[0x0][0x228] ;  /* 0x00008a00000a7ab9 */ /* 0x000fe20000000800 */
[----:B-1----:R-:W-:Y:S01]  /*56660*/  IMAD.WIDE R16, R19, 0x4, R10 ;  /* 0x0000000413107825 */ /* 0x002fe200078e020a */
[----:B------:R1:W-:Y:S01]  /*56670*/  @P3 STG.E desc[UR8][R12.64], R166 ;  /* 0x000000a60c003986 */ /* 0x0003e2000c101908 */
[----:B------:R-:W-:Y:S01]  /*56680*/  ULDC UR12, c[0x0][0x228] ;  /* 0x00008a00000c7ab9 */ /* 0x000fe20000000800 */
[----:B------:R-:W-:Y:S01]  /*56690*/  ISETP.LT.AND P3, PT, R83, UR6, !P1 ;  /* 0x0000000653007c0c */ /* 0x000fe2000cf61270 */
[----:B--2---:R-:W-:Y:S01]  /*566a0*/  IMAD.WIDE R4, R19, 0x4, R84 ;  /* 0x0000000413047825 */ /* 0x004fe200078e0254 */
[----:B------:R2:W-:Y:S01]  /*566b0*/  @P5 STG.E desc[UR8][R14.64], R186 ;  /* 0x000000ba0e005986 */ /* 0x0005e2000c101908 */
[----:B------:R-:W-:Y:S01]  /*566c0*/  ISETP.LT.AND P5, PT, R247, UR10, !P1 ;  /* 0x0000000af7007c0c */ /* 0x000fe2000cfa1270 */
[----:B------:R-:W-:Y:S01]  /*566d0*/  ULDC UR4, c[0x0][0x22c] ;  /* 0x00008b0000047ab9 */ /* 0x000fe20000000800 */
[----:B------:R-:W-:Y:S01]  /*566e0*/  IADD3 R0, R8, 0x20, RZ ;  /* 0x0000002008007810 */ /* 0x000fe20007ffe0ff */
[----:B------:R4:W-:Y:S01]  /*566f0*/  @P6 STG.E desc[UR8][R16.64], R194 ;  /* 0x000000c210006986 */ /* 0x0009e2000c101908 */
[----:B------:R-:W-:Y:S01]  /*56700*/  ISETP.LT.AND P6, PT, R246, UR12, !P1 ;  /* 0x0000000cf6007c0c */ /* 0x000fe2000cfc1270 */
[C---:B---3--:R-:W-:Y:S01]  /*56710*/  IMAD.WIDE R6, R19.reuse, 0x4, R86 ;  /* 0x0000000413067825 */ /* 0x048fe200078e0256 */
[----:B------:R-:W-:Y:S01]  /*56720*/  ULDC UR6, c[0x0][0x228] ;  /* 0x00008a0000067ab9 */ /* 0x000fe20000000800 */
[----:B------:R3:W-:Y:S01]  /*56730*/  @P4 STG.E desc[UR8][R4.64], R190 ;  /* 0x000000be04004986 */ /* 0x0007e2000c101908 */
[----:B------:R-:W-:Y:S01]  /*56740*/  ISETP.GE.AND P4, PT, R0, UR4, PT ;  /* 0x0000000400007c0c */ /* 0x000fe2000bf86270 */
[----:B------:R-:W-:Y:S01]  /*56750*/  VIADD R9, R19, UR28 ;  /* 0x0000001c13097c36 */ /* 0x000fe20008000000 */
[----:B------:R-:W-:Y:S01]  /*56760*/  ULDC UR4, c[0x0][0x228] ;  /* 0x00008a0000047ab9 */ /* 0x000fe20000000800 */
[----:B------:R-:W-:Y:S01]  /*56770*/  @P2 STG.E desc[UR8][R6.64], R134 ;  /* 0x0000008606002986 */ /* 0x000fe2000c101908 */
[----:B------:R-:W-:Y:S01]  /*56780*/  ISETP.LT.AND P2, PT, R244, UR4, !P1 ;  /* 0x00000004f4007c0c */ /* 0x000fe2000cf41270 */
[C---:B-1----:R-:W-:Y:S01]  /*56790*/  IMAD.WIDE R12, R9.reuse, 0x4, R2 ;  /* 0x00000004090c7825 */ /* 0x042fe200078e0202 */
[----:B------:R-:W-:Y:S01]  /*567a0*/  ULDC UR10, c[0x0][0x228] ;  /* 0x00008a00000a7ab9 */ /* 0x000fe20000000800 */
[----:B------:R-:W-:Y:S01]  /*567b0*/  ULDC UR12, c[0x0][0x228] ;  /* 0x00008a00000c7ab9 */ /* 0x000fe20000000800 */
[----:B------:R-:W-:Y:S01]  /*567c0*/  ULDC UR4, c[0x0][0x22c] ;  /* 0x00008b0000047ab9 */ /* 0x000fe20000000800 */
[C---:B--2---:R-:W-:Y:S01]  /*567d0*/  IMAD.WIDE R14, R9.reuse, 0x4, R10 ;  /* 0x00000004090e7825 */ /* 0x044fe200078e020a */
[----:B------:R-:W-:Y:S03]  /*567e0*/  @P3 STG.E desc[UR8][R12.64], R99 ;  /* 0x000000630c003986 */ /* 0x000fe6000c101908 */
[----:B----4-:R-:W-:Y:S01]  /*567f0*/  IMAD.WIDE R16, R9, 0x4, R84 ;  /* 0x0000000409107825 */ /* 0x010fe200078e0254 */
[----:B------:R-:W-:Y:S03]  /*56800*/  @P5 STG.E desc[UR8][R14.64], R67 ;  /* 0x000000430e005986 */ /* 0x000fe6000c101908 */
[----:B------:R-:W-:Y:S01]  /*56810*/  VIADD R0, R8, 0x21 ;  /* 0x0000002108007836 */ /* 0x000fe20000000000 */
[----:B------:R-:W-:Y:S01]  /*56820*/  ISETP.LT.AND P1, PT, R83, UR6, !P0 ;  /* 0x0000000653007c0c */ /* 0x000fe2000c721270 */
[----:B------:R1:W-:Y:S01]  /*56830*/  @P6 STG.E desc[UR8][R16.64], R35 ;  /* 0x0000002310006986 */ /* 0x0003e2000c101908 */
[----:B------:R-:W-:Y:S01]  /*56840*/  ISETP.LT.AND P5, PT, R247, UR10, !P0 ;  /* 0x0000000af7007c0c */ /* 0x000fe2000c7a1270 */
[C---:B---3--:R-:W-:Y:S01]  /*56850*/  IMAD.WIDE R4, R9.reuse, 0x4, R86 ;  /* 0x0000000409047825 */ /* 0x048fe200078e0256 */
[----:B------:R-:W-:Y:S01]  /*56860*/  ISETP.LT.AND P6, PT, R246, UR12, !P0 ;  /* 0x0000000cf6007c0c */ /* 0x000fe2000c7c1270 */
[----:B------:R-:W-:Y:S01]  /*56870*/  ULDC UR6, c[0x0][0x228] ;  /* 0x00008a0000067ab9 */ /* 0x000fe20000000800 */
        /* <DEDUP_REMOVED lines=40> */
[----:B------:R-:W-:-:S03]  /*56b00*/  IADD3 R9, R9, UR28, RZ ;  /* 0x0000001c09097c10 */ /* 0x000fc6000fffe0ff */
[----:B------:R4:W-:Y:S01]  /*56b10*/  @P4 STG.E desc[UR8][R16.64], R168 ;  /* 0x000000a810004986 */ /* 0x0009e2000c101908 */
[----:B------:R-:W-:Y:S02]  /*56b20*/  ISETP.LT.AND P4, PT, R247, UR4, !P3 ;  /* 0x00000004f7007c0c */ /* 0x000fe4000df81270 */
[----:B------:R-:W-:Y:S01]  /*56b30*/  ISETP.LT.AND P5, PT, R246, UR6, !P3 ;  /* 0x00000006f6007c0c */ /* 0x000fe2000dfa1270 */
[C---:B-1----:R-:W-:Y:S01]  /*56b40*/  IMAD.WIDE R4, R9.reuse, 0x4, R2 ;  /* 0x0000000409047825 */ /* 0x042fe200078e0202 */
[----:B------:R-:W-:Y:S01]  /*56b50*/  ISETP.LT.AND P3, PT, R244, UR10, !P3 ;  /* 0x0000000af4007c0c */ /* 0x000fe2000df61270 */
[----:B------:R-:W-:Y:S02]  /*56b60*/  ULDC UR4, c[0x0][0x22c] ;  /* 0x00008b0000047ab9 */ /* 0x000fe40000000800 */
[----:B------:R-:W-:Y:S02]  /*56b70*/  VIADD R0, R8, 0x24 ;  /* 0x0000002408007836 */ /* 0x000fe40000000000 */
[----:B--2---:R-:W-:Y:S01]  /*56b80*/  IMAD.WIDE R6, R9, 0x4, R10 ;  /* 0x0000000409067825 */ /* 0x004fe200078e020a */
[----:B------:R1:W-:Y:S01]  /*56b90*/  @P1 STG.E desc[UR8][R4.64], R196 ;  /* 0x000000c404001986 */ /* 0x0003e2000c101908 */
[----:B------:R-:W-:Y:S01]  /*56ba0*/  ISETP.LT.AND P6, PT, R83, UR12, !P2 ;  /* 0x0000000c53007c0c */ /* 0x000fe2000d7c1270 */
[----:B------:R-:W-:Y:S01]  /*56bb0*/  ULDC UR6, c[0x0][0x228] ;  /* 0x00008a0000067ab9 */ /* 0x000fe20000000800 */
[----:B---3--:R-:W-:Y:S01]  /*56bc0*/  IMAD.WIDE R12, R9, 0x4, R84 ;  /* 0x00000004090c7825 */ /* 0x008fe200078e0254 */
[----:B------:R-:W-:Y:S01]  /*56bd0*/  ISETP.GE.AND P1, PT, R0, UR4, PT ;  /* 0x0000000400007c0c */ /* 0x000fe2000bf26270 */
[----:B------:R-:W-:-:S02]  /*56be0*/  ULDC UR4, c[0x0][0x228] ;  /* 0x00008a0000047ab9 */ /* 0x000fc40000000800 */
[C---:B----4-:R-:W-:Y:S01]  /*56bf0*/  IMAD.WIDE R14, R9.reuse, 0x4, R86 ;  /* 0x00000004090e7825 */ /* 0x050fe200078e0256 */
[----:B------:R2:W-:Y:S01]  /*56c00*/  @P4 STG.E desc[UR8][R6.64], R216 ;  /* 0x000000d806004986 */ /* 0x0005e2000c101908 */
[----:B------:R-:W-:Y:S01]  /*56c10*/  IADD3 R19, R9, UR28, RZ ;  /* 0x0000001c09137c10 */ /* 0x000fe2000fffe0ff */
[----:B------:R-:W-:Y:S01]  /*56c20*/  ULDC UR10, c[0x0][0x228] ;  /* 0x00008a00000a7ab9 */ /* 0x000fe20000000800 */
[----:B------:R-:W-:Y:S01]  /*56c30*/  ISETP.LT.AND P4, PT, R247, UR4, !P2 ;  /* 0x00000004f7007c0c */ /* 0x000fe2000d781270 */
[----:B------:R3:W-:Y:S01]  /*56c40*/  @P5 STG.E desc[UR8][R12.64], R136 ;  /* 0x000000880c005986 */ /* 0x0007e2000c101908 */
[----:B------:R-:W-:Y:S01]  /*56c50*/  ULDC UR4, c[0x0][0x228] ;  /* 0x00008a0000047ab9 */ /* 0x000fe20000000800 */
[----:B------:R-:W-:Y:S02]  /*56c60*/  ULDC UR12, c[0x0][0x228] ;  /* 0x00008a00000c7ab9 */ /* 0x000fe40000000800 */
[----:B------:R4:W-:Y:S01]  /*56c70*/  @P3 STG.E desc[UR8][R14.64], R200 ;  /* 0x000000c80e003986 */ /* 0x0009e2000c101908 */
[----:B------:R-:W-:Y:S01]  /*56c80*/  ISETP.LT.AND P3, PT, R246, UR4, !P2 ;  /* 0x00000004f6007c0c */ /* 0x000fe2000d761270 */
[----:B------:R-:W-:Y:S01]  /*56c90*/  IMAD.WIDE R16, R19, 0x4, R2 ;  /* 0x0000000413107825 */ /* 0x000fe200078e0202 */
[----:B------:R-:W-:Y:S01]  /*56ca0*/  ISETP.LT.AND P2, PT, R244, UR6, !P2 ;  /* 0x00000006f4007c0c */ /* 0x000fe2000d741270 */
[----:B------:R-:W-:Y:S01]  /*56cb0*/  ULDC UR4, c[0x0][0x22c] ;  /* 0x00008b0000047ab9 */ /* 0x000fe20000000800 */
[----:B------:R-:W-:Y:S01]  /*56cc0*/  ISETP.LT.AND P5, PT, R83, UR10, !P0 ;  /* 0x0000000a53007c0c */ /* 0x000fe2000c7a1270 */
[----:B-1----:R-:W-:Y:S01]  /*56cd0*/  IMAD.WIDE R4, R19, 0x4, R10 ;  /* 0x0000000413047825 */ /* 0x002fe200078e020a */
[----:B------:R1:W-:Y:S01]  /*56ce0*/  @P6 STG.E desc[UR8][R16.64], R101 ;  /* 0x0000006510006986 */ /* 0x0003e2000c101908 */
[----:B------:R-:W-:Y:S01]  /*56cf0*/  ISETP.LT.AND P6, PT, R247, UR12, !P0 ;  /* 0x0000000cf7007c0c */ /* 0x000fe2000c7c1270 */
[----:B------:R-:W-:Y:S01]  /*56d00*/  ULDC UR6, c[0x0][0x228] ;  /* 0x00008a0000067ab9 */ /* 0x000fe20000000800 */
[----:B------:R-:W-:-:S02]  /*56d10*/  VIADD R0, R8, 0x25 ;  /* 0x0000002508007836 */ /* 0x000fc40000000000 */
[C---:B--2---:R-:W-:Y:S01]  /*56d20*/  IMAD.WIDE R6, R19.reuse, 0x4, R84 ;  /* 0x0000000413067825 */ /* 0x044fe200078e0254 */
[C---:B------:R-:W-:Y:S01]  /*56d30*/  IADD3 R9, R19.reuse, UR28, RZ ;  /* 0x0000001c13097c10 */ /* 0x040fe2000fffe0ff */
[----:B------:R2:W-:Y:S02]  /*56d40*/  @P4 STG.E desc[UR8][R4.64], R69 ;  /* 0x0000004504004986 */ /* 0x0005e4000c101908 */
[----:B---3--:R-:W-:Y:S01]  /*56d50*/  IMAD.WIDE R12, R19, 0x4, R86 ;  /* 0x00000004130c7825 */ /* 0x008fe200078e0256 */
[----:B------:R-:W-:Y:S01]  /*56d60*/  ISETP.GE.AND P4, PT, R0, UR4, PT ;  /* 0x0000000400007c0c */ /* 0x000fe2000bf86270 */
[----:B------:R3:W-:Y:S01]  /*56d70*/  @P3 STG.E desc[UR8][R6.64], R37 ;  /* 0x0000002506003986 */ /* 0x0007e2000c101908 */
[----:B------:R-:W-:Y:S01]  /*56d80*/  ULDC UR4, c[0x0][0x228] ;  /* 0x00008a0000047ab9 */ /* 0x000fe20000000800 */
[C---:B----4-:R-:W-:Y:S01]  /*56d90*/  IMAD.WIDE R14, R9.reuse, 0x4, R2 ;  /* 0x00000004090e7825 */ /* 0x050fe200078e0202 */
[----:B------:R-:W-:Y:S01]  /*56da0*/  ULDC UR10, c[0x0][0x228] ;  /* 0x00008a00000a7ab9 */ /* 0x000fe20000000800 */
[----:B------:R4:W-:Y:S01]  /*56db0*/  @P2 STG.E desc[UR8][R12.64], R169 ;  /* 0x000000a90c002986 */ /* 0x0009e2000c101908 */
[----:B------:R-:W-:Y:S01]  /*56dc0*/  ISETP.LT.AND P2, PT, R246, UR4, !P0 ;  /* 0x00000004f6007c0c */ /* 0x000fe2000c741270 */
[C---:B-1----:R-:W-:Y:S01]  /*56dd0*/  IMAD.WIDE R16, R9.reuse, 0x4, R10 ;  /* 0x0000000409107825 */ /* 0x042fe200078e020a */
[----:B------:R-:W-:Y:S01]  /*56de0*/  ULDC UR4, c[0x0][0x228] ;  /* 0x00008a0000047ab9 */ /* 0x000fe20000000800 */
[----:B------:R-:W-:Y:S01]  /*56df0*/  ULDC UR12, c[0x0][0x228] ;  /* 0x00008a00000c7ab9 */ /* 0x000fe20000000800 */
[----:B------:R-:W-:Y:S01]  /*56e00*/  ISETP.LT.AND P0, PT, R244, UR4, !P0 ;  /* 0x00000004f4007c0c */ /* 0x000fe2000c701270 */
[----:B------:R1:W-:Y:S01]  /*56e10*/  @P5 STG.E desc[UR8][R14.64], R197 ;  /* 0x000000c50e005986 */ /* 0x0003e2000c101908 */
[----:B--2---:R-:W-:Y:S01]  /*56e20*/  IMAD.WIDE R4, R9, 0x4, R84 ;  /* 0x0000000409047825 */ /* 0x004fe200078e0254 */
[----:B------:R-:W-:Y:S01]  /*56e30*/  ISETP.LT.AND P5, PT, R247, UR10, !P1 ;  /* 0x0000000af7007c0c */ /* 0x000fe2000cfa1270 */
[----:B------:R-:W-:Y:S01]  /*56e40*/  ULDC UR4, c[0x0][0x22c] ;  /* 0x00008b0000047ab9 */ /* 0x000fe20000000800 */
[----:B------:R2:W-:Y:S01]  /*56e50*/  @P6 STG.E desc[UR8][R16.64], R217 ;  /* 0x000000d910006986 */ /* 0x0005e2000c101908 */
[----:B------:R-:W-:Y:S01]  /*56e60*/  ISETP.LT.AND P6, PT, R83, UR6, !P1 ;  /* 0x0000000653007c0c */ /* 0x000fe2000cfc1270 */
[C---:B------:R-:W-:Y:S01]  /*56e70*/  VIADD R19, R9.reuse, UR28 ;  /* 0x0000001c09137c36 */ /* 0x040fe20008000000 */
[----:B------:R-:W-:Y:S01]  /*56e80*/  ISETP.LT.AND P3, PT, R246, UR12, !P1 ;  /* 0x0000000cf6007c0c */ /* 0x000fe2000cf61270 */
[----:B---3--:R-:W-:Y:S01]  /*56e90*/  IMAD.WIDE R6, R9, 0x4, R86 ;  /* 0x0000000409067825 */ /* 0x008fe200078e0256 */
[----:B------:R-:W-:Y:S01]  /*56ea0*/  IADD3 R0, R8, 0x26, RZ ;  /* 0x0000002608007810 */ /* 0x000fe20007ffe0ff */
[----:B------:R3:W-:Y:S01]  /*56eb0*/  @P2 STG.E desc[UR8][R4.64], R137 ;  /* 0x0000008904002986 */ /* 0x0007e2000c101908 */
[----:B------:R-:W-:Y:S01]  /*56ec0*/  ULDC UR6, c[0x0][0x228] ;  /* 0x00008a0000067ab9 */ /* 0x000fe20000000800 */
[C---:B----4-:R-:W-:Y:S01]  /*56ed0*/  IMAD.WIDE R12, R19.reuse, 0x4, R2 ;  /* 0x00000004130c7825 */ /* 0x050fe200078e0202 */
[----:B------:R-:W-:Y:S01]  /*56ee0*/  ISETP.GE.AND P2, PT, R0, UR4, PT ;  /* 0x0000000400007c0c */ /* 0x000fe2000bf46270 */
[----:B------:R-:W-:Y:S01]  /*56ef0*/  ULDC UR4, c[0x0][0x228] ;  /* 0x00008a0000047ab9 */ /* 0x000fe20000000800 */
[----:B------:R4:W-:Y:S01]  /*56f00*/  @P0 STG.E desc[UR8][R6.64], R201 ;  /* 0x000000c906000986 */ /* 0x0009e2000c101908 */
[----:B-1----:R-:W-:Y:S01]  /*56f10*/  IMAD.WIDE R14, R19, 0x4, R10 ;  /* 0x00000004130e7825 */ /* 0x002fe200078e020a */
[----:B------:R-:W-:Y:S01]  /*56f20*/  ISETP.LT.AND P0, PT, R244, UR4, !P1 ;  /* 0x00000004f4007c0c */ /* 0x000fe2000cf01270 */
[----:B------:R-:W-:-:S02]  /*56f30*/  ULDC UR10, c[0x0][0x228] ;  /* 0x00008a00000a7ab9 */ /* 0x000fc40000000800 */
[----:B--2---:R-:W-:Y:S01]  /*56f40*/  IMAD.WIDE R16, R19, 0x4, R84 ;  /* 0x0000000413107825 */ /* 0x004fe200078e0254 */
[----:B------:R1:W-:Y:S01]  /*56f50*/  @P6 STG.E desc[UR8][R12.64], R102 ;  /* 0x000000660c006986 */ /* 0x0003e2000c101908 */
[----:B------:R-:W-:Y:S01]  /*56f60*/  ULDC UR12, c[0x0][0x228] ;  /* 0x00008a00000c7ab9 */ /* 0x000fe20000000800 */
[----:B------:R-:W-:Y:S01]  /*56f70*/  ULDC UR4, c[0x0][0x22c] ;  /* 0x00008b0000047ab9 */ /* 0x000fe20000000800 */
[----:B------:R-:W-:Y:S01]  /*56f80*/  VIADD R0, R8, 0x27 ;  /* 0x0000002708007836 */ /* 0x000fe20000000000 */
[----:B------:R2:W-:Y:S01]  /*56f90*/  @P5 STG.E desc[UR8][R14.64], R70 ;  /* 0x000000460e005986 */ /* 0x0005e2000c101908 */
[----:B------:R-:W-:Y:S01]  /*56fa0*/  ISETP.LT.AND P5, PT, R247, UR10, !P4 ;  /* 0x0000000af7007c0c */ /* 0x000fe2000e7a1270 */
[----:B---3--:R-:W-:Y:S01]  /*56fb0*/  IMAD.WIDE R4, R19, 0x4, R86 ;  /* 0x0000000413047825 */ /* 0x008fe200078e0256 */
[----:B------:R-:W-:Y:S01]  /*56fc0*/  ISETP.LT.AND P6, PT, R246, UR12, !P4 ;  /* 0x0000000cf6007c0c */ /* 0x000fe2000e7c1270 */
[----:B------:R-:W-:Y:S01]  /*56fd0*/  @P3 STG.E desc[UR8][R16.64], R38 ;  /* 0x0000002610003986 */ /* 0x000fe2000c101908 */
[----:B------:R-:W-:Y:S01]  /*56fe0*/  ISETP.LT.AND P3, PT, R83, UR6, !P4 ;  /* 0x0000000653007c0c */ /* 0x000fe2000e761270 */
[----:B------:R-:W-:Y:S01]  /*56ff0*/  ULDC UR6, c[0x0][0x228] ;  /* 0x00008a0000067ab9 */ /* 0x000fe20000000800 */
        /* <DEDUP_REMOVED lines=55> */
[----:B----4-:R-:W-:Y:S01]  /*57370*/  IMAD.WIDE R14, R19, 0x4, R86 ;  /* 0x00000004130e7825 */ /* 0x010fe200078e0256 */
[----:B------:R2:W-:Y:S01]  /*57380*/  @P2 STG.E desc[UR8][R6.64], R219 ;  /* 0x000000db06002986 */ /* 0x0005e2000c101908 */
[----:B------:R-:W-:Y:S01]  /*57390*/  ISETP.LT.AND P2, PT, R247, UR4, !P0 ;  /* 0x00000004f7007c0c */ /* 0x000fe2000c741270 */
[----:B------:R-:W-:Y:S01]  /*573a0*/  ULDC UR4, c[0x0][0x228] ;  /* 0x00008a0000047ab9 */ /* 0x000fe20000000800 */
[----:B------:R-:W-:Y:S01]  /*573b0*/  IADD3 R9, R19, UR28, RZ ;  /* 0x0000001c13097c10 */ /* 0x000fe2000fffe0ff */
[----:B------:R3:W-:Y:S01]  /*573c0*/  @P5 STG.E desc[UR8][R12.64], R139 ;  /* 0x0000008b0c005986 */ /* 0x0007e2000c101908 */
[----:B------:R-:W-:Y:S01]  /*573d0*/  ULDC UR10, c[0x0][0x228] ;  /* 0x00008a00000a7ab9 */ /* 0x000fe20000000800 */
[----:B------:R-:W-:Y:S02]  /*573e0*/  ULDC UR12, c[0x0][0x228] ;  /* 0x00008a00000c7ab9 */ /* 0x000fe40000000800 */
[----:B------:R4:W-:Y:S01]  /*573f0*/  @P1 STG.E desc[UR8][R14.64], R203 ;  /* 0x000000cb0e001986 */ /* 0x0009e2000c101908 */
[----:B------:R-:W-:Y:S01]  /*57400*/  ISETP.LT.AND P1, PT, R246, UR4, !P0 ;  /* 0x00000004f6007c0c */ /* 0x000fe2000c721270 */
[----:B------:R-:W-:Y:S01]  /*57410*/  IMAD.WIDE R16, R9, 0x4, R2 ;  /* 0x0000000409107825 */ /* 0x000fe200078e0202 */
[----:B------:R-:W-:Y:S01]  /*57420*/  ISETP.LT.AND P0, PT, R244, UR6, !P0 ;  /* 0x00000006f4007c0c */ /* 0x000fe2000c701270 */
[----:B------:R-:W-:-:S02]  /*57430*/  ULDC UR4, c[0x0][0x22c] ;  /* 0x00008b0000047ab9 */ /* 0x000fc40000000800 */
[----:B-1----:R-:W-:Y:S01]  /*57440*/  IMAD.WIDE R4, R9, 0x4, R10 ;  /* 0x0000000409047825 */ /* 0x002fe200078e020a */
[----:B------:R1:W-:Y:S01]  /*57450*/  @P6 STG.E desc[UR8][R16.64], R104 ;  /* 0x0000006810006986 */ /* 0x0003e2000c101908 */
[----:B------:R-:W-:Y:S01]  /*57460*/  ISETP.LT.AND P5, PT, R83, UR10, !P4 ;  /* 0x0000000a53007c0c */ /* 0x000fe2000e7a1270 */
[----:B------:R-:W-:Y:S01]  /*57470*/  ULDC UR6, c[0x0][0x228] ;  /* 0x00008a0000067ab9 */ /* 0x000fe20000000800 */
[----:B------:R-:W-:Y:S01]  /*57480*/  VIADD R0, R8, 0x2b ;  /* 0x0000002b08007836 */ /* 0x000fe20000000000 */
[----:B------:R-:W-:Y:S01]  /*57490*/  ISETP.LT.AND P6, PT, R247, UR12, !P4 ;  /* 0x0000000cf7007c0c */ /* 0x000fe2000e7c1270 */
        /* <DEDUP_REMOVED lines=13> */
[----:B------:R1:W-:Y:S01]  /*57570*/  @P5 STG.E desc[UR8][R14.64], R204 ;  /* 0x000000cc0e005986 */ /* 0x0003e2000c101908 */
[----:B------:R-:W-:Y:S01]  /*57580*/  ISETP.LT.AND P4, PT, R244, UR4, !P4 ;  /* 0x00000004f4007c0c */ /* 0x000fe2000e781270 */
[----:B--2---:R-:W-:Y:S01]  /*57590*/  IMAD.WIDE R4, R19, 0x4, R84 ;  /* 0x0000000413047825 */ /* 0x004fe200078e0254 */
[----:B------:R-:W-:Y:S01]  /*575a0*/  ULDC UR12, c[0x0][0x228] ;  /* 0x00008a00000c7ab9 */ /* 0x000fe20000000800 */
[----:B------:R2:W-:Y:S01]  /*575b0*/  @P6 STG.E desc[UR8][R16.64], R140 ;  /* 0x0000008c10006986 */ /* 0x0005e2000c101908 */
[----:B------:R-:W-:Y:S01]  /*575c0*/  ISETP.LT.AND P6, PT, R83, UR6, !P3 ;  /* 0x0000000653007c0c */ /* 0x000fe2000dfc1270 */
[----:B------:R-:W-:Y:S01]  /*575d0*/  VIADD R9, R19, UR28 ;  /* 0x0000001c13097c36 */ /* 0x000fe20008000000 */
[----:B------:R-:W-:Y:S01]  /*575e0*/  ISETP.LT.AND P5, PT, R247, UR10, !P3 ;  /* 0x0000000af7007c0c */ /* 0x000fe2000dfa1270 */
[----:B------:R-:W-:Y:S01]  /*575f0*/  ULDC UR4, c[0x0][0x22c] ;  /* 0x00008b0000047ab9 */ /* 0x000fe20000000800 */
[----:B------:R-:W-:-:S02]  /*57600*/  IADD3 R0, R8, 0x2c, RZ ;  /* 0x0000002c08007810 */ /* 0x000fc40007ffe0ff */
[----:B------:R-:W-:Y:S01]  /*57610*/  ISETP.LT.AND P1, PT, R246, UR12, !P3 ;  /* 0x0000000cf6007c0c */ /* 0x000fe2000df21270 */
[----:B------:R2:W-:Y:S01]  /*57620*/  @P0 STG.E desc[UR8][R4.64], R76 ;  /* 0x0000004c04000986 */ /* 0x0005e2000c101908 */
[----:B------:R-:W-:Y:S01]  /*57630*/  ISETP.GE.AND P0, PT, R0, UR4, PT ;  /* 0x0000000400007c0c */ /* 0x000fe2000bf06270 */
[----:B---3--:R-:W-:Y:S01]  /*57640*/  IMAD.WIDE R6, R19, 0x4, R86 ;  /* 0x0000000413067825 */ /* 0x008fe200078e0256 */
[----:B------:R-:W-:Y:S01]  /*57650*/  ULDC UR4, c[0x0][0x228] ;  /* 0x00008a0000047ab9 */ /* 0x000fe20000000800 */
[----:B------:R-:W-:Y:S01]  /*57660*/  ULDC UR6, c[0x0][0x228] ;  /* 0x00008a0000067ab9 */ /* 0x000fe20000000800 */
[----:B------:R-:W-:Y:S01]  /*57670*/  ISETP.LT.AND P3, PT, R244, UR4, !P3 ;  /* 0x00000004f4007c0c */ /* 0x000fe2000df61270 */
[C---:B----4-:R-:W-:Y:S01]  /*57680*/  IMAD.WIDE R12, R9.reuse, 0x4, R2 ;  /* 0x00000004090c7825 */ /* 0x050fe200078e0202 */
[----:B------:R3:W-:Y:S01]  /*57690*/  @P4 STG.E desc[UR8][R6.64], R108 ;  /* 0x0000006c06004986 */ /* 0x0007e2000c101908 */
[----:B------:R-:W-:Y:S01]  /*576a0*/  ULDC UR10, c[0x0][0x228] ;  /* 0x00008a00000a7ab9 */ /* 0x000fe20000000800 */
[----:B------:R-:W-:Y:S01]  /*576b0*/  ULDC UR12, c[0x0][0x228] ;  /* 0x00008a00000c7ab9 */ /* 0x000fe20000000800 */
[C---:B-1----:R-:W-:Y:S01]  /*576c0*/  IMAD.WIDE R14, R9.reuse, 0x4, R10 ;  /* 0x00000004090e7825 */ /* 0x042fe200078e020a */
[----:B------:R1:W-:Y:S03]  /*576d0*/  @P6 STG.E desc[UR8][R12.64], R105 ;  /* 0x000000690c006986 */ /* 0x0003e6000c101908 */
[----:B--2---:R-:W-:Y:S01]  /*576e0*/  IMAD.WIDE R16, R9, 0x4, R84 ;  /* 0x0000000409107825 */ /* 0x004fe200078e0254 */
[----:B------:R-:W-:-:S03]  /*576f0*/  ISETP.LT.AND P6, PT, R83, UR6, !P2 ;  /* 0x0000000653007c0c */ /* 0x000fc6000d7c1270 */
[----:B------:R-:W-:Y:S01]  /*57700*/  VIADD R0, R8, 0x2d ;  /* 0x0000002d08007836 */ /* 0x000fe20000000000 */
[----:B------:R2:W-:Y:S01]  /*57710*/  @P5 STG.E desc[UR8][R14.64], R41 ;  /* 0x000000290e005986 */ /* 0x0005e2000c101908 */
[----:B------:R-:W-:Y:S01]  /*57720*/  ULDC UR4, c[0x0][0x22c] ;  /* 0x00008b0000047ab9 */ /* 0x000fe20000000800 */
[----:B------:R-:W-:Y:S01]  /*57730*/  ISETP.LT.AND P4, PT, R247, UR10, !P2 ;  /* 0x0000000af7007c0c */ /* 0x000fe2000d781270 */
[C---:B------:R-:W-:Y:S01]  /*57740*/  IMAD.WIDE R4, R9.reuse, 0x4, R86 ;  /* 0x0000000409047825 */ /* 0x040fe200078e0256 */
[----:B------:R-:W-:Y:S01]  /*57750*/  @P1 STG.E desc[UR8][R16.64], R73 ;  /* 0x0000004910001986 */ /* 0x000fe2000c101908 */
[----:B------:R-:W-:Y:S01]  /*57760*/  ISETP.LT.AND P5, PT, R246, UR12, !P2 ;  /* 0x0000000cf6007c0c */ /* 0x000fe2000d7a1270 */
[----:B------:R-:W-:Y:S01]  /*57770*/  ULDC UR6, c[0x0][0x228] ;  /* 0x00008a0000067ab9 */ /* 0x000fe20000000800 */
[----:B------:R-:W-:Y:S01]  /*57780*/  IADD3 R9, R9, UR28, RZ ;  /* 0x0000001c09097c10 */ /* 0x000fe2000fffe0ff */
[----:B------:R-:W-:Y:S01]  /*57790*/  ULDC UR10, c[0x0][0x228] ;  /* 0x00008a00000a7ab9 */ /* 0x000fe20000000800 */
[----:B------:R-:W-:Y:S01]  /*577a0*/  ISETP.GE.AND P1, PT, R0, UR4, PT ;  /* 0x0000000400007c0c */ /* 0x000fe2000bf26270 */
[----:B------:R-:W-:Y:S01]  /*577b0*/  VIADD R0, R8, 0x2e ;  /* 0x0000002e08007836 */ /* 0x000fe20000000000 */
[----:B------:R-:W-:Y:S01]  /*577c0*/  ULDC UR4, c[0x0][0x22c] ;  /* 0x00008b0000047ab9 */ /* 0x000fe20000000800 */
[----:B------:R4:W-:Y:S01]  /*577d0*/  @P3 STG.E desc[UR8][R4.64], R173 ;  /* 0x000000ad04003986 */ /* 0x0009e2000c101908 */
[C---:B---3--:R-:W-:Y:S01]  /*577e0*/  IMAD.WIDE R6, R9.reuse, 0x4, R2 ;  /* 0x0000000409067825 */ /* 0x048fe200078e0202 */
[----:B------:R-:W-:Y:S01]  /*577f0*/  ULDC UR12, c[0x0][0x228] ;  /* 0x00008a00000c7ab9 */ /* 0x000fe20000000800 */
[----:B------:R-:W-:Y:S01]  /*57800*/  ISETP.GE.AND P3, PT, R0, UR4, PT ;  /* 0x0000000400007c0c */ /* 0x000fe2000bf66270 */
[----:B------:R-:W-:Y:S01]  /*57810*/  ULDC UR4, c[0x0][0x228] ;  /* 0x00008a0000047ab9 */ /* 0x000fe20000000800 */
[C---:B-1----:R-:W-:Y:S01]  /*57820*/  IMAD.WIDE R12, R9.reuse, 0x4, R10 ;  /* 0x00000004090c7825 */ /* 0x042fe200078e020a */
[----:B------:R-:W-:Y:S01]  /*57830*/  ISETP.LT.AND P2, PT, R244, UR4, !P2 ;  /* 0x00000004f4007c0c */ /* 0x000fe2000d741270 */
[----:B------:R1:W-:Y:S01]  /*57840*/  @P6 STG.E desc[UR8][R6.64], R205 ;  /* 0x000000cd06006986 */ /* 0x0003e2000c101908 */
[----:B------:R-:W-:Y:S01]  /*57850*/  ULDC UR4, c[0x0][0x228] ;  /* 0x00008a0000047ab9 */ /* 0x000fe20000000800 */
[----:B--2---:R-:W-:-:S02]  /*57860*/  IMAD.WIDE R14, R9, 0x4, R84 ;  /* 0x00000004090e7825 */ /* 0x004fc400078e0254 */
[----:B------:R2:W-:Y:S01]  /*57870*/  @P4 STG.E desc[UR8][R12.64], R141 ;  /* 0x0000008d0c004986 */ /* 0x0005e2000c101908 */
[----:B------:R-:W-:Y:S01]  /*57880*/  ISETP.LT.AND P4, PT, R83, UR4, !P0 ;  /* 0x0000000453007c0c */ /* 0x000fe2000c781270 */
[----:B----4-:R-:W-:Y:S01]  /*57890*/  IMAD.WIDE R4, R9, 0x4, R86 ;  /* 0x0000000409047825 */ /* 0x010fe200078e0256 */
[----:B------:R-:W-:Y:S01]  /*578a0*/  ISETP.LT.AND P6, PT, R247, UR6, !P0 ;  /* 0x00000006f7007c0c */ /* 0x000fe2000c7c1270 */
[----:B------:R3:W-:Y:S01]  /*578b0*/  @P5 STG.E desc[UR8][R14.64], R77 ;  /* 0x0000004d0e005986 */ /* 0x0007e2000c101908 */
[----:B------:R-:W-:Y:S01]  /*578c0*/  ISETP.LT.AND P5, PT, R246, UR10, !P0 ;  /* 0x0000000af6007c0c */ /* 0x000fe2000c7a1270 */
[----:B------:R-:W-:Y:S01]  /*578d0*/  VIADD R0, R8, 0x2f ;  /* 0x0000002f08007836 */ /* 0x000fe20000000000 */
[----:B------:R-:W-:Y:S01]  /*578e0*/  IADD3 R9, R9, UR28, RZ ;  /* 0x0000001c09097c10 */ /* 0x000fe2000fffe0ff */
[----:B------:R-:W-:Y:S01]  /*578f0*/  ULDC UR4, c[0x0][0x22c] ;  /* 0x00008b0000047ab9 */ /* 0x000fe20000000800 */
[----:B------:R-:W-:Y:S01]  /*57900*/  ISETP.LT.AND P0, PT, R244, UR12, !P0 ;  /* 0x0000000cf4007c0c */ /* 0x000fe2000c701270 */
[----:B------:R4:W-:Y:S01]  /*57910*/  @P2 STG.E desc[UR8][R4.64], R109 ;  /* 0x0000006d04002986 */ /* 0x0009e2000c101908 */
[----:B------:R-:W-:Y:S01]  /*57920*/  ULDC UR6, c[0x0][0x228] ;  /* 0x00008a0000067ab9 */ /* 0x000fe20000000800 */
[----:B-1----:R-:W-:Y:S01]  /*57930*/  IMAD.WIDE R6, R9, 0x4, R2 ;  /* 0x0000000409067825 */ /* 0x002fe200078e0202 */
[----:B------:R-:W-:-:S03]  /*57940*/  ULDC UR10, c[0x0][0x228] ;  /* 0x00008a00000a7ab9 */ /* 0x000fc60000000800 */
[----:B--2---:R-:W-:Y:S01]  /*57950*/  IMAD.WIDE R12, R9, 0x4, R10 ;  /* 0x00000004090c7825 */ /* 0x004fe200078e020a */
[----:B------:R-:W-:-:S03]  /*57960*/  ISETP.GE.AND P2, PT, R0, UR4, PT ;  /* 0x0000000400007c0c */ /* 0x000fc6000bf46270 */
[C---:B---3--:R-:W-:Y:S01]  /*57970*/  IMAD.WIDE R14, R9.reuse, 0x4, R84 ;  /* 0x00000004090e7825 */ /* 0x048fe200078e0254 */
[----:B------:R1:W-:Y:S01]  /*57980*/  @P4 STG.E desc[UR8][R6.64], R106 ;  /* 0x0000006a06004986 */ /* 0x0003e2000c101908 */
[----:B------:R-:W-:Y:S01]  /*57990*/  ULDC UR4, c[0x0][0x228] ;  /* 0x00008a0000047ab9 */ /* 0x000fe20000000800 */
[----:B------:R-:W-:Y:S01]  /*579a0*/  ULDC UR12, c[0x0][0x228] ;  /* 0x00008a00000c7ab9 */ /* 0x000fe20000000800 */
[----:B------:R-:W-:Y:S01]  /*579b0*/  IMAD.WIDE R16, R9, 0x4, R86 ;  /* 0x0000000409107825 */ /* 0x000fe200078e0256 */
[----:B------:R2:W-:Y:S04]  /*579c0*/  @P6 STG.E desc[UR8][R12.64], R42 ;  /* 0x0000002a0c006986 */ /* 0x0005e8000c101908 */
[----:B------:R3:W-:Y:S01]  /*579d0*/  @P5 STG.E desc[UR8][R14.64], R74 ;  /* 0x0000004a0e005986 */ /* 0x0007e2000c101908 */
[----:B------:R-:W-:Y:S01]  /*579e0*/  ISETP.LT.AND P5, PT, R83, UR4, !P1 ;  /* 0x0000000453007c0c */ /* 0x000fe2000cfa1270 */
[----:B------:R-:W-:-:S02]  /*579f0*/  ULDC UR4, c[0x0][0x228] ;  /* 0x00008a0000047ab9 */ /* 0x000fc40000000800 */
[----:B------:R3:W-:Y:S01]  /*57a00*/  @P0 STG.E desc[UR8][R16.64], R174 ;  /* 0x000000ae10000986 */ /* 0x0007e2000c101908 */
[----:B------:R-:W-:Y:S01]  /*57a10*/  ISETP.LT.AND P0, PT, R247, UR4, !P1 ;  /* 0x00000004f7007c0c */ /* 0x000fe2000cf01270 */
[----:B------:R-:W-:Y:S01]  /*57a20*/  VIADD R9, R9, UR28 ;  /* 0x0000001c09097c36 */ /* 0x000fe20008000000 */
[----:B------:R-:W-:Y:S01]  /*57a30*/  ISETP.LT.AND P4, PT, R246, UR6, !P1 ;  /* 0x00000006f6007c0c */ /* 0x000fe2000cf81270 */
[----:B------:R-:W-:Y:S01]  /*57a40*/  ULDC UR4, c[0x0][0x22c] ;  /* 0x00008b0000047ab9 */ /* 0x000fe20000000800 */
[----:B------:R-:W-:Y:S01]  /*57a50*/  ISETP.LT.AND P1, PT, R244, UR10, !P1 ;  /* 0x0000000af4007c0c */ /* 0x000fe2000cf21270 */
[----:B----4-:R-:W-:Y:S01]  /*57a60*/  IMAD.WIDE R4, R9, 0x4, R2 ;  /* 0x0000000409047825 */ /* 0x010fe200078e0202 */
[----:B------:R-:W-:Y:S01]  /*57a70*/  ISETP.LT.AND P6, PT, R83, UR12, !P3 ;  /* 0x0000000c53007c0c */ /* 0x000fe2000dfc1270 */
[----:B------:R-:W-:Y:S01]  /*57a80*/  ULDC UR6, c[0x0][0x228] ;  /* 0x00008a0000067ab9 */ /* 0x000fe20000000800 */
[----:B------:R-:W-:Y:S01]  /*57a90*/  IADD3 R0, R8, 0x30, RZ ;  /* 0x0000003008007810 */ /* 0x000fe20007ffe0ff */
[C---:B-1----:R-:W-:Y:S01]  /*57aa0*/  IMAD.WIDE R6, R9.reuse, 0x4, R10 ;  /* 0x0000000409067825 */ /* 0x042fe200078e020a */
[C---:B------:R-:W-:Y:S01]  /*57ab0*/  IADD3 R19, R9.reuse, UR28, RZ ;  /* 0x0000001c09137c10 */ /* 0x040fe2000fffe0ff */
[----:B------:R1:W-:Y:S01]  /*57ac0*/  @P5 STG.E desc[UR8][R4.64], R206 ;  /* 0x000000ce04005986 */ /* 0x0003e2000c101908 */
[----:B------:R-:W-:Y:S01]  /*57ad0*/  ISETP.GE.AND P5, PT, R0, UR4, PT ;  /* 0x0000000400007c0c */ /* 0x000fe2000bfa6270 */
[C---:B--2---:R-:W-:Y:S01]  /*57ae0*/  IMAD.WIDE R12, R9.reuse, 0x4, R84 ;  /* 0x00000004090c7825 */ /* 0x044fe200078e0254 */
[----:B------:R-:W-:Y:S01]  /*57af0*/  ULDC UR4, c[0x0][0x228] ;  /* 0x00008a0000047ab9 */ /* 0x000fe20000000800 */
[----:B------:R2:W-:Y:S02]  /*57b00*/  @P0 STG.E desc[UR8][R6.64], R142 ;  /* 0x0000008e06000986 */ /* 0x0005e4000c101908 */
[----:B---3--:R-:W-:Y:S01]  /*57b10*/  IMAD.WIDE R14, R9, 0x4, R86 ;  /* 0x00000004090e7825 */ /* 0x008fe200078e0256 */
[----:B------:R-:W-:Y:S01]  /*57b20*/  ISETP.LT.AND P0, PT, R247, UR4, !P3 ;  /* 0x00000004f7007c0c */ /* 0x000fe2000df01270 */
[----:B------:R3:W-:Y:S01]  /*57b30*/  @P4 STG.E desc[UR8][R12.64], R78 ;  /* 0x0000004e0c004986 */ /* 0x0007e2000c101908 */
[----:B------:R-:W-:Y:S01]  /*57b40*/  ULDC UR4, c[0x0][0x228] ;  /* 0x00008a0000047ab9 */ /* 0x000fe20000000800 */
[----:B------:R-:W-:Y:S01]  /*57b50*/  IMAD.WIDE R16, R19, 0x4, R2 ;  /* 0x0000000413107825 */ /* 0x000fe200078e0202 */
[----:B------:R-:W-:Y:S01]  /*57b60*/  ULDC UR10, c[0x0][0x228] ;  /* 0x00008a00000a7ab9 */ /* 0x000fe20000000800 */
[----:B------:R4:W-:Y:S01]  /*57b70*/  @P1 STG.E desc[UR8][R14.64], R110 ;  /* 0x0000006e0e001986 */ /* 0x0009e2000c101908 */
[----:B------:R-:W-:Y:S01]  /*57b80*/  ISETP.LT.AND P1, PT, R246, UR4, !P3 ;  /* 0x00000004f6007c0c */ /* 0x000fe2000df21270 */
[----:B------:R-:W-:Y:S01]  /*57b90*/  ULDC UR12, c[0x0][0x228] ;  /* 0x00008a00000c7ab9 */ /* 0x000fe20000000800 */
[----:B------:R-:W-:Y:S01]  /*57ba0*/  ISETP.LT.AND P3, PT, R244, UR6, !P3 ;  /* 0x00000006f4007c0c */ /* 0x000fe2000df61270 */
[----:B------:R4:W-:Y:S01]  /*57bb0*/  @P6 STG.E desc[UR8][R16.64], R107 ;  /* 0x0000006b10006986 */ /* 0x0009e2000c101908 */
[----:B------:R-:W-:Y:S01]  /*57bc0*/  ISETP.LT.AND P6, PT, R83, UR10, !P2 ;  /* 0x0000000a53007c0c */ /* 0x000fe2000d7c1270 */
[----:B-1----:R-:W-:Y:S01]  /*57bd0*/  IMAD.WIDE R4, R19, 0x4, R10 ;  /* 0x0000000413047825 */ /* 0x002fe200078e020a */
[----:B------:R-:W-:Y:S01]  /*57be0*/  ISETP.LT.AND P4, PT, R247, UR12, !P2 ;  /* 0x0000000cf7007c0c */ /* 0x000fe2000d781270 */
[----:B------:R-:W-:Y:S01]  /*57bf0*/  ULDC UR4, c[0x0][0x22c] ;  /* 0x00008b0000047ab9 */ /* 0x000fe20000000800 */
[----:B------:R-:W-:Y:S01]  /*57c00*/  IADD3 R0, R8, 0x31, RZ ;  /* 0x0000003108007810 */ /* 0x000fe20007ffe0ff */
[----:B------:R-:W-:-:S02]  /*57c10*/  VIADD R9, R19, UR28 ;  /* 0x0000001c13097c36 */ /* 0x000fc40008000000 */
[C---:B--2---:R-:W-:Y:S01]  /*57c20*/  IMAD.WIDE R6, R19.reuse, 0x4, R84 ;  /* 0x0000000413067825 */ /* 0x044fe200078e0254 */
[----:B------:R1:W-:Y:S01]  /*57c30*/  @P0 STG.E desc[UR8][R4.64], R43 ;  /* 0x0000002b04000986 */ /* 0x0003e2000c101908 */
[----:B------:R-:W-:Y:S01]  /*57c40*/  ISETP.GE.AND P0, PT, R0, UR4, PT ;  /* 0x0000000400007c0c */ /* 0x000fe2000bf06270 */
[----:B------:R-:W-:Y:S01]  /*57c50*/  ULDC UR4, c[0x0][0x228] ;  /* 0x00008a0000047ab9 */ /* 0x000fe20000000800 */
[----:B---3--:R-:W-:Y:S01]  /*57c60*/  IMAD.WIDE R12, R19, 0x4, R86 ;  /* 0x00000004130c7825 */ /* 0x008fe200078e0256 */
[----:B------:R2:W-:Y:S01]  /*57c70*/  @P1 STG.E desc[UR8][R6.64], R75 ;  /* 0x0000004b06001986 */ /* 0x0005e2000c101908 */
[----:B------:R-:W-:Y:S01]  /*57c80*/  ULDC UR6, c[0x0][0x228] ;  /* 0x00008a0000067ab9 */ /* 0x000fe20000000800 */
[----:B------:R-:W-:Y:S01]  /*57c90*/  ULDC UR10, c[0x0][0x228] ;  /* 0x00008a00000a7ab9 */ /* 0x000fe20000000800 */
[----:B----4-:R-:W-:Y:S01]  /*57ca0*/  IMAD.WIDE R14, R9, 0x4, R2 ;  /* 0x00000004090e7825 */ /* 0x010fe200078e0202 */
[----:B------:R-:W-:Y:S01]  /*57cb0*/  ISETP.LT.AND P1, PT, R246, UR4, !P2 ;  /* 0x00000004f6007c0c */ /* 0x000fe2000d721270 */
[----:B------:R-:W-:-:S02]  /*57cc0*/  ULDC UR12, c[0x0][0x228] ;  /* 0x00008a00000c7ab9 */ /* 0x000fc40000000800 */
[C---:B------:R-:W-:Y:S01]  /*57cd0*/  IMAD.WIDE R16, R9.reuse, 0x4, R10 ;  /* 0x0000000409107825 */ /* 0x040fe200078e020a */
[----:B------:R3:W-:Y:S01]  /*57ce0*/  @P3 STG.E desc[UR8][R12.64], R175 ;  /* 0x000000af0c003986 */ /* 0x0007e2000c101908 */
[----:B------:R-:W-:Y:S01]  /*57cf0*/  ULDC UR4, c[0x0][0x228] ;  /* 0x00008a0000047ab9 */ /* 0x000fe20000000800 */
[----:B------:R-:W-:Y:S02]  /*57d00*/  ISETP.LT.AND P2, PT, R244, UR6, !P2 ;  /* 0x00000006f4007c0c */ /* 0x000fe4000d741270 */
[----:B------:R-:W-:Y:S01]  /*57d10*/  IADD3 R21, R9, UR28, RZ ;  /* 0x0000001c09157c10 */ /* 0x000fe2000fffe0ff */
[----:B------:R4:W-:Y:S01]  /*57d20*/  @P6 STG.E desc[UR8][R14.64], R207 ;  /* 0x000000cf0e006986 */ /* 0x0009e2000c101908 */
[----:B------:R-:W-:Y:S01]  /*57d30*/  ISETP.LT.AND P6, PT, R83, UR4, !P5 ;  /* 0x0000000453007c0c */ /* 0x000fe2000efc1270 */
[----:B-1----:R-:W-:Y:S01]  /*57d40*/  IMAD.WIDE R4, R9, 0x4, R84 ;  /* 0x0000000409047825 */ /* 0x002fe200078e0254 */
[----:B------:R-:W-:Y:S01]  /*57d50*/  ISETP.LT.AND P3, PT, R246, UR12, !P5 ;  /* 0x0000000cf6007c0c */ /* 0x000fe2000ef61270 */
[----:B------:R1:W-:Y:S01]  /*57d60*/  @P4 STG.E desc[UR8][R16.64], R143 ;  /* 0x0000008f10004986 */ /* 0x0003e2000c101908 */
[----:B------:R-:W-:Y:S01]  /*57d70*/  ISETP.LT.AND P4, PT, R247, UR10, !P5 ;  /* 0x0000000af7007c0c */ /* 0x000fe2000ef81270 */
[----:B--2---:R-:W-:Y:S01]  /*57d80*/  IMAD.WIDE R6, R9, 0x4, R86 ;  /* 0x0000000409067825 */ /* 0x004fe200078e0256 */
[----:B------:R-:W-:Y:S01]  /*57d90*/  ISETP.LT.AND P5, PT, R244, UR14, !P5 ;  /* 0x0000000ef4007c0c */ /* 0x000fe2000efa1270 */
[----:B------:R-:W-:Y:S01]  /*57da0*/  ULDC UR4, c[0x0][0x22c] ;  /* 0x00008b0000047ab9 */ /* 0x000fe20000000800 */
[----:B------:R-:W-:Y:S01]  /*57db0*/  ULDC UR6, c[0x0][0x228] ;  /* 0x00008a0000067ab9 */ /* 0x000fe20000000800 */
[----:B------:R-:W-:-:S02]  /*57dc0*/  VIADD R0, R8, 0x32 ;  /* 0x0000003208007836 */ /* 0x000fc40000000000 */
[C---:B---3--:R-:W-:Y:S01]  /*57dd0*/  IMAD.WIDE R12, R21.reuse, 0x4, R2 ;  /* 0x00000004150c7825 */ /* 0x048fe200078e0202 */
[----:B------:R-:W-:Y:S01]  /*57de0*/  @P1 STG.E desc[UR8][R4.64], R79 ;  /* 0x0000004f04001986 */ /* 0x000fe2000c101908 */
[----:B------:R-:W-:Y:S01]  /*57df0*/  ULDC UR10, c[0x0][0x228] ;  /* 0x00008a00000a7ab9 */ /* 0x000fe20000000800 */
[----:B------:R-:W-:Y:S01]  /*57e00*/  ULDC UR12, c[0x0][0x228] ;  /* 0x00008a00000c7ab9 */ /* 0x000fe20000000800 */
[C---:B----4-:R-:W-:Y:S01]  /*57e10*/  IMAD.WIDE R14, R21.reuse, 0x4, R10 ;  /* 0x00000004150e7825 */ /* 0x050fe200078e020a */
[----:B------:R-:W-:Y:S03]  /*57e20*/  @P2 STG.E desc[UR8][R6.64], R111 ;  /* 0x0000006f06002986 */ /* 0x000fe6000c101908 */
[C---:B-1----:R-:W-:Y:S01]  /*57e30*/  IMAD.WIDE R16, R21.reuse, 0x4, R84 ;  /* 0x0000000415107825 */ /* 0x042fe200078e0254 */
[----:B------:R-:W-:Y:S01]  /*57e40*/  ISETP.GE.AND P1, PT, R0, UR4, PT ;  /* 0x0000000400007c0c */ /* 0x000fe2000bf26270 */
[----:B------:R-:W-:Y:S01]  /*57e50*/  @P6 STG.E desc[UR8][R12.64], R44 ;  /* 0x0000002c0c006986 */ /* 0x000fe2000c101908 */
[----:B------:R-:W-:Y:S01]  /*57e60*/  ULDC UR4, c[0x0][0x228] ;  /* 0x00008a0000047ab9 */ /* 0x000fe20000000800 */
[----:B------:R-:W-:Y:S01]  /*57e70*/  IMAD.WIDE R18, R21, 0x4, R86 ;  /* 0x0000000415127825 */ /* 0x000fe200078e0256 */
[----:B------:R-:W-:Y:S01]  /*57e80*/  ULDC UR14, c[0x0][0x228] ;  /* 0x00008a00000e7ab9 */ /* 0x000fe20000000800 */
[----:B------:R1:W-:Y:S01]  /*57e90*/  @P4 STG.E desc[UR8][R14.64], R224 ;  /* 0x000000e00e004986 */ /* 0x0003e2000c101908 */
[----:B------:R-:W-:Y:S01]  /*57ea0*/  ISETP.LT.AND P4, PT, R246, UR10, !P0 ;  /* 0x0000000af6007c0c */ /* 0x000fe2000c781270 */
[----:B------:R-:W-:Y:S01]  /*57eb0*/  VIADD R0, R8, 0x33 ;  /* 0x0000003308007836 */ /* 0x000fe20000000000 */
[C---:B------:R-:W-:Y:S01]  /*57ec0*/  ISETP.LT.AND P6, PT, R83.reuse, UR14, !P1 ;  /* 0x0000000e53007c0c */ /* 0x040fe2000cfc1270 */
[----:B------:R2:W-:Y:S01]  /*57ed0*/  @P3 STG.E desc[UR8][R16.64], R228 ;  /* 0x000000e410003986 */ /* 0x0005e2000c101908 */
[----:B------:R-:W-:Y:S01]  /*57ee0*/  ISETP.LT.AND P3, PT, R83, UR4, !P0 ;  /* 0x0000000453007c0c */ /* 0x000fe2000c761270 */
[----:B------:R-:W-:Y:S01]  /*57ef0*/  ULDC UR4, c[0x0][0x22c] ;  /* 0x00008b0000047ab9 */ /* 0x000fe20000000800 */
[----:B------:R-:W-:Y:S01]  /*57f00*/  ULDC UR10, c[0x0][0x228] ;  /* 0x00008a00000a7ab9 */ /* 0x000fe20000000800 */
[----:B------:R-:W-:Y:S01]  /*57f10*/  @P5 STG.E desc[UR8][R18.64], R176 ;  /* 0x000000b012005986 */ /* 0x000fe2000c101908 */
[----:B------:R-:W-:Y:S01]  /*57f20*/  ISETP.LT.AND P5, PT, R247, UR6, !P0 ;  /* 0x00000006f7007c0c */ /* 0x000fe2000c7a1270 */
[----:B------:R-:W-:Y:S01]  /*57f30*/  ULDC UR6, c[0x0][0x228] ;  /* 0x00008a0000067ab9 */ /* 0x000fe20000000800 */
[----:B------:R-:W-:Y:S01]  /*57f40*/  ISETP.LT.AND P0, PT, R244, UR12, !P0 ;  /* 0x0000000cf4007c0c */ /* 0x000fe2000c701270 */
[----:B------:R-:W-:Y:S01]  /*57f50*/  ULDC UR12, c[0x0][0x228] ;  /* 0x00008a00000c7ab9 */ /* 0x000fe20000000800 */
[----:B-1----:R-:W-:-:S05]  /*57f60*/  IADD3 R15, R21, UR28, RZ ;  /* 0x0000001c150f7c10 */ /* 0x002fca000fffe0ff */
[----:B------:R-:W-:-:S04]  /*57f70*/  IMAD.WIDE R4, R15, 0x4, R2 ;  /* 0x000000040f047825 */ /* 0x000fc800078e0202 */
[----:B------:R-:W-:Y:S01]  /*57f80*/  IMAD.WIDE R6, R15, 0x4, R10 ;  /* 0x000000040f067825 */ /* 0x000fe200078e020a */
[----:B------:R-:W-:-:S03]  /*57f90*/  ISETP.GE.AND P2, PT, R0, UR4, PT ;  /* 0x0000000400007c0c */ /* 0x000fc6000bf46270 */
[C---:B------:R-:W-:Y:S01]  /*57fa0*/  IMAD.WIDE R12, R15.reuse, 0x4, R84 ;  /* 0x000000040f0c7825 */ /* 0x040fe200078e0254 */
[----:B------:R1:W-:Y:S01]  /*57fb0*/  @P3 STG.E desc[UR8][R4.64], R220 ;  /* 0x000000dc04003986 */ /* 0x0003e2000c101908 */
[----:B------:R-:W-:Y:S02]  /*57fc0*/  ULDC UR4, c[0x0][0x228] ;  /* 0x00008a0000047ab9 */ /* 0x000fe40000000800 */
[C---:B------:R-:W-:Y:S02]  /*57fd0*/  VIADD R9, R15.reuse, UR28 ;  /* 0x0000001c0f097c36 */ /* 0x040fe40008000000 */
[----:B------:R-:W-:Y:S01]  /*57fe0*/  IMAD.WIDE R14, R15, 0x4, R86 ;  /* 0x000000040f0e7825 */ /* 0x000fe200078e0256 */
[----:B------:R3:W-:Y:S01]  /*57ff0*/  @P5 STG.E desc[UR8][R6.64], R112 ;  /* 0x0000007006005986 */ /* 0x0007e2000c101908 */
[----:B------:R-:W-:Y:S01]  /*58000*/  ISETP.LT.AND P3, PT, R246, UR6, !P1 ;  /* 0x00000006f6007c0c */ /* 0x000fe2000cf61270 */
[----:B------:R-:W-:Y:S01]  /*58010*/  ULDC UR6, c[0x0][0x228] ;  /* 0x00008a0000067ab9 */ /* 0x000fe20000000800 */
[----:B--2---:R-:W-:Y:S01]  /*58020*/  IMAD.WIDE R16, R9, 0x4, R2 ;  /* 0x0000000409107825 */ /* 0x004fe200078e0202 */
[----:B------:R2:W-:Y:S01]  /*58030*/  @P4 STG.E desc[UR8][R12.64], R208 ;  /* 0x000000d00c004986 */ /* 0x0005e2000c101908 */
[----:B------:R-:W-:Y:S01]  /*58040*/  ISETP.LT.AND P4, PT, R247, UR4, !P1 ;  /* 0x00000004f7007c0c */ /* 0x000fe2000cf81270 */
[----:B------:R-:W-:-:S02]  /*58050*/  ULDC UR4, c[0x0][0x22c] ;  /* 0x00008b0000047ab9 */ /* 0x000fc40000000800 */
[----:B------:R4:W-:Y:S01]  /*58060*/  @P0 STG.E desc[UR8][R14.64], R144 ;  /* 0x000000900e000986 */ /* 0x0009e2000c101908 */
[----:B------:R-:W-:Y:S01]  /*58070*/  ISETP.LT.AND P0, PT, R244, UR10, !P1 ;  /* 0x0000000af4007c0c */ /* 0x000fe2000cf01270 */
[----:B-1----:R-:W-:Y:S01]  /*58080*/  IMAD.WIDE R4, R9, 0x4, R10 ;  /* 0x0000000409047825 */ /* 0x002fe200078e020a */
[----:B------:R-:W-:Y:S01]  /*58090*/  ISETP.LT.AND P5, PT, R247, UR6, !P2 ;  /* 0x00000006f7007c0c */ /* 0x000fe2000d7a1270 */
[----:B------:R1:W-:Y:S01]  /*580a0*/  @P6 STG.E desc[UR8][R16.64], R45 ;  /* 0x0000002d10006986 */ /* 0x0003e2000c101908 */
[----:B------:R-:W-:Y:S01]  /*580b0*/  ISETP.LT.AND P6, PT, R83, UR12, !P2 ;  /* 0x0000000c53007c0c */ /* 0x000fe2000d7c1270 */
[C---:B---3--:R-:W-:Y:S01]  /*580c0*/  IMAD.WIDE R6, R9.reuse, 0x4, R84 ;  /* 0x0000000409067825 */ /* 0x048fe200078e0254 */
[----:B------:R-:W-:Y:S01]  /*580d0*/  IADD3 R0, R8, 0x34, RZ ;  /* 0x0000003408007810 */ /* 0x000fe20007ffe0ff */
[----:B------:R-:W-:Y:S01]  /*580e0*/  ULDC UR6, c[0x0][0x228] ;  /* 0x00008a0000067ab9 */ /* 0x000fe20000000800 */
[----:B------:R-:W-:Y:S01]  /*580f0*/  ULDC UR10, c[0x0][0x228] ;  /* 0x00008a00000a7ab9 */ /* 0x000fe20000000800 */
[----:B------:R-:W-:-:S02]  /*58100*/  VIADD R19, R9, UR28 ;  /* 0x0000001c09137c36 */ /* 0x000fc40008000000 */
[----:B--2---:R-:W-:Y:S01]  /*58110*/  IMAD.WIDE R12, R9, 0x4, R86 ;  /* 0x00000004090c7825 */ /* 0x004fe200078e0256 */
[----:B------:R-:W-:Y:S01]  /*58120*/  ISETP.GE.AND P1, PT, R0, UR4, PT ;  /* 0x0000000400007c0c */ /* 0x000fe2000bf26270 */
[----:B------:R2:W-:Y:S01]  /*58130*/  @P4 STG.E desc[UR8][R4.64], R225 ;  /* 0x000000e104004986 */ /* 0x0005e2000c101908 */
[----:B------:R-:W-:Y:S01]  /*58140*/  ULDC UR4, c[0x0][0x228] ;  /* 0x00008a0000047ab9 */ /* 0x000fe20000000800 */
[C---:B----4-:R-:W-:Y:S01]  /*58150*/  IMAD.WIDE R14, R19.reuse, 0x4, R2 ;  /* 0x00000004130e7825 */ /* 0x050fe200078e0202 */
[----:B------:R-:W-:Y:S01]  /*58160*/  ULDC UR12, c[0x0][0x228] ;  /* 0x00008a00000c7ab9 */ /* 0x000fe20000000800 */
[----:B------:R3:W-:Y:S02]  /*58170*/  @P3 STG.E desc[UR8][R6.64], R229 ;  /* 0x000000e506003986 */ /* 0x0007e4000c101908 */
[----:B-1----:R-:W-:Y:S02]  /*58180*/  IMAD.WIDE R16, R19, 0x4, R10 ;  /* 0x0000000413107825 */ /* 0x002fe400078e020a */
[----:B------:R1:W-:Y:S01]  /*58190*/  @P0 STG.E desc[UR8][R12.64], R177 ;  /* 0x000000b10c000986 */ /* 0x0003e2000c101908 */
[----:B------:R-:W-:Y:S01]  /*581a0*/  ISETP.LT.AND P0, PT, R246, UR4, !P2 ;  /* 0x00000004f6007c0c */ /* 0x000fe2000d701270 */
[----:B------:R-:W-:Y:S01]  /*581b0*/  ULDC UR4, c[0x0][0x228] ;  /* 0x00008a0000047ab9 */ /* 0x000fe20000000800 */
[----:B------:R-:W-:Y:S01]  /*581c0*/  ISETP.LT.AND P4, PT, R83, UR6, !P1 ;  /* 0x0000000653007c0c */ /* 0x000fe2000cf81270 */
[----:B------:R4:W-:Y:S01]  /*581d0*/  @P6 STG.E desc[UR8][R14.64], R221 ;  /* 0x000000dd0e006986 */ /* 0x0009e2000c101908 */
[----:B------:R-:W-:Y:S01]  /*581e0*/  ISETP.LT.AND P2, PT, R244, UR4, !P2 ;  /* 0x00000004f4007c0c */ /* 0x000fe2000d741270 */
[----:B------:R-:W-:Y:S01]  /*581f0*/  VIADD R9, R19, UR28 ;  /* 0x0000001c13097c36 */ /* 0x000fe20008000000 */
[----:B------:R-:W-:Y:S01]  /*58200*/  IADD3 R0, R8, 0x35, RZ ;  /* 0x0000003508007810 */ /* 0x000fe20007ffe0ff */
[----:B------:R4:W-:Y:S01]  /*58210*/  @P5 STG.E desc[UR8][R16.64], R113 ;  /* 0x0000007110005986 */ /* 0x0009e2000c101908 */
[----:B------:R-:W-:Y:S01]  /*58220*/  ISETP.LT.AND P5, PT, R247, UR10, !P1 ;  /* 0x0000000af7007c0c */ /* 0x000fe2000cfa1270 */
[C---:B--2---:R-:W-:Y:S01]  /*58230*/  IMAD.WIDE R4, R19.reuse, 0x4, R84 ;  /* 0x0000000413047825 */ /* 0x044fe200078e0254 */
[----:B------:R-:W-:Y:S01]  /*58240*/  ULDC UR4, c[0x0][0x228] ;  /* 0x00008a0000047ab9 */ /* 0x000fe20000000800 */
[----:B------:R-:W-:Y:S01]  /*58250*/  ISETP.LT.AND P6, PT, R246, UR12, !P1 ;  /* 0x0000000cf6007c0c */ /* 0x000fe2000cfc1270 */
[----:B------:R-:W-:Y:S01]  /*58260*/  ULDC UR6, c[0x0][0x228] ;  /* 0x00008a0000067ab9 */ /* 0x000fe20000000800 */
[----:B---3--:R-:W-:Y:S01]  /*58270*/  IMAD.WIDE R6, R19, 0x4, R86 ;  /* 0x0000000413067825 */ /* 0x008fe200078e0256 */
[----:B------:R-:W-:-:S03]  /*58280*/  ISETP.GE.AND P3, PT, R0, UR5, PT ;  /* 0x0000000500007c0c */ /* 0x000fc6000bf66270 */
[C---:B-1----:R-:W-:Y:S01]  /*58290*/  IMAD.WIDE R12, R9.reuse, 0x4, R2 ;  /* 0x00000004090c7825 */ /* 0x042fe200078e0202 */
[----:B------:R-:W-:Y:S01]  /*582a0*/  ISETP.LT.AND P1, PT, R244, UR4, !P1 ;  /* 0x00000004f4007c0c */ /* 0x000fe2000cf21270 */
[----:B------:R1:W-:Y:S01]  /*582b0*/  @P0 STG.E desc[UR8][R4.64], R209 ;  /* 0x000000d104000986 */ /* 0x0003e2000c101908 */
[----:B------:R-:W-:Y:S01]  /*582c0*/  ULDC UR4, c[0x0][0x228] ;  /* 0x00008a0000047ab9 */ /* 0x000fe20000000800 */
[----:B----4-:R-:W-:Y:S01]  /*582d0*/  IMAD.WIDE R14, R9, 0x4, R10 ;  /* 0x00000004090e7825 */ /* 0x010fe200078e020a */
[----:B------:R-:W-:Y:S01]  /*582e0*/  ULDC UR5, c[0x0][0x228] ;  /* 0x00008a0000057ab9 */ /* 0x000fe20000000800 */
[----:B------:R2:W-:Y:S01]  /*582f0*/  @P2 STG.E desc[UR8][R6.64], R145 ;  /* 0x0000009106002986 */ /* 0x0005e2000c101908 */
[----:B------:R-:W-:Y:S01]  /*58300*/  ISETP.LT.AND P2, PT, R83, UR4, !P3 ;  /* 0x0000000453007c0c */ /* 0x000fe2000df41270 */
[----:B------:R-:W-:Y:S01]  /*58310*/  ULDC UR10, c[0x0][0x228] ;  /* 0x00008a00000a7ab9 */ /* 0x000fe20000000800 */
[----:B------:R-:W-:Y:S01]  /*58320*/  IMAD.WIDE R16, R9, 0x4, R84 ;  /* 0x0000000409107825 */ /* 0x000fe200078e0254 */
[----:B------:R3:W-:Y:S01]  /*58330*/  @P4 STG.E desc[UR8][R12.64], R46 ;  /* 0x0000002e0c004986 */ /* 0x0007e2000c101908 */
[----:B------:R-:W-:Y:S01]  /*58340*/  ISETP.LT.AND P4, PT, R247, UR5, !P3 ;  /* 0x00000005f7007c0c */ /* 0x000fe2000df81270 */
[----:B------:R-:W-:Y:S01]  /*58350*/  ULDC UR12, c[0x0][0x228] ;  /* 0x00008a00000c7ab9 */ /* 0x000fe20000000800 */
[----:B------:R-:W-:Y:S01]  /*58360*/  IADD3 R0, R8, 0x36, RZ ;  /* 0x0000003608007810 */ /* 0x000fe20007ffe0ff */
[----:B------:R4:W-:Y:S01]  /*58370*/  @P5 STG.E desc[UR8][R14.64], R226 ;  /* 0x000000e20e005986 */ /* 0x0009e2000c101908 */
[C---:B-1----:R-:W-:Y:S01]  /*58380*/  IMAD.WIDE R4, R9.reuse, 0x4, R86 ;  /* 0x0000000409047825 */ /* 0x042fe200078e0256 */
[----:B------:R-:W-:Y:S01]  /*58390*/  ISETP.LT.AND P5, PT, R246, UR6, !P3 ;  /* 0x00000006f6007c0c */ /* 0x000fe2000dfa1270 */
[----:B------:R-:W-:Y:S01]  /*583a0*/  ULDC UR4, c[0x0][0x228] ;  /* 0x00008a0000047ab9 */ /* 0x000fe20000000800 */
[----:B------:R-:W-:Y:S01]  /*583b0*/  IADD3 R9, R9, UR28, RZ ;  /* 0x0000001c09097c10 */ /* 0x000fe2000fffe0ff */
[----:B------:R1:W-:Y:S01]  /*583c0*/  @P6 STG.E desc[UR8][R16.64], R230 ;  /* 0x000000e610006986 */ /* 0x0003e2000c101908 */
[----:B------:R-:W-:Y:S01]  /*583d0*/  ISETP.LT.AND P3, PT, R244, UR10, !P3 ;  /* 0x0000000af4007c0c */ /* 0x000fe2000df61270 */
[----:B------:R-:W-:Y:S01]  /*583e0*/  ULDC UR5, c[0x0][0x228] ;  /* 0x00008a0000057ab9 */ /* 0x000fe20000000800 */
[----:B------:R-:W-:Y:S01]  /*583f0*/  ISETP.GE.AND P0, PT, R0, UR27, PT ;  /* 0x0000001b00007c0c */ /* 0x000fe2000bf06270 */
[C---:B--2---:R-:W-:Y:S01]  /*58400*/  IMAD.WIDE R6, R9.reuse, 0x4, R2 ;  /* 0x0000000409067825 */ /* 0x044fe200078e0202 */
[----:B------:R2:W-:Y:S01]  /*58410*/  @P1 STG.E desc[UR8][R4.64], R178 ;  /* 0x000000b204001986 */ /* 0x0005e2000c101908 */
[----:B------:R-:W-:Y:S01]  /*58420*/  ULDC UR6, c[0x0][0x228] ;  /* 0x00008a0000067ab9 */ /* 0x000fe20000000800 */
[----:B------:R-:W-:Y:S01]  /*58430*/  ULDC UR10, c[0x0][0x228] ;  /* 0x00008a00000a7ab9 */ /* 0x000fe20000000800 */
[C---:B---3--:R-:W-:Y:S01]  /*58440*/  IMAD.WIDE R12, R9.reuse, 0x4, R10 ;  /* 0x00000004090c7825 */ /* 0x048fe200078e020a */
[----:B------:R3:W-:Y:S03]  /*58450*/  @P2 STG.E desc[UR8][R6.64], R222 ;  /* 0x000000de06002986 */ /* 0x0007e6000c101908 */
[C---:B----4-:R-:W-:Y:S01]  /*58460*/  IMAD.WIDE R14, R9.reuse, 0x4, R84 ;  /* 0x00000004090e7825 */ /* 0x050fe200078e0254 */
[----:B------:R4:W-:Y:S03]  /*58470*/  @P4 STG.E desc[UR8][R12.64], R114 ;  /* 0x000000720c004986 */ /* 0x0009e6000c101908 */
[----:B-1----:R-:W-:Y:S01]  /*58480*/  IMAD.WIDE R16, R9, 0x4, R86 ;  /* 0x0000000409107825 */ /* 0x002fe200078e0256 */
[----:B------:R1:W-:Y:S01]  /*58490*/  @P5 STG.E desc[UR8][R14.64], R210 ;  /* 0x000000d20e005986 */ /* 0x0003e2000c101908 */
[----:B------:R-:W-:Y:S01]  /*584a0*/  ISETP.LT.AND P6, PT, R83, UR12, !P0 ;  /* 0x0000000c53007c0c */ /* 0x000fe2000c7c1270 */
[----:B------:R-:W-:-:S02]  /*584b0*/  ULDC UR12, c[0x0][0x228] ;  /* 0x00008a00000c7ab9 */ /* 0x000fc40000000800 */
[----:B------:R1:W-:Y:S01]  /*584c0*/  @P3 STG.E desc[UR8][R16.64], R146 ;  /* 0x0000009210003986 */ /* 0x0003e2000c101908 */
[----:B------:R-:W-:Y:S01]  /*584d0*/  ISETP.LT.AND P3, PT, R247, UR4, !P0 ;  /* 0x00000004f7007c0c */ /* 0x000fe2000c761270 */
[----:B------:R-:W-:Y:S01]  /*584e0*/  VIADD R21, R9, UR28 ;  /* 0x0000001c09157c36 */ /* 0x000fe20008000000 */
[----:B------:R-:W-:Y:S01]  /*584f0*/  ISETP.LT.AND P4, PT, R246, UR5, !P0 ;  /* 0x00000005f6007c0c */ /* 0x000fe2000c781270 */
[----:B------:R-:W-:Y:S01]  /*58500*/  VIADD R0, R8, 0x37 ;  /* 0x0000003708007836 */ /* 0x000fe20000000000 */
[----:B------:R-:W-:Y:S01]  /*58510*/  ULDC UR4, c[0x0][0x228] ;  /* 0x00008a0000047ab9 */ /* 0x000fe20000000800 */
[C---:B------:R-:W-:Y:S01]  /*58520*/  IMAD.WIDE R18, R21.reuse, 0x4, R2 ;  /* 0x0000000415127825 */ /* 0x040fe200078e0202 */
[----:B------:R-:W-:Y:S01]  /*58530*/  ISETP.LT.AND P0, PT, R244, UR6, !P0 ;  /* 0x00000006f4007c0c */ /* 0x000fe2000c701270 */
[----:B------:R-:W-:Y:S01]  /*58540*/  ULDC UR5, c[0x0][0x228] ;  /* 0x00008a0000057ab9 */ /* 0x000fe20000000800 */
[----:B------:R-:W-:Y:S01]  /*58550*/  ISETP.GE.AND P1, PT, R0, UR25, PT ;  /* 0x0000001900007c0c */ /* 0x000fe2000bf26270 */
[----:B--2---:R-:W-:Y:S01]  /*58560*/  IMAD.WIDE R4, R21, 0x4, R10 ;  /* 0x0000000415047825 */ /* 0x004fe200078e020a */
[----:B------:R2:W-:Y:S01]  /*58570*/  @P6 STG.E desc[UR8][R18.64], R47 ;  /* 0x0000002f12006986 */ /* 0x0005e2000c101908 */
[----:B------:R-:W-:-:S02]  /*58580*/  ULDC UR6, c[0x0][0x228] ;  /* 0x00008a0000067ab9 */ /* 0x000fc40000000800 */
[----:B---3--:R-:W-:Y:S01]  /*58590*/  IMAD.WIDE R6, R21, 0x4, R84 ;  /* 0x0000000415067825 */ /* 0x008fe200078e0254 */
[----:B------:R-:W-:Y:S01]  /*585a0*/  ISETP.LT.AND P5, PT, R83, UR10, !P1 ;  /* 0x0000000a53007c0c */ /* 0x000fe2000cfa1270 */
[----:B------:R-:W-:Y:S01]  /*585b0*/  @P3 STG.E desc[UR8][R4.64], R227 ;  /* 0x000000e304003986 */ /* 0x000fe2000c101908 */
[----:B------:R-:W-:Y:S01]  /*585c0*/  ISETP.LT.AND P6, PT, R247, UR4, !P1 ;  /* 0x00000004f7007c0c */ /* 0x000fe2000cfc1270 */
[C---:B------:R-:W-:Y:S01]  /*585d0*/  VIADD R9, R21.reuse, UR28 ;  /* 0x0000001c15097c36 */ /* 0x040fe20008000000 */
[----:B------:R-:W-:Y:S01]  /*585e0*/  IADD3 R0, R8, 0x38, RZ ;  /* 0x0000003808007810 */ /* 0x000fe20007ffe0ff */
[----:B------:R-:W-:Y:S01]  /*585f0*/  @P4 STG.E desc[UR8][R6.64], R231 ;  /* 0x000000e706004986 */ /* 0x000fe2000c101908 */
[----:B------:R-:W-:Y:S01]  /*58600*/  ULDC UR4, c[0x0][0x228] ;  /* 0x00008a0000047ab9 */ /* 0x000fe20000000800 */
[----:B----4-:R-:W-:Y:S01]  /*58610*/  IMAD.WIDE R12, R21, 0x4, R86 ;  /* 0x00000004150c7825 */ /* 0x010fe200078e0256 */
[----:B------:R-:W-:Y:S01]  /*58620*/  ULDC UR10, c[0x0][0x228] ;  /* 0x00008a00000a7ab9 */ /* 0x000fe20000000800 */
[----:B------:R-:W3:Y:S01]  /*58630*/  LDS.128 R4, [R252] ;  /* 0x00000000fc047984 */ /* 0x000ee20000000c00 */
[----:B------:R-:W-:Y:S01]  /*58640*/  ISETP.LT.AND P3, PT, R246, UR4, !P1 ;  /* 0x00000004f6007c0c */ /* 0x000fe2000cf61270 */
[C---:B-1----:R-:W-:Y:S01]  /*58650*/  IMAD.WIDE R14, R9.reuse, 0x4, R2 ;  /* 0x00000004090e7825 */ /* 0x042fe200078e0202 */
[----:B------:R-:W-:Y:S01]  /*58660*/  ISETP.GE.AND P2, PT, R0, UR23, PT ;  /* 0x0000001700007c0c */ /* 0x000fe2000bf46270 */
[----:B------:R1:W-:Y:S01]  /*58670*/  @P0 STG.E desc[UR8][R12.64], R179 ;  /* 0x000000b30c000986 */ /* 0x0003e2000c101908 */
[----:B------:R-:W-:Y:S01]  /*58680*/  ULDC UR4, c[0x0][0x228] ;  /* 0x00008a0000047ab9 */ /* 0x000fe20000000800 */
[----:B------:R-:W-:Y:S01]  /*58690*/  ISETP.LT.AND P0, PT, R244, UR5, !P1 ;  /* 0x00000005f4007c0c */ /* 0x000fe2000cf01270 */
[----:B------:R-:W-:Y:S01]  /*586a0*/  IMAD.WIDE R16, R9, 0x4, R10 ;  /* 0x0000000409107825 */ /* 0x000fe200078e020a */
[----:B------:R4:W-:Y:S01]  /*586b0*/  @P5 STG.E desc[UR8][R14.64], R223 ;  /* 0x000000df0e005986 */ /* 0x0009e2000c101908 */
[----:B------:R-:W-:Y:S01]  /*586c0*/  ISETP.LT.AND P4, PT, R83, UR6, !P2 ;  /* 0x0000000653007c0c */ /* 0x000fe2000d781270 */
[----:B------:R-:W-:Y:S01]  /*586d0*/  ULDC UR5, c[0x0][0x228] ;  /* 0x00008a0000057ab9 */ /* 0x000fe20000000800 */
[----:B------:R-:W-:Y:S01]  /*586e0*/  ISETP.LT.AND P5, PT, R247, UR4, !P2 ;  /* 0x00000004f7007c0c */ /* 0x000fe2000d7a1270 */
[C---:B--2---:R-:W-:Y:S01]  /*586f0*/  VIADD R18, R8.reuse, 0x3a ;  /* 0x0000003a08127836 */ /* 0x044fe20000000000 */
[C---:B------:R-:W-:Y:S01]  /*58700*/  IADD3 R25, R9.reuse, UR28, RZ ;  /* 0x0000001c09197c10 */ /* 0x040fe2000fffe0ff */
[C---:B-1----:R-:W-:Y:S01]  /*58710*/  IMAD.WIDE R12, R9.reuse, 0x4, R84 ;  /* 0x00000004090c7825 */ /* 0x042fe200078e0254 */
[----:B------:R-:W-:Y:S01]  /*58720*/  IADD3 R0, R8, 0x39, RZ ;  /* 0x0000003908007810 */ /* 0x000fe20007ffe0ff */
[----:B------:R1:W-:Y:S01]  /*58730*/  @P6 STG.E desc[UR8][R16.64], R115 ;  /* 0x0000007310006986 */ /* 0x0003e2000c101908 */
[----:B------:R-:W-:Y:S01]  /*58740*/  ISETP.LT.AND P6, PT, R246, UR10, !P2 ;  /* 0x0000000af6007c0c */ /* 0x000fe2000d7c1270 */
[----:B----4-:R-:W-:Y:S01]  /*58750*/  IMAD.WIDE R14, R9, 0x4, R86 ;  /* 0x00000004090e7825 */ /* 0x010fe200078e0256 */
[----:B------:R-:W-:Y:S01]  /*58760*/  ISETP.LT.AND P1, PT, R244, UR12, !P2 ;  /* 0x0000000cf4007c0c */ /* 0x000fe2000d721270 */
[----:B------:R2:W-:Y:S01]  /*58770*/  @P3 STG.E desc[UR8][R12.64], R211 ;  /* 0x000000d30c003986 */ /* 0x0005e2000c101908 */
[----:B------:R-:W-:Y:S01]  /*58780*/  ISETP.GE.AND P3, PT, R18, UR19, PT ;  /* 0x0000001312007c0c */ /* 0x000fe2000bf66270 */
[C---:B------:R-:W-:Y:S01]  /*58790*/  IMAD.WIDE R18, R25.reuse, 0x4, R10 ;  /* 0x0000000419127825 */ /* 0x040fe200078e020a */
[----:B------:R-:W-:Y:S01]  /*587a0*/  ISETP.GE.AND P2, PT, R0, UR21, PT ;  /* 0x0000001500007c0c */ /* 0x000fe2000bf46270 */
[----:B------:R-:W-:Y:S01]  /*587b0*/  ULDC UR4, c[0x0][0x228] ;  /* 0x00008a0000047ab9 */ /* 0x000fe20000000800 */
[----:B------:R-:W-:Y:S01]  /*587c0*/  ULDC UR6, c[0x0][0x228] ;  /* 0x00008a0000067ab9 */ /* 0x000fe20000000800 */
[----:B-1----:R-:W-:Y:S01]  /*587d0*/  IMAD.WIDE R16, R25, 0x4, R2 ;  /* 0x0000000419107825 */ /* 0x002fe200078e0202 */
[----:B------:R1:W-:Y:S01]  /*587e0*/  @P0 STG.E desc[UR8][R14.64], R147 ;  /* 0x000000930e000986 */ /* 0x0003e2000c101908 */
[----:B------:R-:W-:Y:S01]  /*587f0*/  ISETP.LT.AND P0, PT, R83, UR4, !P2 ;  /* 0x0000000453007c0c */ /* 0x000fe2000d701270 */
[----:B------:R-:W-:Y:S01]  /*58800*/  ULDC UR4, c[0x0][0x228] ;  /* 0x00008a0000047ab9 */ /* 0x000fe20000000800 */
[----:B------:R-:W-:Y:S01]  /*58810*/  IMAD.WIDE R20, R25, 0x4, R84 ;  /* 0x0000000419147825 */ /* 0x000fe200078e0254 */
[----:B------:R4:W-:Y:S01]  /*58820*/  @P4 STG.E desc[UR8][R16.64], R80 ;  /* 0x0000005010004986 */ /* 0x0009e2000c101908 */
[----:B------:R-:W-:Y:S01]  /*58830*/  ISETP.LT.AND P4, PT, R247, UR5, !P2 ;  /* 0x00000005f7007c0c */ /* 0x000fe2000d781270 */
[----:B------:R-:W-:Y:S01]  /*58840*/  ULDC UR5, c[0x0][0x228] ;  /* 0x00008a0000057ab9 */ /* 0x000fe20000000800 */
[C---:B------:R-:W-:Y:S01]  /*58850*/  IMAD.WIDE R22, R25.reuse, 0x4, R86 ;  /* 0x0000000419167825 */ /* 0x040fe200078e0256 */
[----:B------:R3:W-:Y:S01]  /*58860*/  @P5 STG.E desc[UR8][R18.64], R48 ;  /* 0x0000003012005986 */ /* 0x0007e2000c101908 */
[----:B------:R-:W-:Y:S01]  /*58870*/  ISETP.LT.AND P5, PT, R246, UR6, !P2 ;  /* 0x00000006f6007c0c */ /* 0x000fe2000d7a1270 */
[----:B------:R-:W-:Y:S01]  /*58880*/  ULDC UR6, c[0x0][0x228] ;  /* 0x00008a0000067ab9 */ /* 0x000fe20000000800 */
[----:B------:R-:W-:Y:S01]  /*58890*/  IADD3 R25, R25, UR28, RZ ;  /* 0x0000001c19197c10 */ /* 0x000fe2000fffe0ff */
[----:B------:R-:W-:Y:S01]  /*588a0*/  ULDC UR10, c[0x0][0x228] ;  /* 0x00008a00000a7ab9 */ /* 0x000fe20000000800 */
[----:B------:R-:W-:Y:S01]  /*588b0*/  ISETP.LT.AND P2, PT, R244, UR4, !P2 ;  /* 0x00000004f4007c0c */ /* 0x000fe2000d741270 */
[----:B------:R3:W-:Y:S01]  /*588c0*/  @P6 STG.E desc[UR8][R20.64], R236 ;  /* 0x000000ec14006986 */ /* 0x0007e2000c101908 */
[----:B------:R-:W-:Y:S01]  /*588d0*/  ULDC UR4, c[0x0][0x228] ;  /* 0x00008a0000047ab9 */ /* 0x000fe20000000800 */
[----:B--2---:R-:W-:-:S04]  /*588e0*/  IMAD.WIDE R12, R25, 0x4, R2 ;  /* 0x00000004190c7825 */ /* 0x004fc800078e0202 */
[C---:B-1----:R-:W-:Y:S01]  /*588f0*/  IMAD.WIDE R14, R25.reuse, 0x4, R10 ;  /* 0x00000004190e7825 */ /* 0x042fe200078e020a */
[----:B------:R-:W-:Y:S03]  /*58900*/  @P1 STG.E desc[UR8][R22.64], R180 ;  /* 0x000000b416001986 */ /* 0x000fe6000c101908 */
[C---:B----4-:R-:W-:Y:S01]  /*58910*/  IMAD.WIDE R16, R25.reuse, 0x4, R84 ;  /* 0x0000000419107825 */ /* 0x050fe200078e0254 */
[----:B------:R1:W-:Y:S03]  /*58920*/  @P0 STG.E desc[UR8][R12.64], R232 ;  /* 0x000000e80c000986 */ /* 0x0003e6000c101908 */
[----:B---3--:R-:W-:Y:S01]  /*58930*/  IMAD.WIDE R18, R25, 0x4, R86 ;  /* 0x0000000419127825 */ /* 0x008fe200078e0256 */
[----:B------:R2:W-:Y:S01]  /*58940*/  @P4 STG.E desc[UR8][R14.64], R116 ;  /* 0x000000740e004986 */ /* 0x0005e2000c101908 */
[----:B------:R-:W-:Y:S01]  /*58950*/  ISETP.LT.AND P6, PT, R83, UR5, !P3 ;  /* 0x0000000553007c0c */ /* 0x000fe2000dfc1270 */
[----:B------:R-:W-:-:S02]  /*58960*/  ULDC UR5, c[0x0][0x228] ;  /* 0x00008a0000057ab9 */ /* 0x000fc40000000800 */
[----:B------:R3:W-:Y:S04]  /*58970*/  @P5 STG.E desc[UR8][R16.64], R52 ;  /* 0x0000003410005986 */ /* 0x0007e8000c101908 */
[----:B------:R4:W-:Y:S01]  /*58980*/  @P2 STG.E desc[UR8][R18.64], R4 ;  /* 0x0000000412002986 */ /* 0x0009e2000c101908 */
[----:B------:R-:W-:Y:S01]  /*58990*/  ISETP.LT.AND P2, PT, R247, UR4, !P3 ;  /* 0x00000004f7007c0c */ /* 0x000fe2000df41270 */
[----:B------:R-:W-:Y:S01]  /*589a0*/  ULDC UR4, c[0x0][0x228] ;  /* 0x00008a0000047ab9 */ /* 0x000fe20000000800 */
[----:B------:R-:W-:Y:S01]  /*589b0*/  VIADD R0, R8, 0x3b ;  /* 0x0000003b08007836 */ /* 0x000fe20000000000 */
[----:B------:R-:W-:Y:S01]  /*589c0*/  ISETP.LT.AND P4, PT, R246, UR4, !P3 ;  /* 0x00000004f6007c0c */ /* 0x000fe2000df81270 */
[----:B------:R-:W-:Y:S01]  /*589d0*/  VIADD R9, R25, UR28 ;  /* 0x0000001c19097c36 */ /* 0x000fe20008000000 */
[----:B------:R-:W-:Y:S01]  /*589e0*/  ISETP.LT.AND P3, PT, R244, UR5, !P3 ;  /* 0x00000005f4007c0c */ /* 0x000fe2000df61270 */
[----:B------:R-:W-:Y:S01]  /*589f0*/  ULDC UR4, c[0x0][0x228] ;  /* 0x00008a0000047ab9 */ /* 0x000fe20000000800 */
[----:B------:R-:W-:Y:S01]  /*58a00*/  ISETP.GE.AND P1, PT, R0, UR17, PT ;  /* 0x0000001100007c0c */ /* 0x000fe2000bf26270 */
[----:B------:R-:W-:Y:S01]  /*58a10*/  IMAD.WIDE R20, R9, 0x4, R2 ;  /* 0x0000000409147825 */ /* 0x000fe200078e0202 */
[----:B------:R-:W-:Y:S01]  /*58a20*/  IADD3 R0, R8, 0x3f, RZ ;  /* 0x0000003f08007810 */ /* 0x000fe20007ffe0ff */
[----:B------:R-:W-:-:S02]  /*58a30*/  ULDC UR5, c[0x0][0x228] ;  /* 0x00008a0000057ab9 */ /* 0x000fc40000000800 */
[----:B-1----:R-:W-:Y:S01]  /*58a40*/  IMAD.WIDE R12, R9, 0x4, R10 ;  /* 0x00000004090c7825 */ /* 0x002fe200078e020a */
[----:B------:R-:W-:-:S03]  /*58a50*/  ISETP.LT.AND P5, PT, R83, UR6, !P1 ;  /* 0x0000000653007c0c */ /* 0x000fc6000cfa1270 */
[C---:B--2---:R-:W-:Y:S01]  /*58a60*/  IMAD.WIDE R14, R9.reuse, 0x4, R84 ;  /* 0x00000004090e7825 */ /* 0x044fe200078e0254 */
[----:B------:R1:W-:Y:S03]  /*58a70*/  @P6 STG.E desc[UR8][R20.64], R81 ;  /* 0x0000005114006986 */ /* 0x0003e6000c101908 */
[----:B---3--:R-:W-:Y:S01]  /*58a80*/  IMAD.WIDE R16, R9, 0x4, R86 ;  /* 0x0000000409107825 */ /* 0x008fe200078e0256 */
[----:B------:R2:W-:Y:S01]  /*58a90*/  @P2 STG.E desc[UR8][R12.64], R49 ;  /* 0x000000310c002986 */ /* 0x0005e2000c101908 */
[----:B------:R-:W-:Y:S01]  /*58aa0*/  ISETP.LT.AND P6, PT, R247, UR10, !P1 ;  /* 0x0000000af7007c0c */ /* 0x000fe2000cfc1270 */
[----:B------:R-:W-:Y:S01]  /*58ab0*/  ULDC UR6, c[0x0][0x228] ;  /* 0x00008a0000067ab9 */ /* 0x000fe20000000800 */
[----:B------:R-:W-:Y:S01]  /*58ac0*/  ISETP.GE.AND P0, PT, R0, UR15, PT ;  /* 0x0000000f00007c0c */ /* 0x000fe2000bf06270 */
[----:B------:R3:W-:Y:S01]  /*58ad0*/  @P4 STG.E desc[UR8][R14.64], R237 ;  /* 0x000000ed0e004986 */ /* 0x0007e2000c101908 */
[----:B------:R-:W-:Y:S01]  /*58ae0*/  VIADD R23, R9, UR28 ;  /* 0x0000001c09177c36 */ /* 0x000fe20008000000 */
[----:B------:R-:W-:Y:S01]  /*58af0*/  IADD3 R0, R8, 0x3c, RZ ;  /* 0x0000003c08007810 */ /* 0x000fe20007ffe0ff */
[----:B------:R-:W-:Y:S01]  /*58b00*/  ULDC UR10, c[0x0][0x228] ;  /* 0x00008a00000a7ab9 */ /* 0x000fe20000000800 */
[----:B------:R3:W-:Y:S01]  /*58b10*/  @P3 STG.E desc[UR8][R16.64], R181 ;  /* 0x000000b510003986 */ /* 0x0007e2000c101908 */
[----:B------:R-:W-:Y:S01]  /*58b20*/  ISETP.LT.AND P3, PT, R246, UR4, !P1 ;  /* 0x00000004f6007c0c */ /* 0x000fe2000cf61270 */
[C---:B----4-:R-:W-:Y:S01]  /*58b30*/  IMAD.WIDE R18, R23.reuse, 0x4, R2 ;  /* 0x0000000417127825 */ /* 0x050fe200078e0202 */
[----:B------:R-:W-:Y:S01]  /*58b40*/  ISETP.GE.AND P2, PT, R0, UR13, PT ;  /* 0x0000000d00007c0c */ /* 0x000fe2000bf46270 */
[----:B------:R-:W-:Y:S01]  /*58b50*/  ULDC UR4, c[0x0][0x228] ;  /* 0x00008a0000047ab9 */ /* 0x000fe20000000800 */
[----:B------:R-:W-:Y:S01]  /*58b60*/  ISETP.LT.AND P1, PT, R244, UR5, !P1 ;  /* 0x00000005f4007c0c */ /* 0x000fe2000cf21270 */
[----:B-1----:R-:W-:Y:S01]  /*58b70*/  IMAD.WIDE R20, R23, 0x4, R10 ;  /* 0x0000000417147825 */ /* 0x002fe200078e020a */
[----:B------:R-:W-:Y:S01]  /*58b80*/  ULDC UR5, c[0x0][0x228] ;  /* 0x00008a0000057ab9 */ /* 0x000fe20000000800 */
[----:B------:R1:W-:Y:S01]  /*58b90*/  @P5 STG.E desc[UR8][R18.64], R233 ;  /* 0x000000e912005986 */ /* 0x0003e2000c101908 */
[----:B------:R-:W-:Y:S01]  /*58ba0*/  ISETP.LT.AND P4, PT, R83, UR4, !P2 ;  /* 0x0000000453007c0c */ /* 0x000fe2000d781270 */
[----:B--2---:R-:W-:Y:S01]  /*58bb0*/  IMAD.WIDE R12, R23, 0x4, R84 ;  /* 0x00000004170c7825 */ /* 0x004fe200078e0254 */
[----:B------:R-:W-:-:S03]  /*58bc0*/  ISETP.LT.AND P5, PT, R247, UR5, !P2 ;  /* 0x00000005f7007c0c */ /* 0x000fc6000d7a1270 */
[----:B------:R-:W-:Y:S02]  /*58bd0*/  VIADD R0, R8, 0x3d ;  /* 0x0000003d08007836 */ /* 0x000fe40000000000 */
[C---:B---3--:R-:W-:Y:S01]  /*58be0*/  IMAD.WIDE R14, R23.reuse, 0x4, R86 ;  /* 0x00000004170e7825 */ /* 0x048fe200078e0256 */
[----:B------:R-:W-:Y:S01]  /*58bf0*/  IADD3 R23, R23, UR28, RZ ;  /* 0x0000001c17177c10 */ /* 0x000fe2000fffe0ff */
[----:B------:R-:W-:Y:S01]  /*58c00*/  @P6 STG.E desc[UR8][R20.64], R117 ;  /* 0x0000007514006986 */ /* 0x000fe2000c101908 */
[----:B------:R-:W-:Y:S01]  /*58c10*/  ULDC UR4, c[0x0][0x228] ;  /* 0x00008a0000047ab9 */ /* 0x000fe20000000800 */
[----:B------:R-:W-:Y:S02]  /*58c20*/  ULDC UR5, c[0x0][0x228] ;  /* 0x00008a0000057ab9 */ /* 0x000fe40000000800 */
[----:B------:R-:W-:Y:S01]  /*58c30*/  @P3 STG.E desc[UR8][R12.64], R53 ;  /* 0x000000350c003986 */ /* 0x000fe2000c101908 */
[----:B------:R-:W-:Y:S01]  /*58c40*/  ISETP.GE.AND P3, PT, R0, UR11, PT ;  /* 0x0000000b00007c0c */ /* 0x000fe2000bf66270 */
[----:B------:R-:W-:-:S02]  /*58c50*/  VIADD R0, R8, 0x3e ;  /* 0x0000003e08007836 */ /* 0x000fc40000000000 */
[----:B------:R-:W-:Y:S01]  /*58c60*/  IMAD.WIDE R8, R23, 0x4, R2 ;  /* 0x0000000417087825 */ /* 0x000fe200078e0202 */
[----:B------:R-:W-:-:S03]  /*58c70*/  ISETP.LT.AND P6, PT, R246, UR6, !P2 ;  /* 0x00000006f6007c0c */ /* 0x000fc6000d7c1270 */
[----:B------:R-:W-:Y:S01]  /*58c80*/  IMAD.WIDE R16, R23, 0x4, R10 ;  /* 0x0000000417107825 */ /* 0x000fe200078e020a */
[----:B------:R-:W-:Y:S01]  /*58c90*/  ISETP.LT.AND P2, PT, R244, UR10, !P2 ;  /* 0x0000000af4007c0c */ /* 0x000fe2000d741270 */
[----:B------:R2:W-:Y:S01]  /*58ca0*/  @P1 STG.E desc[UR8][R14.64], R5 ;  /* 0x000000050e001986 */ /* 0x0005e2000c101908 */
[----:B------:R-:W-:-:S03]  /*58cb0*/  ULDC UR6, c[0x0][0x228] ;  /* 0x00008a0000067ab9 */ /* 0x000fc60000000800 */
[----:B------:R3:W-:Y:S04]  /*58cc0*/  @P4 STG.E desc[UR8][R8.64], R82 ;  /* 0x0000005208004986 */ /* 0x0007e8000c101908 */
[----:B------:R-:W-:Y:S01]  /*58cd0*/  @P5 STG.E desc[UR8][R16.64], R50 ;  /* 0x0000003210005986 */ /* 0x000fe2000c101908 */
[----:B------:R-:W-:Y:S01]  /*58ce0*/  ISETP.LT.AND P5, PT, R83, UR4, !P3 ;  /* 0x0000000453007c0c */ /* 0x000fe2000dfa1270 */
[C---:B-1----:R-:W-:Y:S01]  /*58cf0*/  IMAD.WIDE R18, R23.reuse, 0x4, R84 ;  /* 0x0000000417127825 */ /* 0x042fe200078e0254 */
[C---:B--2---:R-:W-:Y:S01]  /*58d00*/  IADD3 R15, R23.reuse, UR28, RZ ;  /* 0x0000001c170f7c10 */ /* 0x044fe2000fffe0ff */
[----:B------:R-:W-:Y:S02]  /*58d10*/  ULDC UR4, c[0x0][0x228] ;  /* 0x00008a0000047ab9 */ /* 0x000fe40000000800 */
[----:B------:R-:W-:Y:S01]  /*58d20*/  IMAD.WIDE R20, R23, 0x4, R86 ;  /* 0x0000000417147825 */ /* 0x000fe200078e0256 */
[----:B------:R1:W-:Y:S01]  /*58d30*/  @P6 STG.E desc[UR8][R18.64], R238 ;  /* 0x000000ee12006986 */ /* 0x0003e2000c101908 */
[----:B------:R-:W-:-:S02]  /*58d40*/  ISETP.GE.AND P1, PT, R0, UR7, PT ;  /* 0x0000000700007c0c */ /* 0x000fc4000bf26270 */
[----:B------:R-:W-:Y:S01]  /*58d50*/  IMAD.WIDE R4, R15, 0x4, R2 ;  /* 0x000000040f047825 */ /* 0x000fe200078e0202 */
[----:B------:R2:W-:Y:S01]  /*58d60*/  @P2 STG.E desc[UR8][R20.64], R182 ;  /* 0x000000b614002986 */ /* 0x0005e2000c101908 */
[----:B------:R-:W-:Y:S01]  /*58d70*/  ISETP.LT.AND P2, PT, R247, UR5, !P3 ;  /* 0x00000005f7007c0c */ /* 0x000fe2000df41270 */
[----:B------:R-:W-:Y:S02]  /*58d80*/  ULDC UR5, c[0x0][0x228] ;  /* 0x00008a0000057ab9 */ /* 0x000fe40000000800 */
[----:B------:R4:W-:Y:S01]  /*58d90*/  @P5 STG.E desc[UR8][R4.64], R234 ;  /* 0x000000ea04005986 */ /* 0x0009e2000c101908 */
[----:B------:R-:W-:Y:S01]  /*58da0*/  ISETP.LT.AND P6, PT, R83, UR5, !P1 ;  /* 0x0000000553007c0c */ /* 0x000fe2000cfc1270 */
[----:B---3--:R-:W-:Y:S01]  /*58db0*/  IMAD.WIDE R8, R15, 0x4, R10 ;  /* 0x000000040f087825 */ /* 0x008fe200078e020a */
[----:B------:R-:W-:Y:S01]  /*58dc0*/  ISETP.LT.AND P5, PT, R83, UR6, !P0 ;  /* 0x0000000653007c0c */ /* 0x000fe2000c7a1270 */
[----:B------:R-:W-:Y:S01]  /*58dd0*/  ULDC UR5, c[0x0][0x228] ;  /* 0x00008a0000057ab9 */ /* 0x000fe20000000800 */
[----:B------:R-:W3:Y:S01]  /*58de0*/  LDL.LU R83, [R1+0x1648] ;  /* 0x0016480001537983 */ /* 0x000ee20000300800 */
[----:B------:R-:W-:Y:S01]  /*58df0*/  ISETP.LT.AND P4, PT, R246, UR4, !P3 ;  /* 0x00000004f6007c0c */ /* 0x000fe2000df81270 */
[----:B------:R-:W-:Y:S01]  /*58e00*/  ULDC UR4, c[0x0][0x228] ;  /* 0x00008a0000047ab9 */ /* 0x000fe20000000800 */
[C---:B-1----:R-:W-:Y:S01]  /*58e10*/  VIADD R19, R15.reuse, UR28 ;  /* 0x0000001c0f137c36 */ /* 0x042fe20008000000 */
[----:B------:R-:W-:Y:S01]  /*58e20*/  ISETP.LT.AND P3, PT, R244, UR4, !P3 ;  /* 0x00000004f4007c0c */ /* 0x000fe2000df61270 */
[C---:B------:R-:W-:Y:S01]  /*58e30*/  IMAD.WIDE R12, R15.reuse, 0x4, R84 ;  /* 0x000000040f0c7825 */ /* 0x040fe200078e0254 */
[----:B------:R-:W-:Y:S01]  /*58e40*/  ULDC UR4, c[0x0][0x228] ;  /* 0x00008a0000047ab9 */ /* 0x000fe20000000800 */
[----:B------:R1:W-:Y:S01]  /*58e50*/  @P2 STG.E desc[UR8][R8.64], R118 ;  /* 0x0000007608002986 */ /* 0x0003e2000c101908 */
[----:B------:R-:W-:Y:S01]  /*58e60*/  ULDC UR6, c[0x0][0x228] ;  /* 0x00008a0000067ab9 */ /* 0x000fe20000000800 */
[----:B------:R-:W-:Y:S01]  /*58e70*/  IMAD.WIDE R14, R15, 0x4, R86 ;  /* 0x000000040f0e7825 */ /* 0x000fe200078e0256 */
[----:B------:R-:W-:Y:S01]  /*58e80*/  ISETP.LT.AND P2, PT, R247, UR4, !P1 ;  /* 0x00000004f7007c0c */ /* 0x000fe2000cf41270 */
[----:B------:R-:W-:-:S02]  /*58e90*/  ULDC UR4, c[0x0][0x228] ;  /* 0x00008a0000047ab9 */ /* 0x000fc40000000800 */
[----:B------:R-:W-:Y:S01]  /*58ea0*/  IMAD.WIDE R16, R19, 0x4, R2 ;  /* 0x0000000413107825 */ /* 0x000fe200078e0202 */
[----:B------:R1:W-:Y:S01]  /*58eb0*/  @P4 STG.E desc[UR8][R12.64], R54 ;  /* 0x000000360c004986 */ /* 0x0003e2000c101908 */
[----:B------:R-:W-:Y:S01]  /*58ec0*/  ISETP.LT.AND P4, PT, R247, UR5, !P0 ;  /* 0x00000005f7007c0c */ /* 0x000fe2000c781270 */
[----:B------:R-:W-:Y:S02]  /*58ed0*/  ULDC UR5, c[0x0][0x228] ;  /* 0x00008a0000057ab9 */ /* 0x000fe40000000800 */
[----:B------:R3:W-:Y:S01]  /*58ee0*/  @P3 STG.E desc[UR8][R14.64], R6 ;  /* 0x000000060e003986 */ /* 0x0007e2000c101908 */
[----:B------:R-:W-:Y:S02]  /*58ef0*/  ISETP.LT.AND P3, PT, R246, UR6, !P0 ;  /* 0x00000006f6007c0c */ /* 0x000fe4000c761270 */
[C---:B--2---:R-:W-:Y:S01]  /*58f00*/  IADD3 R21, R19.reuse, UR28, RZ ;  /* 0x0000001c13157c10 */ /* 0x044fe2000fffe0ff */
[----:B----4-:R-:W-:-:S04]  /*58f10*/  IMAD.WIDE R4, R19, 0x4, R10 ;  /* 0x0000000413047825 */ /* 0x010fc800078e020a */
[----:B-1----:R-:W-:-:S04]  /*58f20*/  IMAD.WIDE R8, R19, 0x4, R84 ;  /* 0x0000000413087825 */ /* 0x002fc800078e0254 */
[----:B------:R-:W-:-:S04]  /*58f30*/  IMAD.WIDE R12, R19, 0x4, R86 ;  /* 0x00000004130c7825 */ /* 0x000fc800078e0256 */
[----:B------:R-:W-:-:S04]  /*58f40*/  IMAD.WIDE R2, R21, 0x4, R2 ;  /* 0x0000000415027825 */ /* 0x000fc800078e0202 */
[----:B------:R-:W-:-:S04]  /*58f50*/  IMAD.WIDE R10, R21, 0x4, R10 ;  /* 0x00000004150a7825 */ /* 0x000fc800078e020a */
[----:B------:R-:W-:-:S04]  /*58f60*/  IMAD.WIDE R84, R21, 0x4, R84 ;  /* 0x0000000415547825 */ /* 0x000fc800078e0254 */
[----:B------:R-:W-:Y:S01]  /*58f70*/  IMAD.WIDE R86, R21, 0x4, R86 ;  /* 0x0000000415567825 */ /* 0x000fe200078e0256 */
[----:B---3--:R1:W-:Y:S01]  /*58f80*/  @P6 STG.E desc[UR8][R16.64], R83 ;  /* 0x0000005310006986 */ /* 0x0083e2000c101908 */
[----:B------:R-:W-:Y:S01]  /*58f90*/  ISETP.LT.AND P6, PT, R246, UR4, !P1 ;  /* 0x00000004f6007c0c */ /* 0x000fe2000cfc1270 */
[----:B------:R-:W-:Y:S01]  /*58fa0*/  ULDC UR4, c[0x0][0x228] ;  /* 0x00008a0000047ab9 */ /* 0x000fe20000000800 */
[C---:B------:R-:W-:Y:S02]  /*58fb0*/  ISETP.LT.AND P1, PT, R244.reuse, UR5, !P1 ;  /* 0x00000005f4007c0c */ /* 0x040fe4000cf21270 */
[----:B------:R-:W-:Y:S01]  /*58fc0*/  ISETP.LT.AND P0, PT, R244, UR4, !P0 ;  /* 0x00000004f4007c0c */ /* 0x000fe2000c701270 */
[----:B------:R1:W-:Y:S08]  /*58fd0*/  @P2 STG.E desc[UR8][R4.64], R51 ;  /* 0x0000003304002986 */ /* 0x0003f0000c101908 */
[----:B------:R1:W-:Y:S04]  /*58fe0*/  @P6 STG.E desc[UR8][R8.64], R239 ;  /* 0x000000ef08006986 */ /* 0x0003e8000c101908 */
[----:B------:R1:W-:Y:S04]  /*58ff0*/  @P1 STG.E desc[UR8][R12.64], R183 ;  /* 0x000000b70c001986 */ /* 0x0003e8000c101908 */
[----:B------:R1:W-:Y:S04]  /*59000*/  @P5 STG.E desc[UR8][R2.64], R235 ;  /* 0x000000eb02005986 */ /* 0x0003e8000c101908 */
[----:B------:R1:W-:Y:S04]  /*59010*/  @P4 STG.E desc[UR8][R10.64], R119 ;  /* 0x000000770a004986 */ /* 0x0003e8000c101908 */
[----:B------:R1:W-:Y:S01]  /*59020*/  @P3 STG.E desc[UR8][R84.64], R55 ;  /* 0x0000003754003986 */ /* 0x0003e2000c101908 */
[----:B------:R-:W-:Y:S05]  /*59030*/  @!P0 EXIT ;  /* 0x000000000000894d */ /* 0x000fea0003800000 */
[----:B------:R-:W-:Y:S01]  /*59040*/  STG.E desc[UR8][R86.64], R7 ;  /* 0x0000000756007986 */ /* 0x000fe2000c101908 */
[----:B------:R-:W-:Y:S05]  /*59050*/  EXIT ;  /* 0x000000000000794d */ /* 0x000fea0003800000 */
.L_x_2:
[----:B------:R-:W-:-:S00]  /*59060*/  BRA `(.L_x_2) ;  /* 0xfffffffc00fc7947 */ /* 0x000fc0000383ffff */
[----:B------:R-:W-:-:S00]  /*59070*/  NOP ;  /* 0x0000000000007918 */ /* 0x000fc00000000000 */
        /* <DEDUP_REMOVED lines=8> */
.L_x_3:


//--------------------- .nv.shared.matmul_kernel  --------------------------
	.section	.nv.shared.matmul_kernel,"aw",@nobits
	.sectionflags	@""
	.align	16
	.zero		1024


//--------------------- .nv.shared.reserved.0     --------------------------
	.section	.nv.shared.reserved.0,"aw",@nobits
	.weak		__nv_reservedSMEM_offset_0_alias
	.size		__nv_reservedSMEM_offset_0_alias, 0, 0
	.other		__nv_reservedSMEM_offset_0_alias,@"STO_CUDA_RESERVED_SHARED STV_DEFAULT"
__nv_reservedSMEM_offset_0_alias:
	.zero		0


//--------------------- .nv.constant0.matmul_kernel --------------------------
	.section	.nv.constant0.matmul_kernel,"a",@progbits
	.sectionflags	@""
	.align	4
.nv.constant0.matmul_kernel:
	.zero		608


//--------------------- SYMBOLS --------------------------

	.type		.nv.reservedSmem.offset0,@object
	.size		.nv.reservedSmem.offset0,0x4
